//
// Generated by NVIDIA NVVM Compiler
//
// Compiler Build ID: CL-36424714
// Cuda compilation tools, release 13.0, V13.0.88
// Based on NVVM 20.0.0
//

.version 9.0
.target sm_100
.address_size 64

	// .globl	_Z7setseedP17curandStateXORWOWm
.global .align 4 .b8 precalc_xorwow_matrix[102400];
.global .align 4 .b8 precalc_xorwow_offset_matrix[102400];
.global .align 4 .b8 mrg32k3aM1[2304];
.global .align 4 .b8 mrg32k3aM2[2304];
.global .align 4 .b8 mrg32k3aM1SubSeq[2016];
.global .align 4 .b8 mrg32k3aM2SubSeq[2016];
.global .align 4 .b8 mrg32k3aM1Seq[2304];
.global .align 4 .b8 mrg32k3aM2Seq[2304];
.const .align 8 .b8 __cr_lgamma_table[72];

.visible .entry _Z7setseedP17curandStateXORWOWm(
	.param .u64 .ptr .align 1 _Z7setseedP17curandStateXORWOWm_param_0,
	.param .u64 _Z7setseedP17curandStateXORWOWm_param_1
)
{
	.reg .pred 	%p<24>;
	.reg .b32 	%r<413>;
	.reg .b64 	%rd<19>;

	ld.param.u64 	%rd8, [_Z7setseedP17curandStateXORWOWm_param_0];
	ld.param.u64 	%rd9, [_Z7setseedP17curandStateXORWOWm_param_1];
	cvta.to.global.u64 	%rd10, %rd8;
	mov.u32 	%r182, %ctaid.x;
	mov.u32 	%r183, %ntid.x;
	mov.u32 	%r184, %tid.x;
	mad.lo.s32 	%r185, %r182, %r183, %r184;
	cvt.s64.s32 	%rd18, %r185;
	mul.wide.s32 	%rd11, %r185, 48;
	add.s64 	%rd2, %rd10, %rd11;
	cvt.u32.u64 	%r186, %rd9;
	xor.b32  	%r187, %r186, -1429050551;
	mul.lo.s32 	%r188, %r187, 1099087573;
	{ .reg .b32 tmp; mov.b64 {tmp, %r189}, %rd9; }
	xor.b32  	%r190, %r189, -136515619;
	mul.lo.s32 	%r191, %r190, -1703105765;
	add.s32 	%r192, %r188, %r191;
	add.s32 	%r193, %r192, 6615241;
	add.s32 	%r194, %r188, 123456789;
	st.global.v2.u32 	[%rd2], {%r193, %r194};
	xor.b32  	%r195, %r188, 362436069;
	add.s32 	%r196, %r191, 521288629;
	st.global.v2.u32 	[%rd2+8], {%r195, %r196};
	xor.b32  	%r197, %r191, 88675123;
	add.s32 	%r198, %r188, 5783321;
	st.global.v2.u32 	[%rd2+16], {%r197, %r198};
	setp.eq.s32 	%p1, %r185, 0;
	@%p1 bra 	$L__BB0_42;
	mov.b32 	%r319, 0;
$L__BB0_2:
	and.b64  	%rd4, %rd18, 3;
	setp.eq.s64 	%p2, %rd4, 0;
	@%p2 bra 	$L__BB0_41;
	mul.wide.u32 	%rd12, %r319, 3200;
	mov.u64 	%rd13, precalc_xorwow_matrix;
	add.s64 	%rd5, %rd13, %rd12;
	cvt.u32.u64 	%r2, %rd4;
	mov.b32 	%r320, 0;
$L__BB0_4:
	mov.b32 	%r333, 0;
	mov.u32 	%r334, %r333;
	mov.u32 	%r335, %r333;
	mov.u32 	%r336, %r333;
	mov.u32 	%r337, %r333;
	mov.u32 	%r326, %r333;
$L__BB0_5:
	mul.wide.u32 	%rd14, %r326, 4;
	add.s64 	%rd15, %rd2, %rd14;
	ld.global.u32 	%r10, [%rd15+4];
	shl.b32 	%r11, %r326, 5;
	mov.b32 	%r332, 0;
$L__BB0_6:
	.pragma "nounroll";
	shr.u32 	%r203, %r10, %r332;
	and.b32  	%r204, %r203, 1;
	setp.eq.b32 	%p3, %r204, 1;
	not.pred 	%p4, %p3;
	add.s32 	%r205, %r11, %r332;
	mul.lo.s32 	%r206, %r205, 5;
	mul.wide.u32 	%rd16, %r206, 4;
	add.s64 	%rd6, %rd5, %rd16;
	@%p4 bra 	$L__BB0_8;
	ld.global.u32 	%r207, [%rd6];
	xor.b32  	%r337, %r337, %r207;
	ld.global.u32 	%r208, [%rd6+4];
	xor.b32  	%r336, %r336, %r208;
	ld.global.u32 	%r209, [%rd6+8];
	xor.b32  	%r335, %r335, %r209;
	ld.global.u32 	%r210, [%rd6+12];
	xor.b32  	%r334, %r334, %r210;
	ld.global.u32 	%r211, [%rd6+16];
	xor.b32  	%r333, %r333, %r211;
$L__BB0_8:
	and.b32  	%r213, %r203, 2;
	setp.eq.s32 	%p5, %r213, 0;
	@%p5 bra 	$L__BB0_10;
	ld.global.u32 	%r214, [%rd6+20];
	xor.b32  	%r337, %r337, %r214;
	ld.global.u32 	%r215, [%rd6+24];
	xor.b32  	%r336, %r336, %r215;
	ld.global.u32 	%r216, [%rd6+28];
	xor.b32  	%r335, %r335, %r216;
	ld.global.u32 	%r217, [%rd6+32];
	xor.b32  	%r334, %r334, %r217;
	ld.global.u32 	%r218, [%rd6+36];
	xor.b32  	%r333, %r333, %r218;
$L__BB0_10:
	and.b32  	%r220, %r203, 4;
	setp.eq.s32 	%p6, %r220, 0;
	@%p6 bra 	$L__BB0_12;
	ld.global.u32 	%r221, [%rd6+40];
	xor.b32  	%r337, %r337, %r221;
	ld.global.u32 	%r222, [%rd6+44];
	xor.b32  	%r336, %r336, %r222;
	ld.global.u32 	%r223, [%rd6+48];
	xor.b32  	%r335, %r335, %r223;
	ld.global.u32 	%r224, [%rd6+52];
	xor.b32  	%r334, %r334, %r224;
	ld.global.u32 	%r225, [%rd6+56];
	xor.b32  	%r333, %r333, %r225;
$L__BB0_12:
	and.b32  	%r227, %r203, 8;
	setp.eq.s32 	%p7, %r227, 0;
	@%p7 bra 	$L__BB0_14;
	ld.global.u32 	%r228, [%rd6+60];
	xor.b32  	%r337, %r337, %r228;
	ld.global.u32 	%r229, [%rd6+64];
	xor.b32  	%r336, %r336, %r229;
	ld.global.u32 	%r230, [%rd6+68];
	xor.b32  	%r335, %r335, %r230;
	ld.global.u32 	%r231, [%rd6+72];
	xor.b32  	%r334, %r334, %r231;
	ld.global.u32 	%r232, [%rd6+76];
	xor.b32  	%r333, %r333, %r232;
$L__BB0_14:
	and.b32  	%r234, %r203, 16;
	setp.eq.s32 	%p8, %r234, 0;
	@%p8 bra 	$L__BB0_16;
	ld.global.u32 	%r235, [%rd6+80];
	xor.b32  	%r337, %r337, %r235;
	ld.global.u32 	%r236, [%rd6+84];
	xor.b32  	%r336, %r336, %r236;
	ld.global.u32 	%r237, [%rd6+88];
	xor.b32  	%r335, %r335, %r237;
	ld.global.u32 	%r238, [%rd6+92];
	xor.b32  	%r334, %r334, %r238;
	ld.global.u32 	%r239, [%rd6+96];
	xor.b32  	%r333, %r333, %r239;
$L__BB0_16:
	and.b32  	%r241, %r203, 32;
	setp.eq.s32 	%p9, %r241, 0;
	@%p9 bra 	$L__BB0_18;
	ld.global.u32 	%r242, [%rd6+100];
	xor.b32  	%r337, %r337, %r242;
	ld.global.u32 	%r243, [%rd6+104];
	xor.b32  	%r336, %r336, %r243;
	ld.global.u32 	%r244, [%rd6+108];
	xor.b32  	%r335, %r335, %r244;
	ld.global.u32 	%r245, [%rd6+112];
	xor.b32  	%r334, %r334, %r245;
	ld.global.u32 	%r246, [%rd6+116];
	xor.b32  	%r333, %r333, %r246;
$L__BB0_18:
	and.b32  	%r248, %r203, 64;
	setp.eq.s32 	%p10, %r248, 0;
	@%p10 bra 	$L__BB0_20;
	ld.global.u32 	%r249, [%rd6+120];
	xor.b32  	%r337, %r337, %r249;
	ld.global.u32 	%r250, [%rd6+124];
	xor.b32  	%r336, %r336, %r250;
	ld.global.u32 	%r251, [%rd6+128];
	xor.b32  	%r335, %r335, %r251;
	ld.global.u32 	%r252, [%rd6+132];
	xor.b32  	%r334, %r334, %r252;
	ld.global.u32 	%r253, [%rd6+136];
	xor.b32  	%r333, %r333, %r253;
$L__BB0_20:
	and.b32  	%r255, %r203, 128;
	setp.eq.s32 	%p11, %r255, 0;
	@%p11 bra 	$L__BB0_22;
	ld.global.u32 	%r256, [%rd6+140];
	xor.b32  	%r337, %r337, %r256;
	ld.global.u32 	%r257, [%rd6+144];
	xor.b32  	%r336, %r336, %r257;
	ld.global.u32 	%r258, [%rd6+148];
	xor.b32  	%r335, %r335, %r258;
	ld.global.u32 	%r259, [%rd6+152];
	xor.b32  	%r334, %r334, %r259;
	ld.global.u32 	%r260, [%rd6+156];
	xor.b32  	%r333, %r333, %r260;
$L__BB0_22:
	and.b32  	%r262, %r203, 256;
	setp.eq.s32 	%p12, %r262, 0;
	@%p12 bra 	$L__BB0_24;
	ld.global.u32 	%r263, [%rd6+160];
	xor.b32  	%r337, %r337, %r263;
	ld.global.u32 	%r264, [%rd6+164];
	xor.b32  	%r336, %r336, %r264;
	ld.global.u32 	%r265, [%rd6+168];
	xor.b32  	%r335, %r335, %r265;
	ld.global.u32 	%r266, [%rd6+172];
	xor.b32  	%r334, %r334, %r266;
	ld.global.u32 	%r267, [%rd6+176];
	xor.b32  	%r333, %r333, %r267;
$L__BB0_24:
	and.b32  	%r269, %r203, 512;
	setp.eq.s32 	%p13, %r269, 0;
	@%p13 bra 	$L__BB0_26;
	ld.global.u32 	%r270, [%rd6+180];
	xor.b32  	%r337, %r337, %r270;
	ld.global.u32 	%r271, [%rd6+184];
	xor.b32  	%r336, %r336, %r271;
	ld.global.u32 	%r272, [%rd6+188];
	xor.b32  	%r335, %r335, %r272;
	ld.global.u32 	%r273, [%rd6+192];
	xor.b32  	%r334, %r334, %r273;
	ld.global.u32 	%r274, [%rd6+196];
	xor.b32  	%r333, %r333, %r274;
$L__BB0_26:
	and.b32  	%r276, %r203, 1024;
	setp.eq.s32 	%p14, %r276, 0;
	@%p14 bra 	$L__BB0_28;
	ld.global.u32 	%r277, [%rd6+200];
	xor.b32  	%r337, %r337, %r277;
	ld.global.u32 	%r278, [%rd6+204];
	xor.b32  	%r336, %r336, %r278;
	ld.global.u32 	%r279, [%rd6+208];
	xor.b32  	%r335, %r335, %r279;
	ld.global.u32 	%r280, [%rd6+212];
	xor.b32  	%r334, %r334, %r280;
	ld.global.u32 	%r281, [%rd6+216];
	xor.b32  	%r333, %r333, %r281;
$L__BB0_28:
	and.b32  	%r283, %r203, 2048;
	setp.eq.s32 	%p15, %r283, 0;
	@%p15 bra 	$L__BB0_30;
	ld.global.u32 	%r284, [%rd6+220];
	xor.b32  	%r337, %r337, %r284;
	ld.global.u32 	%r285, [%rd6+224];
	xor.b32  	%r336, %r336, %r285;
	ld.global.u32 	%r286, [%rd6+228];
	xor.b32  	%r335, %r335, %r286;
	ld.global.u32 	%r287, [%rd6+232];
	xor.b32  	%r334, %r334, %r287;
	ld.global.u32 	%r288, [%rd6+236];
	xor.b32  	%r333, %r333, %r288;
$L__BB0_30:
	and.b32  	%r290, %r203, 4096;
	setp.eq.s32 	%p16, %r290, 0;
	@%p16 bra 	$L__BB0_32;
	ld.global.u32 	%r291, [%rd6+240];
	xor.b32  	%r337, %r337, %r291;
	ld.global.u32 	%r292, [%rd6+244];
	xor.b32  	%r336, %r336, %r292;
	ld.global.u32 	%r293, [%rd6+248];
	xor.b32  	%r335, %r335, %r293;
	ld.global.u32 	%r294, [%rd6+252];
	xor.b32  	%r334, %r334, %r294;
	ld.global.u32 	%r295, [%rd6+256];
	xor.b32  	%r333, %r333, %r295;
$L__BB0_32:
	and.b32  	%r297, %r203, 8192;
	setp.eq.s32 	%p17, %r297, 0;
	@%p17 bra 	$L__BB0_34;
	ld.global.u32 	%r298, [%rd6+260];
	xor.b32  	%r337, %r337, %r298;
	ld.global.u32 	%r299, [%rd6+264];
	xor.b32  	%r336, %r336, %r299;
	ld.global.u32 	%r300, [%rd6+268];
	xor.b32  	%r335, %r335, %r300;
	ld.global.u32 	%r301, [%rd6+272];
	xor.b32  	%r334, %r334, %r301;
	ld.global.u32 	%r302, [%rd6+276];
	xor.b32  	%r333, %r333, %r302;
$L__BB0_34:
	and.b32  	%r304, %r203, 16384;
	setp.eq.s32 	%p18, %r304, 0;
	@%p18 bra 	$L__BB0_36;
	ld.global.u32 	%r305, [%rd6+280];
	xor.b32  	%r337, %r337, %r305;
	ld.global.u32 	%r306, [%rd6+284];
	xor.b32  	%r336, %r336, %r306;
	ld.global.u32 	%r307, [%rd6+288];
	xor.b32  	%r335, %r335, %r307;
	ld.global.u32 	%r308, [%rd6+292];
	xor.b32  	%r334, %r334, %r308;
	ld.global.u32 	%r309, [%rd6+296];
	xor.b32  	%r333, %r333, %r309;
$L__BB0_36:
	and.b32  	%r311, %r203, 32768;
	setp.eq.s32 	%p19, %r311, 0;
	@%p19 bra 	$L__BB0_38;
	ld.global.u32 	%r312, [%rd6+300];
	xor.b32  	%r337, %r337, %r312;
	ld.global.u32 	%r313, [%rd6+304];
	xor.b32  	%r336, %r336, %r313;
	ld.global.u32 	%r314, [%rd6+308];
	xor.b32  	%r335, %r335, %r314;
	ld.global.u32 	%r315, [%rd6+312];
	xor.b32  	%r334, %r334, %r315;
	ld.global.u32 	%r316, [%rd6+316];
	xor.b32  	%r333, %r333, %r316;
$L__BB0_38:
	add.s32 	%r332, %r332, 16;
	setp.ne.s32 	%p20, %r332, 32;
	@%p20 bra 	$L__BB0_6;
	mad.lo.s32 	%r317, %r326, -31, %r11;
	add.s32 	%r326, %r317, 1;
	setp.ne.s32 	%p21, %r326, 5;
	@%p21 bra 	$L__BB0_5;
	st.global.u32 	[%rd2+4], %r337;
	st.global.u32 	[%rd2+8], %r336;
	st.global.u32 	[%rd2+12], %r335;
	st.global.u32 	[%rd2+16], %r334;
	st.global.u32 	[%rd2+20], %r333;
	add.s32 	%r320, %r320, 1;
	setp.lt.u32 	%p22, %r320, %r2;
	@%p22 bra 	$L__BB0_4;
$L__BB0_41:
	shr.u64 	%rd7, %rd18, 2;
	add.s32 	%r319, %r319, 1;
	setp.gt.u64 	%p23, %rd18, 3;
	mov.u64 	%rd18, %rd7;
	@%p23 bra 	$L__BB0_2;
$L__BB0_42:
	mov.b32 	%r318, 0;
	st.global.v2.u32 	[%rd2+24], {%r318, %r318};
	st.global.u32 	[%rd2+32], %r318;
	mov.b64 	%rd17, 0;
	st.global.u64 	[%rd2+40], %rd17;
	ret;

}
	// .globl	_Z8generatePfP17curandStateXORWOWi
.visible .entry _Z8generatePfP17curandStateXORWOWi(
	.param .u64 .ptr .align 1 _Z8generatePfP17curandStateXORWOWi_param_0,
	.param .u64 .ptr .align 1 _Z8generatePfP17curandStateXORWOWi_param_1,
	.param .u32 _Z8generatePfP17curandStateXORWOWi_param_2
)
{
	.reg .pred 	%p<2>;
	.reg .b32 	%r<21>;
	.reg .b32 	%f<3>;
	.reg .b64 	%rd<9>;

	ld.param.u64 	%rd1, [_Z8generatePfP17curandStateXORWOWi_param_0];
	ld.param.u64 	%rd2, [_Z8generatePfP17curandStateXORWOWi_param_1];
	ld.param.u32 	%r2, [_Z8generatePfP17curandStateXORWOWi_param_2];
	mov.u32 	%r3, %ctaid.x;
	mov.u32 	%r4, %ntid.x;
	mov.u32 	%r5, %tid.x;
	mad.lo.s32 	%r1, %r3, %r4, %r5;
	setp.ge.s32 	%p1, %r1, %r2;
	@%p1 bra 	$L__BB1_2;
	cvta.to.global.u64 	%rd3, %rd2;
	cvta.to.global.u64 	%rd4, %rd1;
	mul.wide.s32 	%rd5, %r1, 48;
	add.s64 	%rd6, %rd3, %rd5;
	ld.global.v2.u32 	{%r6, %r7}, [%rd6];
	ld.global.v2.u32 	{%r8, %r9}, [%rd6+8];
	ld.global.v2.u32 	{%r10, %r11}, [%rd6+16];
	shr.u32 	%r12, %r7, 2;
	xor.b32  	%r13, %r12, %r7;
	shl.b32 	%r14, %r11, 4;
	shl.b32 	%r15, %r13, 1;
	xor.b32  	%r16, %r14, %r15;
	xor.b32  	%r17, %r16, %r11;
	xor.b32  	%r18, %r17, %r13;
	add.s32 	%r19, %r6, 362437;
	add.s32 	%r20, %r18, %r19;
	cvt.rn.f32.u32 	%f1, %r20;
	fma.rn.f32 	%f2, %f1, 0f2F800000, 0f2F000000;
	st.global.v2.u32 	[%rd6], {%r19, %r8};
	st.global.v2.u32 	[%rd6+8], {%r9, %r10};
	st.global.v2.u32 	[%rd6+16], {%r11, %r18};
	mul.wide.s32 	%rd7, %r1, 4;
	add.s64 	%rd8, %rd4, %rd7;
	st.global.f32 	[%rd8], %f2;
$L__BB1_2:
	ret;

}
	// .globl	_Z8Square_1P17curandStateXORWOWPfi
.visible .entry _Z8Square_1P17curandStateXORWOWPfi(
	.param .u64 .ptr .align 1 _Z8Square_1P17curandStateXORWOWPfi_param_0,
	.param .u64 .ptr .align 1 _Z8Square_1P17curandStateXORWOWPfi_param_1,
	.param .u32 _Z8Square_1P17curandStateXORWOWPfi_param_2
)
{
	.reg .pred 	%p<2>;
	.reg .b32 	%r<45>;
	.reg .b32 	%f<12>;
	.reg .b64 	%rd<16>;

	ld.param.u64 	%rd1, [_Z8Square_1P17curandStateXORWOWPfi_param_0];
	ld.param.u64 	%rd2, [_Z8Square_1P17curandStateXORWOWPfi_param_1];
	ld.param.u32 	%r2, [_Z8Square_1P17curandStateXORWOWPfi_param_2];
	mov.u32 	%r3, %ctaid.x;
	mov.u32 	%r4, %ntid.x;
	mov.u32 	%r5, %tid.x;
	mad.lo.s32 	%r1, %r3, %r4, %r5;
	setp.gt.s32 	%p1, %r1, 16785408;
	@%p1 bra 	$L__BB2_2;
	cvta.to.global.u64 	%rd3, %rd1;
	cvta.to.global.u64 	%rd4, %rd2;
	shr.u32 	%r6, %r2, 31;
	add.s32 	%r7, %r2, %r6;
	shr.s32 	%r8, %r7, 1;
	div.s32 	%r9, 4096, %r2;
	div.s32 	%r10, %r1, %r9;
	mul.lo.s32 	%r11, %r10, %r9;
	sub.s32 	%r12, %r1, %r11;
	mul.lo.s32 	%r13, %r12, %r2;
	shr.s32 	%r14, %r13, 31;
	shr.u32 	%r15, %r14, 20;
	add.s32 	%r16, %r13, %r15;
	and.b32  	%r17, %r16, -4096;
	sub.s32 	%r18, %r13, %r17;
	mul.lo.s32 	%r19, %r10, %r2;
	shr.s32 	%r20, %r19, 31;
	shr.u32 	%r21, %r20, 20;
	add.s32 	%r22, %r19, %r21;
	and.b32  	%r23, %r22, -4096;
	sub.s32 	%r24, %r19, %r23;
	add.s32 	%r25, %r18, %r8;
	add.s32 	%r26, %r24, %r8;
	mul.wide.s32 	%rd5, %r1, 48;
	add.s64 	%rd6, %rd3, %rd5;
	ld.global.v2.u32 	{%r27, %r28}, [%rd6];
	ld.global.v2.u32 	{%r29, %r30}, [%rd6+8];
	ld.global.v2.u32 	{%r31, %r32}, [%rd6+16];
	shr.u32 	%r33, %r28, 2;
	xor.b32  	%r34, %r33, %r28;
	shl.b32 	%r35, %r32, 4;
	shl.b32 	%r36, %r34, 1;
	xor.b32  	%r37, %r35, %r36;
	xor.b32  	%r38, %r37, %r32;
	xor.b32  	%r39, %r38, %r34;
	add.s32 	%r40, %r27, 362437;
	add.s32 	%r41, %r39, %r40;
	cvt.rn.f32.u32 	%f1, %r41;
	fma.rn.f32 	%f2, %f1, 0f2F800000, 0f2F000000;
	fma.rn.f32 	%f3, %f2, 0f40800000, 0fC0000000;
	st.global.v2.u32 	[%rd6], {%r40, %r29};
	st.global.v2.u32 	[%rd6+8], {%r30, %r31};
	st.global.v2.u32 	[%rd6+16], {%r32, %r39};
	mad.lo.s32 	%r42, %r24, 4097, %r18;
	mul.wide.s32 	%rd7, %r42, 4;
	add.s64 	%rd8, %rd4, %rd7;
	ld.global.f32 	%f4, [%rd8];
	mul.wide.s32 	%rd9, %r2, 4;
	add.s64 	%rd10, %rd8, %rd9;
	ld.global.f32 	%f5, [%rd10];
	add.f32 	%f6, %f4, %f5;
	mad.lo.s32 	%r43, %r2, 4097, %r42;
	mul.wide.s32 	%rd11, %r43, 4;
	add.s64 	%rd12, %rd4, %rd11;
	ld.global.f32 	%f7, [%rd12];
	add.f32 	%f8, %f6, %f7;
	add.s64 	%rd13, %rd12, %rd9;
	ld.global.f32 	%f9, [%rd13];
	add.f32 	%f10, %f8, %f9;
	fma.rn.f32 	%f11, %f10, 0f3E800000, %f3;
	mad.lo.s32 	%r44, %r26, 4097, %r25;
	mul.wide.s32 	%rd14, %r44, 4;
	add.s64 	%rd15, %rd4, %rd14;
	st.global.f32 	[%rd15], %f11;
	bar.sync 	0;
$L__BB2_2:
	ret;

}
	// .globl	_Z11Diamond_1_1P17curandStateXORWOWPfi
.visible .entry _Z11Diamond_1_1P17curandStateXORWOWPfi(
	.param .u64 .ptr .align 1 _Z11Diamond_1_1P17curandStateXORWOWPfi_param_0,
	.param .u64 .ptr .align 1 _Z11Diamond_1_1P17curandStateXORWOWPfi_param_1,
	.param .u32 _Z11Diamond_1_1P17curandStateXORWOWPfi_param_2
)
{
	.reg .pred 	%p<3>;
	.reg .b32 	%r<51>;
	.reg .b32 	%f<22>;
	.reg .b64 	%rd<17>;
	.reg .b64 	%fd<2>;

	ld.param.u64 	%rd2, [_Z11Diamond_1_1P17curandStateXORWOWPfi_param_0];
	ld.param.u64 	%rd3, [_Z11Diamond_1_1P17curandStateXORWOWPfi_param_1];
	ld.param.u32 	%r6, [_Z11Diamond_1_1P17curandStateXORWOWPfi_param_2];
	cvta.to.global.u64 	%rd1, %rd3;
	mov.u32 	%r7, %ctaid.x;
	mov.u32 	%r8, %ntid.x;
	mov.u32 	%r9, %tid.x;
	mad.lo.s32 	%r1, %r7, %r8, %r9;
	setp.gt.s32 	%p1, %r1, 16785408;
	@%p1 bra 	$L__BB3_4;
	shr.u32 	%r10, %r6, 31;
	add.s32 	%r11, %r6, %r10;
	shr.s32 	%r2, %r11, 1;
	div.s32 	%r12, 4096, %r6;
	div.s32 	%r13, %r1, %r12;
	mul.lo.s32 	%r14, %r13, %r12;
	sub.s32 	%r15, %r1, %r14;
	mul.lo.s32 	%r16, %r15, %r6;
	shr.s32 	%r17, %r16, 31;
	shr.u32 	%r18, %r17, 20;
	add.s32 	%r19, %r16, %r18;
	and.b32  	%r20, %r19, -4096;
	sub.s32 	%r3, %r16, %r20;
	mul.lo.s32 	%r21, %r13, %r6;
	shr.s32 	%r22, %r21, 31;
	shr.u32 	%r23, %r22, 20;
	add.s32 	%r24, %r21, %r23;
	and.b32  	%r25, %r24, -4096;
	sub.s32 	%r4, %r21, %r25;
	add.s32 	%r5, %r3, %r2;
	setp.lt.s32 	%p2, %r4, %r2;
	mov.f32 	%f21, 0f40400000;
	mov.f32 	%f20, 0f00000000;
	@%p2 bra 	$L__BB3_3;
	sub.s32 	%r26, %r4, %r2;
	mad.lo.s32 	%r27, %r26, 4097, %r5;
	mul.wide.s32 	%rd4, %r27, 4;
	add.s64 	%rd5, %rd1, %rd4;
	ld.global.f32 	%f7, [%rd5];
	add.f32 	%f20, %f7, 0f00000000;
	mov.f32 	%f21, 0f40800000;
$L__BB3_3:
	add.s32 	%r28, %r4, %r2;
	mad.lo.s32 	%r29, %r28, 4097, %r5;
	mul.wide.s32 	%rd6, %r29, 4;
	add.s64 	%rd7, %rd1, %rd6;
	ld.global.f32 	%f8, [%rd7];
	add.f32 	%f9, %f20, %f8;
	mul.lo.s32 	%r30, %r4, 4097;
	add.s32 	%r31, %r30, %r3;
	mul.wide.s32 	%rd8, %r31, 4;
	add.s64 	%rd9, %rd1, %rd8;
	ld.global.f32 	%f10, [%rd9];
	add.f32 	%f11, %f9, %f10;
	add.s32 	%r32, %r5, %r2;
	add.s32 	%r33, %r32, %r30;
	mul.wide.s32 	%rd10, %r33, 4;
	add.s64 	%rd11, %rd1, %rd10;
	ld.global.f32 	%f12, [%rd11];
	add.f32 	%f13, %f11, %f12;
	cvta.to.global.u64 	%rd12, %rd2;
	mul.wide.s32 	%rd13, %r1, 48;
	add.s64 	%rd14, %rd12, %rd13;
	ld.global.v2.u32 	{%r34, %r35}, [%rd14];
	ld.global.v2.u32 	{%r36, %r37}, [%rd14+8];
	ld.global.v2.u32 	{%r38, %r39}, [%rd14+16];
	ld.global.v2.u32 	{%r40, %r41}, [%rd14+24];
	ld.global.f32 	%f14, [%rd14+32];
	ld.global.f64 	%fd1, [%rd14+40];
	shr.u32 	%r42, %r35, 2;
	xor.b32  	%r43, %r42, %r35;
	shl.b32 	%r44, %r39, 4;
	shl.b32 	%r45, %r43, 1;
	xor.b32  	%r46, %r44, %r45;
	xor.b32  	%r47, %r46, %r39;
	xor.b32  	%r48, %r47, %r43;
	add.s32 	%r49, %r34, 362437;
	add.s32 	%r50, %r48, %r49;
	cvt.rn.f32.u32 	%f15, %r50;
	fma.rn.f32 	%f16, %f15, 0f2F800000, 0f2F000000;
	fma.rn.f32 	%f17, %f16, 0f40800000, 0fC0000000;
	div.rn.f32 	%f18, %f13, %f21;
	add.f32 	%f19, %f18, %f17;
	mul.wide.s32 	%rd15, %r2, 4;
	add.s64 	%rd16, %rd9, %rd15;
	st.global.f32 	[%rd16], %f19;
	st.global.v2.u32 	[%rd14], {%r49, %r36};
	st.global.v2.u32 	[%rd14+8], {%r37, %r38};
	st.global.v2.u32 	[%rd14+16], {%r39, %r48};
	st.global.v2.u32 	[%rd14+24], {%r40, %r41};
	st.global.f32 	[%rd14+32], %f14;
	st.global.f64 	[%rd14+40], %fd1;
	bar.sync 	0;
$L__BB3_4:
	ret;

}
	// .globl	_Z11Diamond_1_2P17curandStateXORWOWPfi
.visible .entry _Z11Diamond_1_2P17curandStateXORWOWPfi(
	.param .u64 .ptr .align 1 _Z11Diamond_1_2P17curandStateXORWOWPfi_param_0,
	.param .u64 .ptr .align 1 _Z11Diamond_1_2P17curandStateXORWOWPfi_param_1,
	.param .u32 _Z11Diamond_1_2P17curandStateXORWOWPfi_param_2
)
{
	.reg .pred 	%p<3>;
	.reg .b32 	%r<51>;
	.reg .b32 	%f<22>;
	.reg .b64 	%rd<17>;
	.reg .b64 	%fd<2>;

	ld.param.u64 	%rd2, [_Z11Diamond_1_2P17curandStateXORWOWPfi_param_0];
	ld.param.u64 	%rd3, [_Z11Diamond_1_2P17curandStateXORWOWPfi_param_1];
	ld.param.u32 	%r6, [_Z11Diamond_1_2P17curandStateXORWOWPfi_param_2];
	cvta.to.global.u64 	%rd1, %rd3;
	mov.u32 	%r7, %ctaid.x;
	mov.u32 	%r8, %ntid.x;
	mov.u32 	%r9, %tid.x;
	mad.lo.s32 	%r1, %r7, %r8, %r9;
	setp.gt.s32 	%p1, %r1, 16785408;
	@%p1 bra 	$L__BB4_4;
	shr.u32 	%r10, %r6, 31;
	add.s32 	%r11, %r6, %r10;
	shr.s32 	%r2, %r11, 1;
	div.s32 	%r12, 4096, %r6;
	div.s32 	%r13, %r1, %r12;
	mul.lo.s32 	%r14, %r13, %r12;
	sub.s32 	%r15, %r1, %r14;
	mul.lo.s32 	%r16, %r15, %r6;
	shr.s32 	%r17, %r16, 31;
	shr.u32 	%r18, %r17, 20;
	add.s32 	%r19, %r16, %r18;
	and.b32  	%r20, %r19, -4096;
	sub.s32 	%r3, %r16, %r20;
	mul.lo.s32 	%r21, %r13, %r6;
	shr.s32 	%r22, %r21, 31;
	shr.u32 	%r23, %r22, 20;
	add.s32 	%r24, %r21, %r23;
	and.b32  	%r25, %r24, -4096;
	sub.s32 	%r4, %r21, %r25;
	add.s32 	%r5, %r4, %r2;
	setp.lt.s32 	%p2, %r3, %r2;
	mov.f32 	%f21, 0f40400000;
	mov.f32 	%f20, 0f00000000;
	@%p2 bra 	$L__BB4_3;
	sub.s32 	%r26, %r3, %r2;
	mad.lo.s32 	%r27, %r5, 4097, %r26;
	mul.wide.s32 	%rd4, %r27, 4;
	add.s64 	%rd5, %rd1, %rd4;
	ld.global.f32 	%f7, [%rd5];
	add.f32 	%f20, %f7, 0f00000000;
	mov.f32 	%f21, 0f40800000;
$L__BB4_3:
	add.s32 	%r28, %r3, %r2;
	mad.lo.s32 	%r29, %r5, 4097, %r28;
	mul.wide.s32 	%rd6, %r29, 4;
	add.s64 	%rd7, %rd1, %rd6;
	ld.global.f32 	%f8, [%rd7];
	add.f32 	%f9, %f20, %f8;
	mad.lo.s32 	%r30, %r4, 4097, %r3;
	mul.wide.s32 	%rd8, %r30, 4;
	add.s64 	%rd9, %rd1, %rd8;
	ld.global.f32 	%f10, [%rd9];
	add.f32 	%f11, %f9, %f10;
	add.s32 	%r31, %r5, %r2;
	mad.lo.s32 	%r32, %r31, 4097, %r3;
	mul.wide.s32 	%rd10, %r32, 4;
	add.s64 	%rd11, %rd1, %rd10;
	ld.global.f32 	%f12, [%rd11];
	add.f32 	%f13, %f11, %f12;
	cvta.to.global.u64 	%rd12, %rd2;
	mul.wide.s32 	%rd13, %r1, 48;
	add.s64 	%rd14, %rd12, %rd13;
	ld.global.v2.u32 	{%r33, %r34}, [%rd14];
	ld.global.v2.u32 	{%r35, %r36}, [%rd14+8];
	ld.global.v2.u32 	{%r37, %r38}, [%rd14+16];
	ld.global.v2.u32 	{%r39, %r40}, [%rd14+24];
	ld.global.f32 	%f14, [%rd14+32];
	ld.global.f64 	%fd1, [%rd14+40];
	shr.u32 	%r41, %r34, 2;
	xor.b32  	%r42, %r41, %r34;
	shl.b32 	%r43, %r38, 4;
	shl.b32 	%r44, %r42, 1;
	xor.b32  	%r45, %r43, %r44;
	xor.b32  	%r46, %r45, %r38;
	xor.b32  	%r47, %r46, %r42;
	add.s32 	%r48, %r33, 362437;
	add.s32 	%r49, %r47, %r48;
	cvt.rn.f32.u32 	%f15, %r49;
	fma.rn.f32 	%f16, %f15, 0f2F800000, 0f2F000000;
	fma.rn.f32 	%f17, %f16, 0f40800000, 0fC0000000;
	div.rn.f32 	%f18, %f13, %f21;
	add.f32 	%f19, %f18, %f17;
	mad.lo.s32 	%r50, %r2, 4097, %r30;
	mul.wide.s32 	%rd15, %r50, 4;
	add.s64 	%rd16, %rd1, %rd15;
	st.global.f32 	[%rd16], %f19;
	st.global.v2.u32 	[%rd14], {%r48, %r35};
	st.global.v2.u32 	[%rd14+8], {%r36, %r37};
	st.global.v2.u32 	[%rd14+16], {%r38, %r47};
	st.global.v2.u32 	[%rd14+24], {%r39, %r40};
	st.global.f32 	[%rd14+32], %f14;
	st.global.f64 	[%rd14+40], %fd1;
	bar.sync 	0;
$L__BB4_4:
	ret;

}
	// .globl	_Z11Diamond_1_3P17curandStateXORWOWPfi
.visible .entry _Z11Diamond_1_3P17curandStateXORWOWPfi(
	.param .u64 .ptr .align 1 _Z11Diamond_1_3P17curandStateXORWOWPfi_param_0,
	.param .u64 .ptr .align 1 _Z11Diamond_1_3P17curandStateXORWOWPfi_param_1,
	.param .u32 _Z11Diamond_1_3P17curandStateXORWOWPfi_param_2
)
{
	.reg .pred 	%p<3>;
	.reg .b32 	%r<51>;
	.reg .b32 	%f<22>;
	.reg .b64 	%rd<17>;
	.reg .b64 	%fd<2>;

	ld.param.u64 	%rd2, [_Z11Diamond_1_3P17curandStateXORWOWPfi_param_0];
	ld.param.u64 	%rd3, [_Z11Diamond_1_3P17curandStateXORWOWPfi_param_1];
	ld.param.u32 	%r7, [_Z11Diamond_1_3P17curandStateXORWOWPfi_param_2];
	cvta.to.global.u64 	%rd1, %rd3;
	mov.u32 	%r8, %ctaid.x;
	mov.u32 	%r9, %ntid.x;
	mov.u32 	%r10, %tid.x;
	mad.lo.s32 	%r1, %r8, %r9, %r10;
	setp.gt.s32 	%p1, %r1, 16785408;
	@%p1 bra 	$L__BB5_4;
	shr.u32 	%r11, %r7, 31;
	add.s32 	%r12, %r7, %r11;
	shr.s32 	%r2, %r12, 1;
	div.s32 	%r13, 4096, %r7;
	div.s32 	%r14, %r1, %r13;
	mul.lo.s32 	%r15, %r14, %r13;
	sub.s32 	%r16, %r1, %r15;
	mul.lo.s32 	%r17, %r16, %r7;
	shr.s32 	%r18, %r17, 31;
	shr.u32 	%r19, %r18, 20;
	add.s32 	%r20, %r17, %r19;
	and.b32  	%r21, %r20, -4096;
	sub.s32 	%r22, %r17, %r21;
	mul.lo.s32 	%r23, %r14, %r7;
	shr.s32 	%r24, %r23, 31;
	shr.u32 	%r25, %r24, 20;
	add.s32 	%r26, %r23, %r25;
	and.b32  	%r27, %r26, -4096;
	sub.s32 	%r3, %r23, %r27;
	add.s32 	%r4, %r22, %r7;
	add.s32 	%r5, %r3, %r2;
	add.s32 	%r6, %r4, %r2;
	setp.gt.s32 	%p2, %r6, 4096;
	mov.f32 	%f21, 0f40400000;
	mov.f32 	%f20, 0f00000000;
	@%p2 bra 	$L__BB5_3;
	mad.lo.s32 	%r28, %r5, 4097, %r6;
	mul.wide.s32 	%rd4, %r28, 4;
	add.s64 	%rd5, %rd1, %rd4;
	ld.global.f32 	%f7, [%rd5];
	add.f32 	%f20, %f7, 0f00000000;
	mov.f32 	%f21, 0f40800000;
$L__BB5_3:
	sub.s32 	%r29, %r4, %r2;
	mad.lo.s32 	%r30, %r5, 4097, %r29;
	mul.wide.s32 	%rd6, %r30, 4;
	add.s64 	%rd7, %rd1, %rd6;
	ld.global.f32 	%f8, [%rd7];
	add.f32 	%f9, %f20, %f8;
	mad.lo.s32 	%r31, %r3, 4097, %r4;
	mul.wide.s32 	%rd8, %r31, 4;
	add.s64 	%rd9, %rd1, %rd8;
	ld.global.f32 	%f10, [%rd9];
	add.f32 	%f11, %f9, %f10;
	add.s32 	%r32, %r5, %r2;
	mad.lo.s32 	%r33, %r32, 4097, %r4;
	mul.wide.s32 	%rd10, %r33, 4;
	add.s64 	%rd11, %rd1, %rd10;
	ld.global.f32 	%f12, [%rd11];
	add.f32 	%f13, %f11, %f12;
	cvta.to.global.u64 	%rd12, %rd2;
	mul.wide.s32 	%rd13, %r1, 48;
	add.s64 	%rd14, %rd12, %rd13;
	ld.global.v2.u32 	{%r34, %r35}, [%rd14];
	ld.global.v2.u32 	{%r36, %r37}, [%rd14+8];
	ld.global.v2.u32 	{%r38, %r39}, [%rd14+16];
	ld.global.v2.u32 	{%r40, %r41}, [%rd14+24];
	ld.global.f32 	%f14, [%rd14+32];
	ld.global.f64 	%fd1, [%rd14+40];
	shr.u32 	%r42, %r35, 2;
	xor.b32  	%r43, %r42, %r35;
	shl.b32 	%r44, %r39, 4;
	shl.b32 	%r45, %r43, 1;
	xor.b32  	%r46, %r44, %r45;
	xor.b32  	%r47, %r46, %r39;
	xor.b32  	%r48, %r47, %r43;
	add.s32 	%r49, %r34, 362437;
	add.s32 	%r50, %r48, %r49;
	cvt.rn.f32.u32 	%f15, %r50;
	fma.rn.f32 	%f16, %f15, 0f2F800000, 0f2F000000;
	fma.rn.f32 	%f17, %f16, 0f40800000, 0fC0000000;
	div.rn.f32 	%f18, %f13, %f21;
	add.f32 	%f19, %f18, %f17;
	mul.wide.s32 	%rd15, %r2, 4;
	add.s64 	%rd16, %rd7, %rd15;
	st.global.f32 	[%rd16], %f19;
	st.global.v2.u32 	[%rd14], {%r49, %r36};
	st.global.v2.u32 	[%rd14+8], {%r37, %r38};
	st.global.v2.u32 	[%rd14+16], {%r39, %r48};
	st.global.v2.u32 	[%rd14+24], {%r40, %r41};
	st.global.f32 	[%rd14+32], %f14;
	st.global.f64 	[%rd14+40], %fd1;
	bar.sync 	0;
$L__BB5_4:
	ret;

}
	// .globl	_Z11Diamond_1_4P17curandStateXORWOWPfi
.visible .entry _Z11Diamond_1_4P17curandStateXORWOWPfi(
	.param .u64 .ptr .align 1 _Z11Diamond_1_4P17curandStateXORWOWPfi_param_0,
	.param .u64 .ptr .align 1 _Z11Diamond_1_4P17curandStateXORWOWPfi_param_1,
	.param .u32 _Z11Diamond_1_4P17curandStateXORWOWPfi_param_2
)
{
	.reg .pred 	%p<3>;
	.reg .b32 	%r<52>;
	.reg .b32 	%f<22>;
	.reg .b64 	%rd<17>;
	.reg .b64 	%fd<2>;

	ld.param.u64 	%rd2, [_Z11Diamond_1_4P17curandStateXORWOWPfi_param_0];
	ld.param.u64 	%rd3, [_Z11Diamond_1_4P17curandStateXORWOWPfi_param_1];
	ld.param.u32 	%r7, [_Z11Diamond_1_4P17curandStateXORWOWPfi_param_2];
	cvta.to.global.u64 	%rd1, %rd3;
	mov.u32 	%r8, %ctaid.x;
	mov.u32 	%r9, %ntid.x;
	mov.u32 	%r10, %tid.x;
	mad.lo.s32 	%r1, %r8, %r9, %r10;
	setp.gt.s32 	%p1, %r1, 16785408;
	@%p1 bra 	$L__BB6_4;
	shr.u32 	%r11, %r7, 31;
	add.s32 	%r12, %r7, %r11;
	shr.s32 	%r2, %r12, 1;
	div.s32 	%r13, 4096, %r7;
	div.s32 	%r14, %r1, %r13;
	mul.lo.s32 	%r15, %r14, %r13;
	sub.s32 	%r16, %r1, %r15;
	mul.lo.s32 	%r17, %r16, %r7;
	shr.s32 	%r18, %r17, 31;
	shr.u32 	%r19, %r18, 20;
	add.s32 	%r20, %r17, %r19;
	and.b32  	%r21, %r20, -4096;
	sub.s32 	%r3, %r17, %r21;
	mul.lo.s32 	%r22, %r14, %r7;
	shr.s32 	%r23, %r22, 31;
	shr.u32 	%r24, %r23, 20;
	add.s32 	%r25, %r22, %r24;
	and.b32  	%r26, %r25, -4096;
	sub.s32 	%r27, %r22, %r26;
	add.s32 	%r4, %r27, %r7;
	add.s32 	%r5, %r3, %r2;
	add.s32 	%r6, %r4, %r2;
	setp.gt.s32 	%p2, %r6, 4096;
	mov.f32 	%f21, 0f40400000;
	mov.f32 	%f20, 0f00000000;
	@%p2 bra 	$L__BB6_3;
	mad.lo.s32 	%r28, %r6, 4097, %r5;
	mul.wide.s32 	%rd4, %r28, 4;
	add.s64 	%rd5, %rd1, %rd4;
	ld.global.f32 	%f7, [%rd5];
	add.f32 	%f20, %f7, 0f00000000;
	mov.f32 	%f21, 0f40800000;
$L__BB6_3:
	sub.s32 	%r29, %r4, %r2;
	mad.lo.s32 	%r30, %r29, 4097, %r5;
	mul.wide.s32 	%rd6, %r30, 4;
	add.s64 	%rd7, %rd1, %rd6;
	ld.global.f32 	%f8, [%rd7];
	add.f32 	%f9, %f20, %f8;
	mul.lo.s32 	%r31, %r4, 4097;
	add.s32 	%r32, %r31, %r3;
	mul.wide.s32 	%rd8, %r32, 4;
	add.s64 	%rd9, %rd1, %rd8;
	ld.global.f32 	%f10, [%rd9];
	add.f32 	%f11, %f9, %f10;
	add.s32 	%r33, %r5, %r2;
	add.s32 	%r34, %r33, %r31;
	mul.wide.s32 	%rd10, %r34, 4;
	add.s64 	%rd11, %rd1, %rd10;
	ld.global.f32 	%f12, [%rd11];
	add.f32 	%f13, %f11, %f12;
	cvta.to.global.u64 	%rd12, %rd2;
	mul.wide.s32 	%rd13, %r1, 48;
	add.s64 	%rd14, %rd12, %rd13;
	ld.global.v2.u32 	{%r35, %r36}, [%rd14];
	ld.global.v2.u32 	{%r37, %r38}, [%rd14+8];
	ld.global.v2.u32 	{%r39, %r40}, [%rd14+16];
	ld.global.v2.u32 	{%r41, %r42}, [%rd14+24];
	ld.global.f32 	%f14, [%rd14+32];
	ld.global.f64 	%fd1, [%rd14+40];
	shr.u32 	%r43, %r36, 2;
	xor.b32  	%r44, %r43, %r36;
	shl.b32 	%r45, %r40, 4;
	shl.b32 	%r46, %r44, 1;
	xor.b32  	%r47, %r45, %r46;
	xor.b32  	%r48, %r47, %r40;
	xor.b32  	%r49, %r48, %r44;
	add.s32 	%r50, %r35, 362437;
	add.s32 	%r51, %r49, %r50;
	cvt.rn.f32.u32 	%f15, %r51;
	fma.rn.f32 	%f16, %f15, 0f2F800000, 0f2F000000;
	fma.rn.f32 	%f17, %f16, 0f40800000, 0fC0000000;
	div.rn.f32 	%f18, %f13, %f21;
	add.f32 	%f19, %f18, %f17;
	mul.wide.s32 	%rd15, %r2, 4;
	add.s64 	%rd16, %rd9, %rd15;
	st.global.f32 	[%rd16], %f19;
	st.global.v2.u32 	[%rd14], {%r50, %r37};
	st.global.v2.u32 	[%rd14+8], {%r38, %r39};
	st.global.v2.u32 	[%rd14+16], {%r40, %r49};
	st.global.v2.u32 	[%rd14+24], {%r41, %r42};
	st.global.f32 	[%rd14+32], %f14;
	st.global.f64 	[%rd14+40], %fd1;
	bar.sync 	0;
$L__BB6_4:
	ret;

}
	// .globl	_Z9Diamond_2P17curandStateXORWOWPfi
.visible .entry _Z9Diamond_2P17curandStateXORWOWPfi(
	.param .u64 .ptr .align 1 _Z9Diamond_2P17curandStateXORWOWPfi_param_0,
	.param .u64 .ptr .align 1 _Z9Diamond_2P17curandStateXORWOWPfi_param_1,
	.param .u32 _Z9Diamond_2P17curandStateXORWOWPfi_param_2
)
{
	.reg .pred 	%p<6>;
	.reg .b32 	%r<102>;
	.reg .b32 	%f<80>;
	.reg .b64 	%rd<45>;
	.reg .b64 	%fd<2>;

	ld.param.u64 	%rd7, [_Z9Diamond_2P17curandStateXORWOWPfi_param_1];
	cvta.to.global.u64 	%rd1, %rd7;
	mov.u32 	%r12, %ctaid.x;
	mov.u32 	%r13, %ntid.x;
	mov.u32 	%r14, %tid.x;
	mad.lo.s32 	%r1, %r12, %r13, %r14;
	setp.gt.s32 	%p1, %r1, 16785408;
	@%p1 bra 	$L__BB7_10;
	ld.param.u32 	%r96, [_Z9Diamond_2P17curandStateXORWOWPfi_param_2];
	shr.u32 	%r15, %r96, 31;
	add.s32 	%r16, %r96, %r15;
	shr.s32 	%r2, %r16, 1;
	div.s32 	%r17, 4096, %r96;
	div.s32 	%r18, %r1, %r17;
	mul.lo.s32 	%r19, %r18, %r17;
	sub.s32 	%r20, %r1, %r19;
	mul.lo.s32 	%r21, %r20, %r96;
	shr.s32 	%r22, %r21, 31;
	shr.u32 	%r23, %r22, 20;
	add.s32 	%r24, %r21, %r23;
	and.b32  	%r25, %r24, -4096;
	sub.s32 	%r3, %r21, %r25;
	mul.lo.s32 	%r26, %r18, %r96;
	shr.s32 	%r27, %r26, 31;
	shr.u32 	%r28, %r27, 20;
	add.s32 	%r29, %r26, %r28;
	and.b32  	%r30, %r29, -4096;
	sub.s32 	%r4, %r26, %r30;
	add.s32 	%r5, %r3, %r2;
	add.s32 	%r6, %r4, %r2;
	setp.lt.s32 	%p2, %r4, %r2;
	mov.f32 	%f73, 0f40400000;
	mov.f32 	%f72, 0f00000000;
	@%p2 bra 	$L__BB7_3;
	sub.s32 	%r31, %r4, %r2;
	mad.lo.s32 	%r32, %r31, 4097, %r5;
	mul.wide.s32 	%rd8, %r32, 4;
	add.s64 	%rd9, %rd1, %rd8;
	ld.global.f32 	%f21, [%rd9];
	add.f32 	%f72, %f21, 0f00000000;
	mov.f32 	%f73, 0f40800000;
$L__BB7_3:
	mul.lo.s32 	%r7, %r6, 4097;
	add.s32 	%r8, %r7, %r5;
	mul.wide.s32 	%rd10, %r8, 4;
	add.s64 	%rd2, %rd1, %rd10;
	ld.global.f32 	%f4, [%rd2];
	add.f32 	%f24, %f72, %f4;
	mul.lo.s32 	%r33, %r4, 4097;
	add.s32 	%r9, %r33, %r3;
	mul.wide.s32 	%rd11, %r9, 4;
	add.s64 	%rd3, %rd1, %rd11;
	ld.global.f32 	%f5, [%rd3];
	add.f32 	%f25, %f24, %f5;
	add.s32 	%r34, %r5, %r2;
	add.s32 	%r10, %r34, %r33;
	mul.wide.s32 	%rd12, %r10, 4;
	add.s64 	%rd13, %rd1, %rd12;
	ld.global.f32 	%f26, [%rd13];
	add.f32 	%f6, %f25, %f26;
	setp.lt.s32 	%p3, %r3, %r2;
	mov.f32 	%f75, 0f40400000;
	mov.f32 	%f74, 0f00000000;
	@%p3 bra 	$L__BB7_5;
	sub.s32 	%r35, %r3, %r2;
	add.s32 	%r36, %r35, %r7;
	mul.wide.s32 	%rd14, %r36, 4;
	add.s64 	%rd15, %rd1, %rd14;
	ld.global.f32 	%f28, [%rd15];
	add.f32 	%f74, %f28, 0f00000000;
	mov.f32 	%f75, 0f40800000;
$L__BB7_5:
	ld.param.u32 	%r97, [_Z9Diamond_2P17curandStateXORWOWPfi_param_2];
	add.f32 	%f31, %f74, %f4;
	add.f32 	%f32, %f31, %f5;
	add.s32 	%r37, %r6, %r2;
	mad.lo.s32 	%r38, %r37, 4097, %r3;
	mul.wide.s32 	%rd16, %r38, 4;
	add.s64 	%rd4, %rd1, %rd16;
	ld.global.f32 	%f33, [%rd4];
	add.f32 	%f10, %f32, %f33;
	add.s32 	%r39, %r5, %r97;
	setp.gt.s32 	%p4, %r39, 4096;
	mov.f32 	%f77, 0f40400000;
	mov.f32 	%f76, 0f00000000;
	@%p4 bra 	$L__BB7_7;
	ld.param.u32 	%r98, [_Z9Diamond_2P17curandStateXORWOWPfi_param_2];
	mul.wide.s32 	%rd17, %r98, 4;
	add.s64 	%rd18, %rd2, %rd17;
	ld.global.f32 	%f35, [%rd18];
	add.f32 	%f76, %f35, 0f00000000;
	mov.f32 	%f77, 0f40800000;
$L__BB7_7:
	ld.param.u32 	%r99, [_Z9Diamond_2P17curandStateXORWOWPfi_param_2];
	add.s32 	%r40, %r3, %r99;
	sub.s32 	%r41, %r40, %r2;
	add.s32 	%r42, %r41, %r7;
	mul.wide.s32 	%rd19, %r42, 4;
	add.s64 	%rd20, %rd1, %rd19;
	ld.global.f32 	%f38, [%rd20];
	add.f32 	%f39, %f76, %f38;
	mul.wide.s32 	%rd5, %r99, 4;
	add.s64 	%rd21, %rd3, %rd5;
	ld.global.f32 	%f40, [%rd21];
	add.f32 	%f41, %f39, %f40;
	add.s64 	%rd22, %rd4, %rd5;
	ld.global.f32 	%f42, [%rd22];
	add.f32 	%f14, %f41, %f42;
	add.s32 	%r43, %r6, %r99;
	setp.gt.s32 	%p5, %r43, 4096;
	mov.f32 	%f79, 0f40400000;
	mov.f32 	%f78, 0f00000000;
	@%p5 bra 	$L__BB7_9;
	ld.param.u32 	%r100, [_Z9Diamond_2P17curandStateXORWOWPfi_param_2];
	mad.lo.s32 	%r44, %r100, 4097, %r8;
	mul.wide.s32 	%rd23, %r44, 4;
	add.s64 	%rd24, %rd1, %rd23;
	ld.global.f32 	%f44, [%rd24];
	add.f32 	%f78, %f44, 0f00000000;
	mov.f32 	%f79, 0f40800000;
$L__BB7_9:
	ld.param.u32 	%r101, [_Z9Diamond_2P17curandStateXORWOWPfi_param_2];
	ld.param.u64 	%rd44, [_Z9Diamond_2P17curandStateXORWOWPfi_param_1];
	ld.param.u64 	%rd43, [_Z9Diamond_2P17curandStateXORWOWPfi_param_0];
	add.s32 	%r45, %r4, %r101;
	sub.s32 	%r46, %r45, %r2;
	mad.lo.s32 	%r47, %r46, 4097, %r5;
	cvta.to.global.u64 	%rd25, %rd44;
	mul.wide.s32 	%rd26, %r47, 4;
	add.s64 	%rd27, %rd25, %rd26;
	ld.global.f32 	%f45, [%rd27];
	add.f32 	%f46, %f78, %f45;
	mul.lo.s32 	%r48, %r101, 4097;
	add.s32 	%r49, %r9, %r48;
	mul.wide.s32 	%rd28, %r49, 4;
	add.s64 	%rd29, %rd25, %rd28;
	ld.global.f32 	%f47, [%rd29];
	add.f32 	%f48, %f46, %f47;
	add.s32 	%r50, %r10, %r48;
	mul.wide.s32 	%rd30, %r50, 4;
	add.s64 	%rd31, %rd25, %rd30;
	ld.global.f32 	%f49, [%rd31];
	add.f32 	%f50, %f48, %f49;
	cvta.to.global.u64 	%rd32, %rd43;
	mul.wide.s32 	%rd33, %r1, 48;
	add.s64 	%rd34, %rd32, %rd33;
	ld.global.v2.u32 	{%r51, %r52}, [%rd34];
	ld.global.v2.u32 	{%r53, %r54}, [%rd34+8];
	ld.global.v2.u32 	{%r55, %r56}, [%rd34+16];
	ld.global.v2.u32 	{%r57, %r58}, [%rd34+24];
	ld.global.f32 	%f51, [%rd34+32];
	ld.global.f64 	%fd1, [%rd34+40];
	shr.u32 	%r59, %r52, 2;
	xor.b32  	%r60, %r59, %r52;
	shl.b32 	%r61, %r56, 4;
	shl.b32 	%r62, %r60, 1;
	xor.b32  	%r63, %r61, %r62;
	xor.b32  	%r64, %r63, %r56;
	xor.b32  	%r65, %r64, %r60;
	add.s32 	%r66, %r51, %r65;
	add.s32 	%r67, %r66, 362437;
	cvt.rn.f32.u32 	%f52, %r67;
	fma.rn.f32 	%f53, %f52, 0f2F800000, 0f2F000000;
	fma.rn.f32 	%f54, %f53, 0f40800000, 0fC0000000;
	shr.u32 	%r68, %r53, 2;
	xor.b32  	%r69, %r68, %r53;
	shl.b32 	%r70, %r65, 4;
	shl.b32 	%r71, %r69, 1;
	xor.b32  	%r72, %r71, %r70;
	xor.b32  	%r73, %r72, %r69;
	xor.b32  	%r74, %r73, %r65;
	add.s32 	%r75, %r51, %r74;
	add.s32 	%r76, %r75, 724874;
	cvt.rn.f32.u32 	%f55, %r76;
	fma.rn.f32 	%f56, %f55, 0f2F800000, 0f2F000000;
	fma.rn.f32 	%f57, %f56, 0f40800000, 0fC0000000;
	shr.u32 	%r77, %r54, 2;
	xor.b32  	%r78, %r77, %r54;
	shl.b32 	%r79, %r74, 4;
	shl.b32 	%r80, %r78, 1;
	xor.b32  	%r81, %r80, %r79;
	xor.b32  	%r82, %r81, %r78;
	xor.b32  	%r83, %r82, %r74;
	add.s32 	%r84, %r51, %r83;
	add.s32 	%r85, %r84, 1087311;
	cvt.rn.f32.u32 	%f58, %r85;
	fma.rn.f32 	%f59, %f58, 0f2F800000, 0f2F000000;
	fma.rn.f32 	%f60, %f59, 0f40800000, 0fC0000000;
	shr.u32 	%r86, %r55, 2;
	xor.b32  	%r87, %r86, %r55;
	shl.b32 	%r88, %r83, 4;
	shl.b32 	%r89, %r87, 1;
	xor.b32  	%r90, %r89, %r88;
	xor.b32  	%r91, %r90, %r87;
	xor.b32  	%r92, %r91, %r83;
	add.s32 	%r93, %r51, 1449748;
	add.s32 	%r94, %r92, %r93;
	cvt.rn.f32.u32 	%f61, %r94;
	fma.rn.f32 	%f62, %f61, 0f2F800000, 0f2F000000;
	fma.rn.f32 	%f63, %f62, 0f40800000, 0fC0000000;
	div.rn.f32 	%f64, %f6, %f73;
	add.f32 	%f65, %f64, %f54;
	mul.wide.s32 	%rd35, %r2, 4;
	mul.wide.s32 	%rd36, %r9, 4;
	add.s64 	%rd37, %rd25, %rd36;
	add.s64 	%rd38, %rd37, %rd35;
	st.global.f32 	[%rd38], %f65;
	div.rn.f32 	%f66, %f10, %f75;
	add.f32 	%f67, %f66, %f57;
	mad.lo.s32 	%r95, %r2, 4097, %r9;
	mul.wide.s32 	%rd39, %r95, 4;
	add.s64 	%rd40, %rd25, %rd39;
	st.global.f32 	[%rd40], %f67;
	div.rn.f32 	%f68, %f14, %f77;
	add.f32 	%f69, %f68, %f60;
	add.s64 	%rd41, %rd40, %rd5;
	st.global.f32 	[%rd41], %f69;
	div.rn.f32 	%f70, %f50, %f79;
	add.f32 	%f71, %f70, %f63;
	add.s64 	%rd42, %rd29, %rd35;
	st.global.f32 	[%rd42], %f71;
	st.global.v2.u32 	[%rd34], {%r93, %r56};
	st.global.v2.u32 	[%rd34+8], {%r65, %r74};
	st.global.v2.u32 	[%rd34+16], {%r83, %r92};
	st.global.v2.u32 	[%rd34+24], {%r57, %r58};
	st.global.f32 	[%rd34+32], %f51;
	st.global.f64 	[%rd34+40], %fd1;
	bar.sync 	0;
$L__BB7_10:
	ret;

}
	// .globl	_Z9Diamond_3P17curandStateXORWOWPfi
.visible .entry _Z9Diamond_3P17curandStateXORWOWPfi(
	.param .u64 .ptr .align 1 _Z9Diamond_3P17curandStateXORWOWPfi_param_0,
	.param .u64 .ptr .align 1 _Z9Diamond_3P17curandStateXORWOWPfi_param_1,
	.param .u32 _Z9Diamond_3P17curandStateXORWOWPfi_param_2
)
{
	.reg .pred 	%p<6>;
	.reg .b16 	%rs<9>;
	.reg .b32 	%r<80>;
	.reg .b32 	%f<25>;
	.reg .b64 	%rd<17>;
	.reg .b64 	%fd<2>;

	ld.param.u64 	%rd2, [_Z9Diamond_3P17curandStateXORWOWPfi_param_0];
	ld.param.u64 	%rd3, [_Z9Diamond_3P17curandStateXORWOWPfi_param_1];
	ld.param.u32 	%r14, [_Z9Diamond_3P17curandStateXORWOWPfi_param_2];
	cvta.to.global.u64 	%rd1, %rd3;
	mov.u32 	%r15, %ctaid.x;
	mov.u32 	%r16, %ntid.x;
	mov.u32 	%r17, %tid.x;
	mad.lo.s32 	%r1, %r15, %r16, %r17;
	setp.gt.s32 	%p1, %r1, 16785408;
	@%p1 bra 	$L__BB8_10;
	shr.u32 	%r19, %r14, 31;
	add.s32 	%r20, %r14, %r19;
	shr.s32 	%r2, %r20, 1;
	div.s32 	%r21, 4096, %r14;
	div.s32 	%r22, %r1, %r21;
	mul.lo.s32 	%r23, %r22, %r21;
	sub.s32 	%r24, %r1, %r23;
	mul.lo.s32 	%r25, %r24, %r14;
	shr.s32 	%r26, %r25, 31;
	shr.u32 	%r27, %r26, 20;
	add.s32 	%r28, %r25, %r27;
	and.b32  	%r29, %r28, -4096;
	sub.s32 	%r30, %r25, %r29;
	mul.lo.s32 	%r31, %r22, %r14;
	shr.s32 	%r32, %r31, 31;
	shr.u32 	%r33, %r32, 20;
	add.s32 	%r34, %r31, %r33;
	and.b32  	%r35, %r34, -4096;
	sub.s32 	%r36, %r31, %r35;
	mul.lo.s32 	%r37, %r21, %r21;
	div.s32 	%r38, %r1, %r37;
	shr.s32 	%r39, %r38, 31;
	shr.u32 	%r40, %r39, 30;
	add.s32 	%r41, %r38, %r40;
	and.b32  	%r42, %r41, 252;
	sub.s32 	%r43, %r38, %r42;
	cvt.u16.u32 	%rs1, %r43;
	and.b16  	%rs2, %rs1, 128;
	shr.u16 	%rs3, %rs2, 7;
	add.s16 	%rs4, %rs1, %rs3;
	and.b16  	%rs5, %rs4, 254;
	sub.s16 	%rs6, %rs1, %rs5;
	cvt.u32.u16 	%r44, %rs6;
	cvt.s32.s8 	%r45, %r44;
	sub.s32 	%r46, 1, %r45;
	cvt.s16.s8 	%rs7, %rs4;
	shr.s16 	%rs8, %rs7, 1;
	cvt.s32.s16 	%r47, %rs8;
	mul.lo.s32 	%r48, %r2, %r47;
	add.s32 	%r49, %r48, %r30;
	mad.lo.s32 	%r3, %r46, %r2, %r49;
	mad.lo.s32 	%r50, %r2, %r45, %r36;
	add.s32 	%r4, %r50, %r48;
	setp.lt.s32 	%p2, %r3, %r2;
	mov.b32 	%r77, 0;
	mov.f32 	%f22, 0f00000000;
	@%p2 bra 	$L__BB8_3;
	sub.s32 	%r52, %r3, %r2;
	mad.lo.s32 	%r53, %r4, 4097, %r52;
	mul.wide.s32 	%rd4, %r53, 4;
	add.s64 	%rd5, %rd1, %rd4;
	ld.global.f32 	%f10, [%rd5];
	add.f32 	%f22, %f10, 0f00000000;
	mov.b32 	%r77, 1;
$L__BB8_3:
	add.s32 	%r6, %r3, %r2;
	setp.gt.s32 	%p3, %r6, 4096;
	@%p3 bra 	$L__BB8_5;
	mad.lo.s32 	%r54, %r4, 4097, %r6;
	mul.wide.s32 	%rd6, %r54, 4;
	add.s64 	%rd7, %rd1, %rd6;
	ld.global.f32 	%f11, [%rd7];
	add.f32 	%f22, %f22, %f11;
	add.s32 	%r77, %r77, 1;
$L__BB8_5:
	setp.lt.s32 	%p4, %r4, %r2;
	@%p4 bra 	$L__BB8_7;
	sub.s32 	%r55, %r4, %r2;
	mad.lo.s32 	%r56, %r55, 4097, %r3;
	mul.wide.s32 	%rd8, %r56, 4;
	add.s64 	%rd9, %rd1, %rd8;
	ld.global.f32 	%f12, [%rd9];
	add.f32 	%f22, %f22, %f12;
	add.s32 	%r77, %r77, 1;
$L__BB8_7:
	add.s32 	%r11, %r4, %r2;
	setp.gt.s32 	%p5, %r11, 4096;
	@%p5 bra 	$L__BB8_9;
	mad.lo.s32 	%r57, %r11, 4097, %r3;
	mul.wide.s32 	%rd10, %r57, 4;
	add.s64 	%rd11, %rd1, %rd10;
	ld.global.f32 	%f13, [%rd11];
	add.f32 	%f22, %f22, %f13;
	add.s32 	%r77, %r77, 1;
$L__BB8_9:
	cvta.to.global.u64 	%rd12, %rd2;
	mul.wide.s32 	%rd13, %r1, 48;
	add.s64 	%rd14, %rd12, %rd13;
	ld.global.v2.u32 	{%r58, %r59}, [%rd14];
	ld.global.v2.u32 	{%r60, %r61}, [%rd14+8];
	ld.global.v2.u32 	{%r62, %r63}, [%rd14+16];
	ld.global.v2.u32 	{%r64, %r65}, [%rd14+24];
	ld.global.f32 	%f14, [%rd14+32];
	ld.global.f64 	%fd1, [%rd14+40];
	shr.u32 	%r66, %r59, 2;
	xor.b32  	%r67, %r66, %r59;
	shl.b32 	%r68, %r63, 4;
	shl.b32 	%r69, %r67, 1;
	xor.b32  	%r70, %r68, %r69;
	xor.b32  	%r71, %r70, %r63;
	xor.b32  	%r72, %r71, %r67;
	add.s32 	%r73, %r58, 362437;
	add.s32 	%r74, %r72, %r73;
	cvt.rn.f32.u32 	%f15, %r74;
	fma.rn.f32 	%f16, %f15, 0f2F800000, 0f2F000000;
	fma.rn.f32 	%f17, %f16, 0f40800000, 0fC0000000;
	cvt.rn.f32.u32 	%f18, %r77;
	div.rn.f32 	%f19, %f22, %f18;
	add.f32 	%f20, %f19, %f17;
	mad.lo.s32 	%r75, %r4, 4097, %r3;
	mul.wide.s32 	%rd15, %r75, 4;
	add.s64 	%rd16, %rd1, %rd15;
	st.global.f32 	[%rd16], %f20;
	st.global.v2.u32 	[%rd14], {%r73, %r60};
	st.global.v2.u32 	[%rd14+8], {%r61, %r62};
	st.global.v2.u32 	[%rd14+16], {%r63, %r72};
	st.global.v2.u32 	[%rd14+24], {%r64, %r65};
	st.global.f32 	[%rd14+32], %f14;
	st.global.f64 	[%rd14+40], %fd1;
	bar.sync 	0;
$L__BB8_10:
	ret;

}
	// .globl	_Z16Square_Diamond_4P17curandStateXORWOWPfi
.visible .entry _Z16Square_Diamond_4P17curandStateXORWOWPfi(
	.param .u64 .ptr .align 1 _Z16Square_Diamond_4P17curandStateXORWOWPfi_param_0,
	.param .u64 .ptr .align 1 _Z16Square_Diamond_4P17curandStateXORWOWPfi_param_1,
	.param .u32 _Z16Square_Diamond_4P17curandStateXORWOWPfi_param_2
)
{
	.reg .pred 	%p<6>;
	.reg .b32 	%r<110>;
	.reg .b32 	%f<91>;
	.reg .b64 	%rd<44>;
	.reg .b64 	%fd<2>;

	ld.param.u64 	%rd8, [_Z16Square_Diamond_4P17curandStateXORWOWPfi_param_1];
	cvta.to.global.u64 	%rd1, %rd8;
	mov.u32 	%r22, %ctaid.x;
	mov.u32 	%r23, %ntid.x;
	mov.u32 	%r24, %tid.x;
	mad.lo.s32 	%r1, %r22, %r23, %r24;
	setp.gt.s32 	%p1, %r1, 16785408;
	@%p1 bra 	$L__BB9_10;
	ld.param.u32 	%r106, [_Z16Square_Diamond_4P17curandStateXORWOWPfi_param_2];
	ld.param.u64 	%rd43, [_Z16Square_Diamond_4P17curandStateXORWOWPfi_param_0];
	cvta.to.global.u64 	%rd9, %rd43;
	shr.u32 	%r25, %r106, 31;
	add.s32 	%r26, %r106, %r25;
	shr.s32 	%r2, %r26, 1;
	div.s32 	%r27, 4096, %r106;
	div.s32 	%r28, %r1, %r27;
	mul.lo.s32 	%r29, %r28, %r27;
	sub.s32 	%r30, %r1, %r29;
	mul.lo.s32 	%r31, %r30, %r106;
	shr.s32 	%r32, %r31, 31;
	shr.u32 	%r33, %r32, 20;
	add.s32 	%r34, %r31, %r33;
	and.b32  	%r35, %r34, -4096;
	sub.s32 	%r3, %r31, %r35;
	mul.lo.s32 	%r36, %r28, %r106;
	shr.s32 	%r37, %r36, 31;
	shr.u32 	%r38, %r37, 20;
	add.s32 	%r39, %r36, %r38;
	and.b32  	%r40, %r39, -4096;
	sub.s32 	%r4, %r36, %r40;
	add.s32 	%r5, %r3, %r2;
	add.s32 	%r6, %r4, %r2;
	mul.wide.s32 	%rd10, %r1, 48;
	add.s64 	%rd2, %rd9, %rd10;
	ld.global.v2.u32 	{%r7, %r41}, [%rd2];
	ld.global.v2.u32 	{%r9, %r8}, [%rd2+8];
	ld.global.v2.u32 	{%r10, %r11}, [%rd2+16];
	ld.global.v2.u32 	{%r12, %r13}, [%rd2+24];
	ld.global.f32 	%f1, [%rd2+32];
	ld.global.f64 	%fd1, [%rd2+40];
	shr.u32 	%r42, %r41, 2;
	xor.b32  	%r43, %r42, %r41;
	shl.b32 	%r44, %r11, 4;
	shl.b32 	%r45, %r43, 1;
	xor.b32  	%r46, %r44, %r45;
	xor.b32  	%r47, %r46, %r11;
	xor.b32  	%r14, %r47, %r43;
	add.s32 	%r48, %r7, 362437;
	add.s32 	%r49, %r14, %r48;
	cvt.rn.f32.u32 	%f21, %r49;
	fma.rn.f32 	%f22, %f21, 0f2F800000, 0f2F000000;
	fma.rn.f32 	%f23, %f22, 0f40800000, 0fC0000000;
	st.global.v2.u32 	[%rd2], {%r48, %r9};
	st.global.v2.u32 	[%rd2+8], {%r8, %r10};
	st.global.v2.u32 	[%rd2+16], {%r11, %r14};
	mul.lo.s32 	%r15, %r4, 4097;
	add.s32 	%r16, %r15, %r3;
	mul.wide.s32 	%rd11, %r16, 4;
	add.s64 	%rd3, %rd1, %rd11;
	ld.global.f32 	%f24, [%rd3];
	mul.wide.s32 	%rd4, %r106, 4;
	add.s64 	%rd12, %rd3, %rd4;
	ld.global.f32 	%f25, [%rd12];
	add.f32 	%f26, %f24, %f25;
	mul.lo.s32 	%r17, %r106, 4097;
	add.s32 	%r50, %r16, %r17;
	mul.wide.s32 	%rd13, %r50, 4;
	add.s64 	%rd14, %rd1, %rd13;
	ld.global.f32 	%f27, [%rd14];
	add.f32 	%f28, %f26, %f27;
	add.s64 	%rd15, %rd14, %rd4;
	ld.global.f32 	%f29, [%rd15];
	add.f32 	%f30, %f28, %f29;
	fma.rn.f32 	%f31, %f30, 0f3E800000, %f23;
	mul.lo.s32 	%r18, %r6, 4097;
	add.s32 	%r19, %r18, %r5;
	mul.wide.s32 	%rd16, %r19, 4;
	add.s64 	%rd5, %rd1, %rd16;
	st.global.f32 	[%rd5], %f31;
	bar.sync 	0;
	setp.lt.s32 	%p2, %r4, %r2;
	mov.f32 	%f84, 0f40400000;
	mov.f32 	%f83, 0f00000000;
	@%p2 bra 	$L__BB9_3;
	sub.s32 	%r51, %r4, %r2;
	mad.lo.s32 	%r52, %r51, 4097, %r5;
	mul.wide.s32 	%rd17, %r52, 4;
	add.s64 	%rd18, %rd1, %rd17;
	ld.global.f32 	%f33, [%rd18];
	add.f32 	%f83, %f33, 0f00000000;
	mov.f32 	%f84, 0f40800000;
$L__BB9_3:
	ld.global.f32 	%f5, [%rd5];
	add.f32 	%f36, %f83, %f5;
	ld.global.f32 	%f6, [%rd3];
	add.f32 	%f37, %f36, %f6;
	add.s32 	%r53, %r5, %r2;
	add.s32 	%r20, %r53, %r15;
	mul.wide.s32 	%rd19, %r20, 4;
	add.s64 	%rd20, %rd1, %rd19;
	ld.global.f32 	%f38, [%rd20];
	add.f32 	%f7, %f37, %f38;
	setp.lt.s32 	%p3, %r3, %r2;
	mov.f32 	%f86, 0f40400000;
	mov.f32 	%f85, 0f00000000;
	@%p3 bra 	$L__BB9_5;
	sub.s32 	%r54, %r3, %r2;
	add.s32 	%r55, %r54, %r18;
	mul.wide.s32 	%rd21, %r55, 4;
	add.s64 	%rd22, %rd1, %rd21;
	ld.global.f32 	%f40, [%rd22];
	add.f32 	%f85, %f40, 0f00000000;
	mov.f32 	%f86, 0f40800000;
$L__BB9_5:
	ld.param.u32 	%r107, [_Z16Square_Diamond_4P17curandStateXORWOWPfi_param_2];
	add.f32 	%f43, %f85, %f5;
	add.f32 	%f44, %f43, %f6;
	add.s32 	%r56, %r6, %r2;
	mad.lo.s32 	%r57, %r56, 4097, %r3;
	mul.wide.s32 	%rd23, %r57, 4;
	add.s64 	%rd6, %rd1, %rd23;
	ld.global.f32 	%f45, [%rd6];
	add.f32 	%f11, %f44, %f45;
	add.s32 	%r58, %r5, %r107;
	setp.gt.s32 	%p4, %r58, 4096;
	mov.f32 	%f88, 0f40400000;
	mov.f32 	%f87, 0f00000000;
	@%p4 bra 	$L__BB9_7;
	add.s64 	%rd24, %rd5, %rd4;
	ld.global.f32 	%f47, [%rd24];
	add.f32 	%f87, %f47, 0f00000000;
	mov.f32 	%f88, 0f40800000;
$L__BB9_7:
	ld.param.u32 	%r108, [_Z16Square_Diamond_4P17curandStateXORWOWPfi_param_2];
	add.s32 	%r59, %r3, %r108;
	sub.s32 	%r60, %r59, %r2;
	add.s32 	%r61, %r60, %r18;
	mul.wide.s32 	%rd25, %r61, 4;
	add.s64 	%rd26, %rd1, %rd25;
	ld.global.f32 	%f50, [%rd26];
	add.f32 	%f51, %f87, %f50;
	add.s64 	%rd27, %rd3, %rd4;
	ld.global.f32 	%f52, [%rd27];
	add.f32 	%f53, %f51, %f52;
	add.s64 	%rd28, %rd6, %rd4;
	ld.global.f32 	%f54, [%rd28];
	add.f32 	%f15, %f53, %f54;
	add.s32 	%r62, %r6, %r108;
	setp.gt.s32 	%p5, %r62, 4096;
	mov.f32 	%f90, 0f40400000;
	mov.f32 	%f89, 0f00000000;
	@%p5 bra 	$L__BB9_9;
	add.s32 	%r63, %r19, %r17;
	mul.wide.s32 	%rd29, %r63, 4;
	add.s64 	%rd30, %rd1, %rd29;
	ld.global.f32 	%f56, [%rd30];
	add.f32 	%f89, %f56, 0f00000000;
	mov.f32 	%f90, 0f40800000;
$L__BB9_9:
	ld.param.u32 	%r109, [_Z16Square_Diamond_4P17curandStateXORWOWPfi_param_2];
	add.s32 	%r64, %r4, %r109;
	sub.s32 	%r65, %r64, %r2;
	mad.lo.s32 	%r66, %r65, 4097, %r5;
	mul.wide.s32 	%rd31, %r66, 4;
	add.s64 	%rd32, %rd1, %rd31;
	ld.global.f32 	%f57, [%rd32];
	add.f32 	%f58, %f89, %f57;
	add.s32 	%r67, %r16, %r17;
	mul.wide.s32 	%rd33, %r67, 4;
	add.s64 	%rd34, %rd1, %rd33;
	ld.global.f32 	%f59, [%rd34];
	add.f32 	%f60, %f58, %f59;
	add.s32 	%r68, %r20, %r17;
	mul.wide.s32 	%rd35, %r68, 4;
	add.s64 	%rd36, %rd1, %rd35;
	ld.global.f32 	%f61, [%rd36];
	add.f32 	%f62, %f60, %f61;
	shr.u32 	%r69, %r9, 2;
	xor.b32  	%r70, %r69, %r9;
	shl.b32 	%r71, %r14, 4;
	shl.b32 	%r72, %r70, 1;
	xor.b32  	%r73, %r72, %r71;
	xor.b32  	%r74, %r73, %r70;
	xor.b32  	%r75, %r74, %r14;
	add.s32 	%r76, %r7, %r75;
	add.s32 	%r77, %r76, 724874;
	cvt.rn.f32.u32 	%f63, %r77;
	fma.rn.f32 	%f64, %f63, 0f2F800000, 0f2F000000;
	fma.rn.f32 	%f65, %f64, 0f40800000, 0fC0000000;
	shr.u32 	%r78, %r8, 2;
	xor.b32  	%r79, %r78, %r8;
	shl.b32 	%r80, %r75, 4;
	shl.b32 	%r81, %r79, 1;
	xor.b32  	%r82, %r81, %r80;
	xor.b32  	%r83, %r82, %r79;
	xor.b32  	%r84, %r83, %r75;
	add.s32 	%r85, %r7, %r84;
	add.s32 	%r86, %r85, 1087311;
	cvt.rn.f32.u32 	%f66, %r86;
	fma.rn.f32 	%f67, %f66, 0f2F800000, 0f2F000000;
	fma.rn.f32 	%f68, %f67, 0f40800000, 0fC0000000;
	shr.u32 	%r87, %r10, 2;
	xor.b32  	%r88, %r87, %r10;
	shl.b32 	%r89, %r84, 4;
	shl.b32 	%r90, %r88, 1;
	xor.b32  	%r91, %r90, %r89;
	xor.b32  	%r92, %r91, %r88;
	xor.b32  	%r93, %r92, %r84;
	add.s32 	%r94, %r7, %r93;
	add.s32 	%r95, %r94, 1449748;
	cvt.rn.f32.u32 	%f69, %r95;
	fma.rn.f32 	%f70, %f69, 0f2F800000, 0f2F000000;
	fma.rn.f32 	%f71, %f70, 0f40800000, 0fC0000000;
	shr.u32 	%r96, %r11, 2;
	xor.b32  	%r97, %r96, %r11;
	shl.b32 	%r98, %r93, 4;
	shl.b32 	%r99, %r97, 1;
	xor.b32  	%r100, %r99, %r98;
	xor.b32  	%r101, %r100, %r97;
	xor.b32  	%r102, %r101, %r93;
	add.s32 	%r103, %r7, 1812185;
	add.s32 	%r104, %r102, %r103;
	cvt.rn.f32.u32 	%f72, %r104;
	fma.rn.f32 	%f73, %f72, 0f2F800000, 0f2F000000;
	fma.rn.f32 	%f74, %f73, 0f40800000, 0fC0000000;
	div.rn.f32 	%f75, %f7, %f84;
	add.f32 	%f76, %f65, %f75;
	mul.wide.s32 	%rd37, %r2, 4;
	add.s64 	%rd38, %rd3, %rd37;
	st.global.f32 	[%rd38], %f76;
	div.rn.f32 	%f77, %f11, %f86;
	add.f32 	%f78, %f68, %f77;
	mad.lo.s32 	%r105, %r2, 4097, %r16;
	mul.wide.s32 	%rd39, %r105, 4;
	add.s64 	%rd40, %rd1, %rd39;
	st.global.f32 	[%rd40], %f78;
	div.rn.f32 	%f79, %f15, %f88;
	add.f32 	%f80, %f71, %f79;
	add.s64 	%rd41, %rd40, %rd4;
	st.global.f32 	[%rd41], %f80;
	div.rn.f32 	%f81, %f62, %f90;
	add.f32 	%f82, %f74, %f81;
	add.s64 	%rd42, %rd34, %rd37;
	st.global.f32 	[%rd42], %f82;
	st.global.v2.u32 	[%rd2], {%r103, %r14};
	st.global.v2.u32 	[%rd2+8], {%r75, %r84};
	st.global.v2.u32 	[%rd2+16], {%r93, %r102};
	st.global.v2.u32 	[%rd2+24], {%r12, %r13};
	st.global.f32 	[%rd2+32], %f1;
	st.global.f64 	[%rd2+40], %fd1;
	bar.sync 	0;
$L__BB9_10:
	ret;

}
	// .globl	_Z16Square_Diamond_5P17curandStateXORWOWPf
.visible .entry _Z16Square_Diamond_5P17curandStateXORWOWPf(
	.param .u64 .ptr .align 1 _Z16Square_Diamond_5P17curandStateXORWOWPf_param_0,
	.param .u64 .ptr .align 1 _Z16Square_Diamond_5P17curandStateXORWOWPf_param_1
)
{
	.reg .pred 	%p<8>;
	.reg .b16 	%rs<9>;
	.reg .b32 	%r<130>;
	.reg .b32 	%f<36>;
	.reg .b64 	%rd<26>;
	.reg .b64 	%fd<2>;

	ld.param.u64 	%rd3, [_Z16Square_Diamond_5P17curandStateXORWOWPf_param_0];
	ld.param.u64 	%rd4, [_Z16Square_Diamond_5P17curandStateXORWOWPf_param_1];
	cvta.to.global.u64 	%rd1, %rd4;
	cvta.to.global.u64 	%rd5, %rd3;
	mov.u32 	%r19, %ctaid.x;
	mov.u32 	%r20, %ntid.x;
	mov.u32 	%r21, %tid.x;
	mad.lo.s32 	%r1, %r19, %r20, %r21;
	mul.wide.s32 	%rd6, %r1, 48;
	add.s64 	%rd2, %rd5, %rd6;
	mov.b32 	%r125, 4096;
	prmt.b32 	%r96, %r97, %r98, 0x3340U;
$L__BB10_1:
	bar.sync 	0;
	add.s32 	%r22, %r125, -1;
	not.b32 	%r23, %r125;
	and.b32  	%r24, %r23, %r22;
	popc.b32 	%r25, %r24;
	mov.b32 	%r26, 4096;
	shr.u32 	%r3, %r26, %r25;
	mul.lo.s32 	%r4, %r3, %r3;
	setp.ge.s32 	%p1, %r1, %r4;
	@%p1 bra 	$L__BB10_3;
	shr.u32 	%r27, %r125, 1;
	div.s32 	%r28, %r1, %r3;
	mul.lo.s32 	%r29, %r28, %r3;
	sub.s32 	%r30, %r1, %r29;
	mul.lo.s32 	%r31, %r30, %r125;
	shr.s32 	%r32, %r31, 31;
	shr.u32 	%r33, %r32, 20;
	add.s32 	%r34, %r31, %r33;
	and.b32  	%r35, %r34, -4096;
	sub.s32 	%r36, %r31, %r35;
	mul.lo.s32 	%r37, %r28, %r125;
	shr.s32 	%r38, %r37, 31;
	shr.u32 	%r39, %r38, 20;
	add.s32 	%r40, %r37, %r39;
	and.b32  	%r41, %r40, -4096;
	sub.s32 	%r42, %r37, %r41;
	add.s32 	%r43, %r36, %r27;
	add.s32 	%r44, %r42, %r27;
	ld.global.v2.u32 	{%r45, %r46}, [%rd2];
	ld.global.v2.u32 	{%r47, %r48}, [%rd2+8];
	ld.global.v2.u32 	{%r49, %r50}, [%rd2+16];
	shr.u32 	%r51, %r46, 2;
	xor.b32  	%r52, %r51, %r46;
	shl.b32 	%r53, %r50, 4;
	shl.b32 	%r54, %r52, 1;
	xor.b32  	%r55, %r53, %r54;
	xor.b32  	%r56, %r55, %r50;
	xor.b32  	%r57, %r56, %r52;
	add.s32 	%r58, %r45, 362437;
	add.s32 	%r59, %r57, %r58;
	cvt.rn.f32.u32 	%f9, %r59;
	fma.rn.f32 	%f10, %f9, 0f2F800000, 0f2F000000;
	fma.rn.f32 	%f11, %f10, 0f40800000, 0fC0000000;
	st.global.v2.u32 	[%rd2], {%r58, %r47};
	st.global.v2.u32 	[%rd2+8], {%r48, %r49};
	st.global.v2.u32 	[%rd2+16], {%r50, %r57};
	mad.lo.s32 	%r60, %r42, 4097, %r36;
	mul.wide.s32 	%rd7, %r60, 4;
	add.s64 	%rd8, %rd1, %rd7;
	ld.global.f32 	%f12, [%rd8];
	shl.b32 	%r61, %r125, 2;
	cvt.u64.u32 	%rd9, %r61;
	add.s64 	%rd10, %rd8, %rd9;
	ld.global.f32 	%f13, [%rd10];
	add.f32 	%f14, %f12, %f13;
	mul.lo.s32 	%r62, %r125, 4097;
	mul.wide.s32 	%rd11, %r62, 4;
	add.s64 	%rd12, %rd8, %rd11;
	ld.global.f32 	%f15, [%rd12];
	add.f32 	%f16, %f14, %f15;
	add.s64 	%rd13, %rd12, %rd9;
	ld.global.f32 	%f17, [%rd13];
	add.f32 	%f18, %f16, %f17;
	fma.rn.f32 	%f19, %f18, 0f3E800000, %f11;
	mad.lo.s32 	%r63, %r44, 4097, %r43;
	mul.wide.s32 	%rd14, %r63, 4;
	add.s64 	%rd15, %rd1, %rd14;
	st.global.f32 	[%rd15], %f19;
	bar.sync 	0;
$L__BB10_3:
	shl.b32 	%r65, %r4, 2;
	setp.ge.s32 	%p2, %r1, %r65;
	@%p2 bra 	$L__BB10_13;
	shr.u32 	%r5, %r125, 1;
	div.s32 	%r67, %r1, %r3;
	mul.lo.s32 	%r68, %r67, %r3;
	sub.s32 	%r69, %r1, %r68;
	mul.lo.s32 	%r70, %r69, %r125;
	shr.s32 	%r71, %r70, 31;
	shr.u32 	%r72, %r71, 20;
	add.s32 	%r73, %r70, %r72;
	and.b32  	%r74, %r73, -4096;
	sub.s32 	%r75, %r70, %r74;
	mul.lo.s32 	%r76, %r67, %r125;
	shr.s32 	%r77, %r76, 31;
	shr.u32 	%r78, %r77, 20;
	add.s32 	%r79, %r76, %r78;
	and.b32  	%r80, %r79, -4096;
	sub.s32 	%r81, %r76, %r80;
	div.s32 	%r82, %r1, %r4;
	shr.s32 	%r83, %r82, 31;
	shr.u32 	%r84, %r83, 30;
	add.s32 	%r85, %r82, %r84;
	and.b32  	%r86, %r85, 65532;
	sub.s32 	%r87, %r82, %r86;
	cvt.u16.u32 	%rs1, %r87;
	and.b16  	%rs2, %rs1, 128;
	shr.u16 	%rs3, %rs2, 7;
	add.s16 	%rs4, %rs1, %rs3;
	and.b16  	%rs5, %rs4, -2;
	sub.s16 	%rs6, %rs1, %rs5;
	cvt.u32.u16 	%r88, %rs6;
	cvt.s32.s8 	%r89, %r88;
	sub.s32 	%r90, 1, %r89;
	cvt.s16.s8 	%rs7, %rs4;
	shr.s16 	%rs8, %rs7, 1;
	cvt.s32.s16 	%r91, %rs8;
	mad.lo.s32 	%r92, %r5, %r91, %r75;
	mad.lo.s32 	%r6, %r90, %r5, %r92;
	prmt.b32 	%r93, %r5, %r5, 0x5410U;
	cvt.u32.u16 	%r94, %rs8;
	prmt.b32 	%r95, %r88, %r94, 0x3340U;
	prmt.b32 	%r99, %r95, %r96, 0x5410U;
	dp2a.lo.u32.s32 	%r7, %r93, %r99, %r81;
	setp.lt.s32 	%p3, %r6, %r5;
	mov.b32 	%r127, 0;
	mov.f32 	%f33, 0f00000000;
	@%p3 bra 	$L__BB10_6;
	sub.s32 	%r101, %r6, %r5;
	mad.lo.s32 	%r102, %r7, 4097, %r101;
	mul.wide.s32 	%rd16, %r102, 4;
	add.s64 	%rd17, %rd1, %rd16;
	ld.global.f32 	%f21, [%rd17];
	add.f32 	%f33, %f21, 0f00000000;
	mov.b32 	%r127, 1;
$L__BB10_6:
	add.s32 	%r9, %r6, %r5;
	setp.gt.s32 	%p4, %r9, 4096;
	@%p4 bra 	$L__BB10_8;
	mad.lo.s32 	%r103, %r7, 4097, %r9;
	mul.wide.s32 	%rd18, %r103, 4;
	add.s64 	%rd19, %rd1, %rd18;
	ld.global.f32 	%f22, [%rd19];
	add.f32 	%f33, %f33, %f22;
	add.s32 	%r127, %r127, 1;
$L__BB10_8:
	setp.lt.s32 	%p5, %r7, %r5;
	@%p5 bra 	$L__BB10_10;
	sub.s32 	%r104, %r7, %r5;
	mad.lo.s32 	%r105, %r104, 4097, %r6;
	mul.wide.s32 	%rd20, %r105, 4;
	add.s64 	%rd21, %rd1, %rd20;
	ld.global.f32 	%f23, [%rd21];
	add.f32 	%f33, %f33, %f23;
	add.s32 	%r127, %r127, 1;
$L__BB10_10:
	add.s32 	%r14, %r7, %r5;
	setp.gt.s32 	%p6, %r14, 4096;
	@%p6 bra 	$L__BB10_12;
	mad.lo.s32 	%r106, %r14, 4097, %r6;
	mul.wide.s32 	%rd22, %r106, 4;
	add.s64 	%rd23, %rd1, %rd22;
	ld.global.f32 	%f24, [%rd23];
	add.f32 	%f33, %f33, %f24;
	add.s32 	%r127, %r127, 1;
$L__BB10_12:
	ld.global.v2.u32 	{%r107, %r108}, [%rd2];
	ld.global.v2.u32 	{%r109, %r110}, [%rd2+8];
	ld.global.v2.u32 	{%r111, %r112}, [%rd2+16];
	ld.global.v2.u32 	{%r113, %r114}, [%rd2+24];
	ld.global.f32 	%f25, [%rd2+32];
	ld.global.f64 	%fd1, [%rd2+40];
	shr.u32 	%r115, %r108, 2;
	xor.b32  	%r116, %r115, %r108;
	shl.b32 	%r117, %r112, 4;
	shl.b32 	%r118, %r116, 1;
	xor.b32  	%r119, %r117, %r118;
	xor.b32  	%r120, %r119, %r112;
	xor.b32  	%r121, %r120, %r116;
	add.s32 	%r122, %r107, 362437;
	add.s32 	%r123, %r121, %r122;
	cvt.rn.f32.u32 	%f26, %r123;
	fma.rn.f32 	%f27, %f26, 0f2F800000, 0f2F000000;
	fma.rn.f32 	%f28, %f27, 0f40800000, 0fC0000000;
	cvt.rn.f32.u32 	%f29, %r127;
	div.rn.f32 	%f30, %f33, %f29;
	add.f32 	%f31, %f30, %f28;
	mad.lo.s32 	%r124, %r7, 4097, %r6;
	mul.wide.s32 	%rd24, %r124, 4;
	add.s64 	%rd25, %rd1, %rd24;
	st.global.f32 	[%rd25], %f31;
	st.global.v2.u32 	[%rd2], {%r122, %r109};
	st.global.v2.u32 	[%rd2+8], {%r110, %r111};
	st.global.v2.u32 	[%rd2+16], {%r112, %r121};
	st.global.v2.u32 	[%rd2+24], {%r113, %r114};
	st.global.f32 	[%rd2+32], %f25;
	st.global.f64 	[%rd2+40], %fd1;
	bar.sync 	0;
$L__BB10_13:
	shr.u32 	%r17, %r125, 1;
	setp.gt.u32 	%p7, %r125, 3;
	mov.u32 	%r125, %r17;
	@%p7 bra 	$L__BB10_1;
	ret;

}
	// .globl	_Z8Square_6P17curandStateXORWOWPfi
.visible .entry _Z8Square_6P17curandStateXORWOWPfi(
	.param .u64 .ptr .align 1 _Z8Square_6P17curandStateXORWOWPfi_param_0,
	.param .u64 .ptr .align 1 _Z8Square_6P17curandStateXORWOWPfi_param_1,
	.param .u32 _Z8Square_6P17curandStateXORWOWPfi_param_2
)
{
	.reg .pred 	%p<2>;
	.reg .b32 	%r<46>;
	.reg .b32 	%f<15>;
	.reg .b64 	%rd<16>;

	ld.param.u64 	%rd1, [_Z8Square_6P17curandStateXORWOWPfi_param_0];
	ld.param.u64 	%rd2, [_Z8Square_6P17curandStateXORWOWPfi_param_1];
	ld.param.u32 	%r3, [_Z8Square_6P17curandStateXORWOWPfi_param_2];
	mov.u32 	%r4, %ctaid.x;
	mov.u32 	%r5, %ntid.x;
	mov.u32 	%r6, %tid.x;
	mad.lo.s32 	%r1, %r4, %r5, %r6;
	div.s32 	%r2, 4096, %r3;
	mul.lo.s32 	%r7, %r2, %r2;
	setp.ge.s32 	%p1, %r1, %r7;
	@%p1 bra 	$L__BB11_2;
	cvta.to.global.u64 	%rd3, %rd1;
	cvta.to.global.u64 	%rd4, %rd2;
	shr.u32 	%r8, %r3, 31;
	add.s32 	%r9, %r3, %r8;
	shr.s32 	%r10, %r9, 1;
	div.s32 	%r11, %r1, %r2;
	mul.lo.s32 	%r12, %r11, %r2;
	sub.s32 	%r13, %r1, %r12;
	mul.lo.s32 	%r14, %r13, %r3;
	shr.s32 	%r15, %r14, 31;
	shr.u32 	%r16, %r15, 20;
	add.s32 	%r17, %r14, %r16;
	and.b32  	%r18, %r17, -4096;
	sub.s32 	%r19, %r14, %r18;
	mul.lo.s32 	%r20, %r11, %r3;
	shr.s32 	%r21, %r20, 31;
	shr.u32 	%r22, %r21, 20;
	add.s32 	%r23, %r20, %r22;
	and.b32  	%r24, %r23, -4096;
	sub.s32 	%r25, %r20, %r24;
	add.s32 	%r26, %r19, %r10;
	add.s32 	%r27, %r25, %r10;
	mul.wide.s32 	%rd5, %r1, 48;
	add.s64 	%rd6, %rd3, %rd5;
	ld.global.v2.u32 	{%r28, %r29}, [%rd6];
	ld.global.v2.u32 	{%r30, %r31}, [%rd6+8];
	ld.global.v2.u32 	{%r32, %r33}, [%rd6+16];
	shr.u32 	%r34, %r29, 2;
	xor.b32  	%r35, %r34, %r29;
	shl.b32 	%r36, %r33, 4;
	shl.b32 	%r37, %r35, 1;
	xor.b32  	%r38, %r36, %r37;
	xor.b32  	%r39, %r38, %r33;
	xor.b32  	%r40, %r39, %r35;
	add.s32 	%r41, %r28, 362437;
	add.s32 	%r42, %r40, %r41;
	cvt.rn.f32.u32 	%f1, %r42;
	fma.rn.f32 	%f2, %f1, 0f2F800000, 0f2F000000;
	fma.rn.f32 	%f3, %f2, 0f40800000, 0fC0000000;
	st.global.v2.u32 	[%rd6], {%r41, %r30};
	st.global.v2.u32 	[%rd6+8], {%r31, %r32};
	st.global.v2.u32 	[%rd6+16], {%r33, %r40};
	mad.lo.s32 	%r43, %r25, 4097, %r19;
	mul.wide.s32 	%rd7, %r43, 4;
	add.s64 	%rd8, %rd4, %rd7;
	ld.global.f32 	%f4, [%rd8];
	mul.wide.s32 	%rd9, %r3, 4;
	add.s64 	%rd10, %rd8, %rd9;
	ld.global.f32 	%f5, [%rd10];
	add.f32 	%f6, %f4, %f5;
	mad.lo.s32 	%r44, %r3, 4097, %r43;
	mul.wide.s32 	%rd11, %r44, 4;
	add.s64 	%rd12, %rd4, %rd11;
	ld.global.f32 	%f7, [%rd12];
	add.f32 	%f8, %f6, %f7;
	add.s64 	%rd13, %rd12, %rd9;
	ld.global.f32 	%f9, [%rd13];
	add.f32 	%f10, %f8, %f9;
	cvt.rn.f32.s32 	%f11, %r3;
	mul.f32 	%f12, %f11, 0f39800000;
	mul.f32 	%f13, %f12, %f3;
	fma.rn.f32 	%f14, %f10, 0f3E800000, %f13;
	mad.lo.s32 	%r45, %r27, 4097, %r26;
	mul.wide.s32 	%rd14, %r45, 4;
	add.s64 	%rd15, %rd4, %rd14;
	st.global.f32 	[%rd15], %f14;
	bar.sync 	0;
$L__BB11_2:
	ret;

}
	// .globl	_Z9Diamond_6P17curandStateXORWOWPfi
.visible .entry _Z9Diamond_6P17curandStateXORWOWPfi(
	.param .u64 .ptr .align 1 _Z9Diamond_6P17curandStateXORWOWPfi_param_0,
	.param .u64 .ptr .align 1 _Z9Diamond_6P17curandStateXORWOWPfi_param_1,
	.param .u32 _Z9Diamond_6P17curandStateXORWOWPfi_param_2
)
{
	.reg .pred 	%p<6>;
	.reg .b16 	%rs<9>;
	.reg .b32 	%r<80>;
	.reg .b32 	%f<26>;
	.reg .b64 	%rd<17>;

	ld.param.u64 	%rd2, [_Z9Diamond_6P17curandStateXORWOWPfi_param_0];
	ld.param.u64 	%rd3, [_Z9Diamond_6P17curandStateXORWOWPfi_param_1];
	ld.param.u32 	%r15, [_Z9Diamond_6P17curandStateXORWOWPfi_param_2];
	cvta.to.global.u64 	%rd1, %rd3;
	mov.u32 	%r16, %ctaid.x;
	mov.u32 	%r17, %ntid.x;
	mov.u32 	%r18, %tid.x;
	mad.lo.s32 	%r1, %r16, %r17, %r18;
	div.s32 	%r2, 4096, %r15;
	mul.lo.s32 	%r19, %r2, %r2;
	shl.b32 	%r20, %r19, 2;
	setp.ge.s32 	%p1, %r1, %r20;
	@%p1 bra 	$L__BB12_10;
	shr.u32 	%r22, %r15, 31;
	add.s32 	%r23, %r15, %r22;
	shr.s32 	%r3, %r23, 1;
	div.s32 	%r24, %r1, %r2;
	mul.lo.s32 	%r25, %r24, %r2;
	sub.s32 	%r26, %r1, %r25;
	mul.lo.s32 	%r27, %r26, %r15;
	shr.s32 	%r28, %r27, 31;
	shr.u32 	%r29, %r28, 20;
	add.s32 	%r30, %r27, %r29;
	and.b32  	%r31, %r30, -4096;
	sub.s32 	%r32, %r27, %r31;
	mul.lo.s32 	%r33, %r24, %r15;
	shr.s32 	%r34, %r33, 31;
	shr.u32 	%r35, %r34, 20;
	add.s32 	%r36, %r33, %r35;
	and.b32  	%r37, %r36, -4096;
	sub.s32 	%r38, %r33, %r37;
	div.s32 	%r40, %r1, %r19;
	shr.s32 	%r41, %r40, 31;
	shr.u32 	%r42, %r41, 30;
	add.s32 	%r43, %r40, %r42;
	and.b32  	%r44, %r43, 252;
	sub.s32 	%r45, %r40, %r44;
	cvt.u16.u32 	%rs1, %r45;
	and.b16  	%rs2, %rs1, 128;
	shr.u16 	%rs3, %rs2, 7;
	add.s16 	%rs4, %rs1, %rs3;
	and.b16  	%rs5, %rs4, 254;
	sub.s16 	%rs6, %rs1, %rs5;
	cvt.u32.u16 	%r46, %rs6;
	cvt.s32.s8 	%r47, %r46;
	sub.s32 	%r48, 1, %r47;
	cvt.s16.s8 	%rs7, %rs4;
	shr.s16 	%rs8, %rs7, 1;
	cvt.s32.s16 	%r49, %rs8;
	mul.lo.s32 	%r50, %r3, %r49;
	add.s32 	%r51, %r50, %r32;
	mad.lo.s32 	%r4, %r48, %r3, %r51;
	mad.lo.s32 	%r52, %r3, %r47, %r38;
	add.s32 	%r5, %r52, %r50;
	setp.lt.s32 	%p2, %r4, %r3;
	mov.b32 	%r77, 0;
	mov.f32 	%f23, 0f00000000;
	@%p2 bra 	$L__BB12_3;
	sub.s32 	%r54, %r4, %r3;
	mad.lo.s32 	%r55, %r5, 4097, %r54;
	mul.wide.s32 	%rd4, %r55, 4;
	add.s64 	%rd5, %rd1, %rd4;
	ld.global.f32 	%f10, [%rd5];
	add.f32 	%f23, %f10, 0f00000000;
	mov.b32 	%r77, 1;
$L__BB12_3:
	add.s32 	%r7, %r4, %r3;
	setp.gt.s32 	%p3, %r7, 4096;
	@%p3 bra 	$L__BB12_5;
	mad.lo.s32 	%r56, %r5, 4097, %r7;
	mul.wide.s32 	%rd6, %r56, 4;
	add.s64 	%rd7, %rd1, %rd6;
	ld.global.f32 	%f11, [%rd7];
	add.f32 	%f23, %f23, %f11;
	add.s32 	%r77, %r77, 1;
$L__BB12_5:
	setp.lt.s32 	%p4, %r5, %r3;
	@%p4 bra 	$L__BB12_7;
	sub.s32 	%r57, %r5, %r3;
	mad.lo.s32 	%r58, %r57, 4097, %r4;
	mul.wide.s32 	%rd8, %r58, 4;
	add.s64 	%rd9, %rd1, %rd8;
	ld.global.f32 	%f12, [%rd9];
	add.f32 	%f23, %f23, %f12;
	add.s32 	%r77, %r77, 1;
$L__BB12_7:
	add.s32 	%r12, %r5, %r3;
	setp.gt.s32 	%p5, %r12, 4096;
	@%p5 bra 	$L__BB12_9;
	mad.lo.s32 	%r59, %r12, 4097, %r4;
	mul.wide.s32 	%rd10, %r59, 4;
	add.s64 	%rd11, %rd1, %rd10;
	ld.global.f32 	%f13, [%rd11];
	add.f32 	%f23, %f23, %f13;
	add.s32 	%r77, %r77, 1;
$L__BB12_9:
	cvta.to.global.u64 	%rd12, %rd2;
	mul.wide.s32 	%rd13, %r1, 48;
	add.s64 	%rd14, %rd12, %rd13;
	ld.global.v2.u32 	{%r60, %r61}, [%rd14];
	ld.global.v2.u32 	{%r62, %r63}, [%rd14+8];
	ld.global.v2.u32 	{%r64, %r65}, [%rd14+16];
	shr.u32 	%r66, %r61, 2;
	xor.b32  	%r67, %r66, %r61;
	shl.b32 	%r68, %r65, 4;
	shl.b32 	%r69, %r67, 1;
	xor.b32  	%r70, %r68, %r69;
	xor.b32  	%r71, %r70, %r65;
	xor.b32  	%r72, %r71, %r67;
	add.s32 	%r73, %r60, 362437;
	add.s32 	%r74, %r72, %r73;
	cvt.rn.f32.u32 	%f14, %r74;
	fma.rn.f32 	%f15, %f14, 0f2F800000, 0f2F000000;
	fma.rn.f32 	%f16, %f15, 0f40800000, 0fC0000000;
	st.global.v2.u32 	[%rd14], {%r73, %r62};
	st.global.v2.u32 	[%rd14+8], {%r63, %r64};
	st.global.v2.u32 	[%rd14+16], {%r65, %r72};
	cvt.rn.f32.u32 	%f17, %r77;
	div.rn.f32 	%f18, %f23, %f17;
	cvt.rn.f32.s32 	%f19, %r15;
	mul.f32 	%f20, %f19, 0f39800000;
	fma.rn.f32 	%f21, %f20, %f16, %f18;
	mad.lo.s32 	%r75, %r5, 4097, %r4;
	mul.wide.s32 	%rd15, %r75, 4;
	add.s64 	%rd16, %rd1, %rd15;
	st.global.f32 	[%rd16], %f21;
	bar.sync 	0;
$L__BB12_10:
	ret;

}
	// .globl	_Z8Square_7P17curandStateXORWOWPfi
.visible .entry _Z8Square_7P17curandStateXORWOWPfi(
	.param .u64 .ptr .align 1 _Z8Square_7P17curandStateXORWOWPfi_param_0,
	.param .u64 .ptr .align 1 _Z8Square_7P17curandStateXORWOWPfi_param_1,
	.param .u32 _Z8Square_7P17curandStateXORWOWPfi_param_2
)
{
	.reg .pred 	%p<2>;
	.reg .b32 	%r<46>;
	.reg .b32 	%f<15>;
	.reg .b64 	%rd<16>;

	ld.param.u64 	%rd1, [_Z8Square_7P17curandStateXORWOWPfi_param_0];
	ld.param.u64 	%rd2, [_Z8Square_7P17curandStateXORWOWPfi_param_1];
	ld.param.u32 	%r3, [_Z8Square_7P17curandStateXORWOWPfi_param_2];
	mov.u32 	%r4, %ctaid.x;
	mov.u32 	%r5, %ntid.x;
	mov.u32 	%r6, %tid.x;
	mad.lo.s32 	%r1, %r4, %r5, %r6;
	div.s32 	%r2, 4096, %r3;
	mul.lo.s32 	%r7, %r2, %r2;
	setp.ge.s32 	%p1, %r1, %r7;
	@%p1 bra 	$L__BB13_2;
	cvta.to.global.u64 	%rd3, %rd1;
	cvta.to.global.u64 	%rd4, %rd2;
	shr.u32 	%r8, %r3, 31;
	add.s32 	%r9, %r3, %r8;
	shr.s32 	%r10, %r9, 1;
	div.s32 	%r11, %r1, %r2;
	mul.lo.s32 	%r12, %r11, %r2;
	sub.s32 	%r13, %r1, %r12;
	mul.lo.s32 	%r14, %r13, %r3;
	shr.s32 	%r15, %r14, 31;
	shr.u32 	%r16, %r15, 20;
	add.s32 	%r17, %r14, %r16;
	and.b32  	%r18, %r17, -4096;
	sub.s32 	%r19, %r14, %r18;
	mul.lo.s32 	%r20, %r11, %r3;
	shr.s32 	%r21, %r20, 31;
	shr.u32 	%r22, %r21, 20;
	add.s32 	%r23, %r20, %r22;
	and.b32  	%r24, %r23, -4096;
	sub.s32 	%r25, %r20, %r24;
	add.s32 	%r26, %r19, %r10;
	add.s32 	%r27, %r25, %r10;
	mul.wide.s32 	%rd5, %r1, 48;
	add.s64 	%rd6, %rd3, %rd5;
	ld.global.v2.u32 	{%r28, %r29}, [%rd6];
	ld.global.v2.u32 	{%r30, %r31}, [%rd6+8];
	ld.global.v2.u32 	{%r32, %r33}, [%rd6+16];
	shr.u32 	%r34, %r29, 2;
	xor.b32  	%r35, %r34, %r29;
	shl.b32 	%r36, %r33, 4;
	shl.b32 	%r37, %r35, 1;
	xor.b32  	%r38, %r36, %r37;
	xor.b32  	%r39, %r38, %r33;
	xor.b32  	%r40, %r39, %r35;
	add.s32 	%r41, %r28, 362437;
	add.s32 	%r42, %r40, %r41;
	cvt.rn.f32.u32 	%f1, %r42;
	fma.rn.f32 	%f2, %f1, 0f2F800000, 0f2F000000;
	fma.rn.f32 	%f3, %f2, 0f40800000, 0fC0000000;
	st.global.v2.u32 	[%rd6], {%r41, %r30};
	st.global.v2.u32 	[%rd6+8], {%r31, %r32};
	st.global.v2.u32 	[%rd6+16], {%r33, %r40};
	mad.lo.s32 	%r43, %r25, 4097, %r19;
	mul.wide.s32 	%rd7, %r43, 4;
	add.s64 	%rd8, %rd4, %rd7;
	ld.global.f32 	%f4, [%rd8];
	mul.wide.s32 	%rd9, %r3, 4;
	add.s64 	%rd10, %rd8, %rd9;
	ld.global.f32 	%f5, [%rd10];
	add.f32 	%f6, %f4, %f5;
	mad.lo.s32 	%r44, %r3, 4097, %r43;
	mul.wide.s32 	%rd11, %r44, 4;
	add.s64 	%rd12, %rd4, %rd11;
	ld.global.f32 	%f7, [%rd12];
	add.f32 	%f8, %f6, %f7;
	add.s64 	%rd13, %rd12, %rd9;
	ld.global.f32 	%f9, [%rd13];
	add.f32 	%f10, %f8, %f9;
	cvt.rn.f32.s32 	%f11, %r3;
	mul.f32 	%f12, %f11, 0f39800000;
	mul.f32 	%f13, %f12, %f3;
	fma.rn.f32 	%f14, %f10, 0f3E800000, %f13;
	mad.lo.s32 	%r45, %r27, 4097, %r26;
	mul.wide.s32 	%rd14, %r45, 4;
	add.s64 	%rd15, %rd4, %rd14;
	st.global.f32 	[%rd15], %f14;
	bar.sync 	0;
$L__BB13_2:
	ret;

}
	// .globl	_Z9Diamond_7P17curandStateXORWOWPfi
.visible .entry _Z9Diamond_7P17curandStateXORWOWPfi(
	.param .u64 .ptr .align 1 _Z9Diamond_7P17curandStateXORWOWPfi_param_0,
	.param .u64 .ptr .align 1 _Z9Diamond_7P17curandStateXORWOWPfi_param_1,
	.param .u32 _Z9Diamond_7P17curandStateXORWOWPfi_param_2
)
{
	.reg .pred 	%p<6>;
	.reg .b16 	%rs<9>;
	.reg .b32 	%r<80>;
	.reg .b32 	%f<26>;
	.reg .b64 	%rd<17>;

	ld.param.u64 	%rd2, [_Z9Diamond_7P17curandStateXORWOWPfi_param_0];
	ld.param.u64 	%rd3, [_Z9Diamond_7P17curandStateXORWOWPfi_param_1];
	ld.param.u32 	%r15, [_Z9Diamond_7P17curandStateXORWOWPfi_param_2];
	cvta.to.global.u64 	%rd1, %rd3;
	mov.u32 	%r16, %ctaid.x;
	mov.u32 	%r17, %ntid.x;
	mov.u32 	%r18, %tid.x;
	mad.lo.s32 	%r1, %r16, %r17, %r18;
	div.s32 	%r2, 4096, %r15;
	mul.lo.s32 	%r19, %r2, %r2;
	shl.b32 	%r20, %r19, 2;
	setp.ge.s32 	%p1, %r1, %r20;
	@%p1 bra 	$L__BB14_10;
	shr.u32 	%r22, %r15, 31;
	add.s32 	%r23, %r15, %r22;
	shr.s32 	%r3, %r23, 1;
	div.s32 	%r24, %r1, %r2;
	mul.lo.s32 	%r25, %r24, %r2;
	sub.s32 	%r26, %r1, %r25;
	mul.lo.s32 	%r27, %r26, %r15;
	shr.s32 	%r28, %r27, 31;
	shr.u32 	%r29, %r28, 20;
	add.s32 	%r30, %r27, %r29;
	and.b32  	%r31, %r30, -4096;
	sub.s32 	%r32, %r27, %r31;
	mul.lo.s32 	%r33, %r24, %r15;
	shr.s32 	%r34, %r33, 31;
	shr.u32 	%r35, %r34, 20;
	add.s32 	%r36, %r33, %r35;
	and.b32  	%r37, %r36, -4096;
	sub.s32 	%r38, %r33, %r37;
	div.s32 	%r40, %r1, %r19;
	shr.s32 	%r41, %r40, 31;
	shr.u32 	%r42, %r41, 30;
	add.s32 	%r43, %r40, %r42;
	and.b32  	%r44, %r43, 252;
	sub.s32 	%r45, %r40, %r44;
	cvt.u16.u32 	%rs1, %r45;
	and.b16  	%rs2, %rs1, 128;
	shr.u16 	%rs3, %rs2, 7;
	add.s16 	%rs4, %rs1, %rs3;
	and.b16  	%rs5, %rs4, 254;
	sub.s16 	%rs6, %rs1, %rs5;
	cvt.u32.u16 	%r46, %rs6;
	cvt.s32.s8 	%r47, %r46;
	sub.s32 	%r48, 1, %r47;
	cvt.s16.s8 	%rs7, %rs4;
	shr.s16 	%rs8, %rs7, 1;
	cvt.s32.s16 	%r49, %rs8;
	mul.lo.s32 	%r50, %r3, %r49;
	add.s32 	%r51, %r50, %r32;
	mad.lo.s32 	%r4, %r48, %r3, %r51;
	mad.lo.s32 	%r52, %r3, %r47, %r38;
	add.s32 	%r5, %r52, %r50;
	setp.lt.s32 	%p2, %r4, %r3;
	mov.b32 	%r77, 0;
	mov.f32 	%f23, 0f00000000;
	@%p2 bra 	$L__BB14_3;
	sub.s32 	%r54, %r4, %r3;
	mad.lo.s32 	%r55, %r5, 4097, %r54;
	mul.wide.s32 	%rd4, %r55, 4;
	add.s64 	%rd5, %rd1, %rd4;
	ld.global.f32 	%f10, [%rd5];
	add.f32 	%f23, %f10, 0f00000000;
	mov.b32 	%r77, 1;
$L__BB14_3:
	add.s32 	%r7, %r4, %r3;
	setp.gt.s32 	%p3, %r7, 4096;
	@%p3 bra 	$L__BB14_5;
	mad.lo.s32 	%r56, %r5, 4097, %r7;
	mul.wide.s32 	%rd6, %r56, 4;
	add.s64 	%rd7, %rd1, %rd6;
	ld.global.f32 	%f11, [%rd7];
	add.f32 	%f23, %f23, %f11;
	add.s32 	%r77, %r77, 1;
$L__BB14_5:
	setp.lt.s32 	%p4, %r5, %r3;
	@%p4 bra 	$L__BB14_7;
	sub.s32 	%r57, %r5, %r3;
	mad.lo.s32 	%r58, %r57, 4097, %r4;
	mul.wide.s32 	%rd8, %r58, 4;
	add.s64 	%rd9, %rd1, %rd8;
	ld.global.f32 	%f12, [%rd9];
	add.f32 	%f23, %f23, %f12;
	add.s32 	%r77, %r77, 1;
$L__BB14_7:
	add.s32 	%r12, %r5, %r3;
	setp.gt.s32 	%p5, %r12, 4096;
	@%p5 bra 	$L__BB14_9;
	mad.lo.s32 	%r59, %r12, 4097, %r4;
	mul.wide.s32 	%rd10, %r59, 4;
	add.s64 	%rd11, %rd1, %rd10;
	ld.global.f32 	%f13, [%rd11];
	add.f32 	%f23, %f23, %f13;
	add.s32 	%r77, %r77, 1;
$L__BB14_9:
	cvta.to.global.u64 	%rd12, %rd2;
	mul.wide.s32 	%rd13, %r1, 48;
	add.s64 	%rd14, %rd12, %rd13;
	ld.global.v2.u32 	{%r60, %r61}, [%rd14];
	ld.global.v2.u32 	{%r62, %r63}, [%rd14+8];
	ld.global.v2.u32 	{%r64, %r65}, [%rd14+16];
	shr.u32 	%r66, %r61, 2;
	xor.b32  	%r67, %r66, %r61;
	shl.b32 	%r68, %r65, 4;
	shl.b32 	%r69, %r67, 1;
	xor.b32  	%r70, %r68, %r69;
	xor.b32  	%r71, %r70, %r65;
	xor.b32  	%r72, %r71, %r67;
	add.s32 	%r73, %r60, 362437;
	add.s32 	%r74, %r72, %r73;
	cvt.rn.f32.u32 	%f14, %r74;
	fma.rn.f32 	%f15, %f14, 0f2F800000, 0f2F000000;
	fma.rn.f32 	%f16, %f15, 0f40800000, 0fC0000000;
	st.global.v2.u32 	[%rd14], {%r73, %r62};
	st.global.v2.u32 	[%rd14+8], {%r63, %r64};
	st.global.v2.u32 	[%rd14+16], {%r65, %r72};
	cvt.rn.f32.u32 	%f17, %r77;
	div.rn.f32 	%f18, %f23, %f17;
	cvt.rn.f32.s32 	%f19, %r15;
	mul.f32 	%f20, %f19, 0f39800000;
	fma.rn.f32 	%f21, %f20, %f16, %f18;
	mad.lo.s32 	%r75, %r5, 4097, %r4;
	mul.wide.s32 	%rd15, %r75, 4;
	add.s64 	%rd16, %rd1, %rd15;
	st.global.f32 	[%rd16], %f21;
	bar.sync 	0;
$L__BB14_10:
	ret;

}
	// .globl	_Z8Square_9P17curandStateXORWOWPfi
.visible .entry _Z8Square_9P17curandStateXORWOWPfi(
	.param .u64 .ptr .align 1 _Z8Square_9P17curandStateXORWOWPfi_param_0,
	.param .u64 .ptr .align 1 _Z8Square_9P17curandStateXORWOWPfi_param_1,
	.param .u32 _Z8Square_9P17curandStateXORWOWPfi_param_2
)
{
	.reg .pred 	%p<4>;
	.reg .b32 	%r<51>;
	.reg .b32 	%f<15>;
	.reg .b64 	%rd<16>;

	ld.param.u64 	%rd1, [_Z8Square_9P17curandStateXORWOWPfi_param_0];
	ld.param.u64 	%rd2, [_Z8Square_9P17curandStateXORWOWPfi_param_1];
	ld.param.u32 	%r3, [_Z8Square_9P17curandStateXORWOWPfi_param_2];
	mov.u32 	%r4, %ctaid.x;
	mov.u32 	%r5, %ntid.x;
	mov.u32 	%r6, %tid.x;
	mad.lo.s32 	%r1, %r4, %r5, %r6;
	mov.u32 	%r7, %ctaid.y;
	mov.u32 	%r8, %ntid.y;
	mov.u32 	%r9, %tid.y;
	mad.lo.s32 	%r10, %r7, %r8, %r9;
	setp.gt.s32 	%p1, %r1, 4096;
	setp.gt.u32 	%p2, %r10, 4096;
	or.pred  	%p3, %p1, %p2;
	@%p3 bra 	$L__BB15_2;
	cvta.to.global.u64 	%rd3, %rd1;
	cvta.to.global.u64 	%rd4, %rd2;
	mad.lo.s32 	%r11, %r10, 4097, %r1;
	shr.u32 	%r12, %r3, 31;
	add.s32 	%r13, %r3, %r12;
	shr.s32 	%r14, %r13, 1;
	div.s32 	%r15, 4096, %r3;
	div.s32 	%r16, %r11, %r15;
	mul.lo.s32 	%r17, %r16, %r15;
	sub.s32 	%r18, %r11, %r17;
	mul.lo.s32 	%r19, %r18, %r3;
	shr.s32 	%r20, %r19, 31;
	shr.u32 	%r21, %r20, 20;
	add.s32 	%r22, %r19, %r21;
	and.b32  	%r23, %r22, -4096;
	sub.s32 	%r24, %r19, %r23;
	mul.lo.s32 	%r25, %r16, %r3;
	shr.s32 	%r26, %r25, 31;
	shr.u32 	%r27, %r26, 20;
	add.s32 	%r28, %r25, %r27;
	and.b32  	%r29, %r28, -4096;
	sub.s32 	%r30, %r25, %r29;
	add.s32 	%r31, %r24, %r14;
	add.s32 	%r32, %r30, %r14;
	mul.wide.s32 	%rd5, %r11, 48;
	add.s64 	%rd6, %rd3, %rd5;
	ld.global.v2.u32 	{%r33, %r34}, [%rd6];
	ld.global.v2.u32 	{%r35, %r36}, [%rd6+8];
	ld.global.v2.u32 	{%r37, %r38}, [%rd6+16];
	shr.u32 	%r39, %r34, 2;
	xor.b32  	%r40, %r39, %r34;
	shl.b32 	%r41, %r38, 4;
	shl.b32 	%r42, %r40, 1;
	xor.b32  	%r43, %r41, %r42;
	xor.b32  	%r44, %r43, %r38;
	xor.b32  	%r45, %r44, %r40;
	add.s32 	%r46, %r33, 362437;
	add.s32 	%r47, %r45, %r46;
	cvt.rn.f32.u32 	%f1, %r47;
	fma.rn.f32 	%f2, %f1, 0f2F800000, 0f2F000000;
	fma.rn.f32 	%f3, %f2, 0f40800000, 0fC0000000;
	st.global.v2.u32 	[%rd6], {%r46, %r35};
	st.global.v2.u32 	[%rd6+8], {%r36, %r37};
	st.global.v2.u32 	[%rd6+16], {%r38, %r45};
	mad.lo.s32 	%r48, %r30, 4097, %r24;
	mul.wide.s32 	%rd7, %r48, 4;
	add.s64 	%rd8, %rd4, %rd7;
	ld.global.f32 	%f4, [%rd8];
	mul.wide.s32 	%rd9, %r3, 4;
	add.s64 	%rd10, %rd8, %rd9;
	ld.global.f32 	%f5, [%rd10];
	add.f32 	%f6, %f4, %f5;
	mad.lo.s32 	%r49, %r3, 4097, %r48;
	mul.wide.s32 	%rd11, %r49, 4;
	add.s64 	%rd12, %rd4, %rd11;
	ld.global.f32 	%f7, [%rd12];
	add.f32 	%f8, %f6, %f7;
	add.s64 	%rd13, %rd12, %rd9;
	ld.global.f32 	%f9, [%rd13];
	add.f32 	%f10, %f8, %f9;
	cvt.rn.f32.s32 	%f11, %r3;
	mul.f32 	%f12, %f11, 0f39800000;
	mul.f32 	%f13, %f12, %f3;
	fma.rn.f32 	%f14, %f10, 0f3E800000, %f13;
	mad.lo.s32 	%r50, %r32, 4097, %r31;
	mul.wide.s32 	%rd14, %r50, 4;
	add.s64 	%rd15, %rd4, %rd14;
	st.global.f32 	[%rd15], %f14;
	bar.sync 	0;
$L__BB15_2:
	ret;

}
	// .globl	_Z9Diamond_9P17curandStateXORWOWPfi
.visible .entry _Z9Diamond_9P17curandStateXORWOWPfi(
	.param .u64 .ptr .align 1 _Z9Diamond_9P17curandStateXORWOWPfi_param_0,
	.param .u64 .ptr .align 1 _Z9Diamond_9P17curandStateXORWOWPfi_param_1,
	.param .u32 _Z9Diamond_9P17curandStateXORWOWPfi_param_2
)
{
	.reg .pred 	%p<8>;
	.reg .b16 	%rs<9>;
	.reg .b32 	%r<84>;
	.reg .b32 	%f<26>;
	.reg .b64 	%rd<17>;

	ld.param.u64 	%rd2, [_Z9Diamond_9P17curandStateXORWOWPfi_param_0];
	ld.param.u64 	%rd3, [_Z9Diamond_9P17curandStateXORWOWPfi_param_1];
	ld.param.u32 	%r16, [_Z9Diamond_9P17curandStateXORWOWPfi_param_2];
	cvta.to.global.u64 	%rd1, %rd3;
	mov.u32 	%r17, %ctaid.x;
	mov.u32 	%r18, %ntid.x;
	mov.u32 	%r19, %tid.x;
	mad.lo.s32 	%r1, %r17, %r18, %r19;
	mov.u32 	%r20, %ctaid.y;
	mov.u32 	%r21, %ntid.y;
	mov.u32 	%r22, %tid.y;
	mad.lo.s32 	%r23, %r20, %r21, %r22;
	setp.gt.s32 	%p1, %r1, 4096;
	setp.gt.u32 	%p2, %r23, 4096;
	or.pred  	%p3, %p1, %p2;
	@%p3 bra 	$L__BB16_10;
	mad.lo.s32 	%r3, %r23, 4097, %r1;
	shr.u32 	%r25, %r16, 31;
	add.s32 	%r26, %r16, %r25;
	shr.s32 	%r4, %r26, 1;
	div.s32 	%r27, 4096, %r16;
	div.s32 	%r28, %r3, %r27;
	mul.lo.s32 	%r29, %r28, %r27;
	sub.s32 	%r30, %r3, %r29;
	mul.lo.s32 	%r31, %r30, %r16;
	shr.s32 	%r32, %r31, 31;
	shr.u32 	%r33, %r32, 20;
	add.s32 	%r34, %r31, %r33;
	and.b32  	%r35, %r34, -4096;
	sub.s32 	%r36, %r31, %r35;
	mul.lo.s32 	%r37, %r28, %r16;
	shr.s32 	%r38, %r37, 31;
	shr.u32 	%r39, %r38, 20;
	add.s32 	%r40, %r37, %r39;
	and.b32  	%r41, %r40, -4096;
	sub.s32 	%r42, %r37, %r41;
	mul.lo.s32 	%r43, %r27, %r27;
	div.s32 	%r44, %r3, %r43;
	shr.s32 	%r45, %r44, 31;
	shr.u32 	%r46, %r45, 30;
	add.s32 	%r47, %r44, %r46;
	and.b32  	%r48, %r47, 252;
	sub.s32 	%r49, %r44, %r48;
	cvt.u16.u32 	%rs1, %r49;
	and.b16  	%rs2, %rs1, 128;
	shr.u16 	%rs3, %rs2, 7;
	add.s16 	%rs4, %rs1, %rs3;
	and.b16  	%rs5, %rs4, 254;
	sub.s16 	%rs6, %rs1, %rs5;
	cvt.u32.u16 	%r50, %rs6;
	cvt.s32.s8 	%r51, %r50;
	sub.s32 	%r52, 1, %r51;
	cvt.s16.s8 	%rs7, %rs4;
	shr.s16 	%rs8, %rs7, 1;
	cvt.s32.s16 	%r53, %rs8;
	mul.lo.s32 	%r54, %r4, %r53;
	add.s32 	%r55, %r54, %r36;
	mad.lo.s32 	%r5, %r52, %r4, %r55;
	mad.lo.s32 	%r56, %r4, %r51, %r42;
	add.s32 	%r6, %r56, %r54;
	setp.lt.s32 	%p4, %r5, %r4;
	mov.b32 	%r81, 0;
	mov.f32 	%f23, 0f00000000;
	@%p4 bra 	$L__BB16_3;
	sub.s32 	%r58, %r5, %r4;
	mad.lo.s32 	%r59, %r6, 4097, %r58;
	mul.wide.s32 	%rd4, %r59, 4;
	add.s64 	%rd5, %rd1, %rd4;
	ld.global.f32 	%f10, [%rd5];
	add.f32 	%f23, %f10, 0f00000000;
	mov.b32 	%r81, 1;
$L__BB16_3:
	add.s32 	%r8, %r5, %r4;
	setp.gt.s32 	%p5, %r8, 4096;
	@%p5 bra 	$L__BB16_5;
	mad.lo.s32 	%r60, %r6, 4097, %r8;
	mul.wide.s32 	%rd6, %r60, 4;
	add.s64 	%rd7, %rd1, %rd6;
	ld.global.f32 	%f11, [%rd7];
	add.f32 	%f23, %f23, %f11;
	add.s32 	%r81, %r81, 1;
$L__BB16_5:
	setp.lt.s32 	%p6, %r6, %r4;
	@%p6 bra 	$L__BB16_7;
	sub.s32 	%r61, %r6, %r4;
	mad.lo.s32 	%r62, %r61, 4097, %r5;
	mul.wide.s32 	%rd8, %r62, 4;
	add.s64 	%rd9, %rd1, %rd8;
	ld.global.f32 	%f12, [%rd9];
	add.f32 	%f23, %f23, %f12;
	add.s32 	%r81, %r81, 1;
$L__BB16_7:
	add.s32 	%r13, %r6, %r4;
	setp.gt.s32 	%p7, %r13, 4096;
	@%p7 bra 	$L__BB16_9;
	mad.lo.s32 	%r63, %r13, 4097, %r5;
	mul.wide.s32 	%rd10, %r63, 4;
	add.s64 	%rd11, %rd1, %rd10;
	ld.global.f32 	%f13, [%rd11];
	add.f32 	%f23, %f23, %f13;
	add.s32 	%r81, %r81, 1;
$L__BB16_9:
	cvta.to.global.u64 	%rd12, %rd2;
	mul.wide.s32 	%rd13, %r3, 48;
	add.s64 	%rd14, %rd12, %rd13;
	ld.global.v2.u32 	{%r64, %r65}, [%rd14];
	ld.global.v2.u32 	{%r66, %r67}, [%rd14+8];
	ld.global.v2.u32 	{%r68, %r69}, [%rd14+16];
	shr.u32 	%r70, %r65, 2;
	xor.b32  	%r71, %r70, %r65;
	shl.b32 	%r72, %r69, 4;
	shl.b32 	%r73, %r71, 1;
	xor.b32  	%r74, %r72, %r73;
	xor.b32  	%r75, %r74, %r69;
	xor.b32  	%r76, %r75, %r71;
	add.s32 	%r77, %r64, 362437;
	add.s32 	%r78, %r76, %r77;
	cvt.rn.f32.u32 	%f14, %r78;
	fma.rn.f32 	%f15, %f14, 0f2F800000, 0f2F000000;
	fma.rn.f32 	%f16, %f15, 0f40800000, 0fC0000000;
	st.global.v2.u32 	[%rd14], {%r77, %r66};
	st.global.v2.u32 	[%rd14+8], {%r67, %r68};
	st.global.v2.u32 	[%rd14+16], {%r69, %r76};
	cvt.rn.f32.u32 	%f17, %r81;
	div.rn.f32 	%f18, %f23, %f17;
	cvt.rn.f32.s32 	%f19, %r16;
	mul.f32 	%f20, %f19, 0f39800000;
	fma.rn.f32 	%f21, %f20, %f16, %f18;
	mad.lo.s32 	%r79, %r6, 4097, %r5;
	mul.wide.s32 	%rd15, %r79, 4;
	add.s64 	%rd16, %rd1, %rd15;
	st.global.f32 	[%rd16], %f21;
	bar.sync 	0;
$L__BB16_10:
	ret;

}
	// .globl	_Z9Square_10P17curandStateXORWOWPfi
.visible .entry _Z9Square_10P17curandStateXORWOWPfi(
	.param .u64 .ptr .align 1 _Z9Square_10P17curandStateXORWOWPfi_param_0,
	.param .u64 .ptr .align 1 _Z9Square_10P17curandStateXORWOWPfi_param_1,
	.param .u32 _Z9Square_10P17curandStateXORWOWPfi_param_2
)
{
	.reg .pred 	%p<2>;
	.reg .b32 	%r<37>;
	.reg .b32 	%f<15>;
	.reg .b64 	%rd<16>;

	ld.param.u64 	%rd1, [_Z9Square_10P17curandStateXORWOWPfi_param_0];
	ld.param.u64 	%rd2, [_Z9Square_10P17curandStateXORWOWPfi_param_1];
	ld.param.u32 	%r3, [_Z9Square_10P17curandStateXORWOWPfi_param_2];
	mov.u32 	%r4, %ctaid.x;
	mov.u32 	%r5, %ntid.x;
	mov.u32 	%r6, %tid.x;
	mad.lo.s32 	%r1, %r4, %r5, %r6;
	mov.u32 	%r7, %ctaid.y;
	mov.u32 	%r8, %ntid.y;
	mov.u32 	%r9, %tid.y;
	mad.lo.s32 	%r10, %r7, %r8, %r9;
	div.s32 	%r11, 4096, %r3;
	max.s32 	%r13, %r1, %r10;
	setp.ge.s32 	%p1, %r13, %r11;
	@%p1 bra 	$L__BB17_2;
	cvta.to.global.u64 	%rd3, %rd1;
	cvta.to.global.u64 	%rd4, %rd2;
	shr.u32 	%r14, %r3, 31;
	add.s32 	%r15, %r3, %r14;
	shr.s32 	%r16, %r15, 1;
	add.s32 	%r17, %r16, %r1;
	add.s32 	%r18, %r16, %r10;
	mul.wide.s32 	%rd5, %r1, 48;
	add.s64 	%rd6, %rd3, %rd5;
	ld.global.v2.u32 	{%r19, %r20}, [%rd6];
	ld.global.v2.u32 	{%r21, %r22}, [%rd6+8];
	ld.global.v2.u32 	{%r23, %r24}, [%rd6+16];
	shr.u32 	%r25, %r20, 2;
	xor.b32  	%r26, %r25, %r20;
	shl.b32 	%r27, %r24, 4;
	shl.b32 	%r28, %r26, 1;
	xor.b32  	%r29, %r27, %r28;
	xor.b32  	%r30, %r29, %r24;
	xor.b32  	%r31, %r30, %r26;
	add.s32 	%r32, %r19, 362437;
	add.s32 	%r33, %r31, %r32;
	cvt.rn.f32.u32 	%f1, %r33;
	fma.rn.f32 	%f2, %f1, 0f2F800000, 0f2F000000;
	fma.rn.f32 	%f3, %f2, 0f40800000, 0fC0000000;
	st.global.v2.u32 	[%rd6], {%r32, %r21};
	st.global.v2.u32 	[%rd6+8], {%r22, %r23};
	st.global.v2.u32 	[%rd6+16], {%r24, %r31};
	mad.lo.s32 	%r34, %r10, 4097, %r1;
	mul.wide.s32 	%rd7, %r34, 4;
	add.s64 	%rd8, %rd4, %rd7;
	ld.global.f32 	%f4, [%rd8];
	mul.wide.s32 	%rd9, %r3, 4;
	add.s64 	%rd10, %rd8, %rd9;
	ld.global.f32 	%f5, [%rd10];
	add.f32 	%f6, %f4, %f5;
	mad.lo.s32 	%r35, %r3, 4097, %r34;
	mul.wide.s32 	%rd11, %r35, 4;
	add.s64 	%rd12, %rd4, %rd11;
	ld.global.f32 	%f7, [%rd12];
	add.f32 	%f8, %f6, %f7;
	add.s64 	%rd13, %rd12, %rd9;
	ld.global.f32 	%f9, [%rd13];
	add.f32 	%f10, %f8, %f9;
	cvt.rn.f32.s32 	%f11, %r3;
	mul.f32 	%f12, %f11, 0f39800000;
	mul.f32 	%f13, %f12, %f3;
	fma.rn.f32 	%f14, %f10, 0f3E800000, %f13;
	mad.lo.s32 	%r36, %r18, 4097, %r17;
	mul.wide.s32 	%rd14, %r36, 4;
	add.s64 	%rd15, %rd4, %rd14;
	st.global.f32 	[%rd15], %f14;
	bar.sync 	0;
$L__BB17_2:
	ret;

}
	// .globl	_Z10Diamond_10P17curandStateXORWOWPfi
.visible .entry _Z10Diamond_10P17curandStateXORWOWPfi(
	.param .u64 .ptr .align 1 _Z10Diamond_10P17curandStateXORWOWPfi_param_0,
	.param .u64 .ptr .align 1 _Z10Diamond_10P17curandStateXORWOWPfi_param_1,
	.param .u32 _Z10Diamond_10P17curandStateXORWOWPfi_param_2
)
{
	.reg .pred 	%p<6>;
	.reg .b16 	%rs<9>;
	.reg .b32 	%r<70>;
	.reg .b32 	%f<26>;
	.reg .b64 	%rd<17>;

	ld.param.u64 	%rd2, [_Z10Diamond_10P17curandStateXORWOWPfi_param_0];
	ld.param.u64 	%rd3, [_Z10Diamond_10P17curandStateXORWOWPfi_param_1];
	ld.param.u32 	%r16, [_Z10Diamond_10P17curandStateXORWOWPfi_param_2];
	cvta.to.global.u64 	%rd1, %rd3;
	mov.u32 	%r17, %ctaid.x;
	mov.u32 	%r18, %ntid.x;
	mov.u32 	%r19, %tid.x;
	mad.lo.s32 	%r1, %r17, %r18, %r19;
	mov.u32 	%r20, %ctaid.y;
	mov.u32 	%r21, %ntid.y;
	mov.u32 	%r22, %tid.y;
	mad.lo.s32 	%r23, %r20, %r21, %r22;
	div.s32 	%r24, 4096, %r16;
	shl.b32 	%r25, %r24, 1;
	max.s32 	%r26, %r1, %r23;
	setp.ge.s32 	%p1, %r26, %r25;
	@%p1 bra 	$L__BB18_10;
	shr.u32 	%r28, %r16, 31;
	add.s32 	%r29, %r16, %r28;
	shr.s32 	%r4, %r29, 1;
	div.s32 	%r30, %r1, %r24;
	shr.s32 	%r31, %r30, 31;
	shr.u32 	%r32, %r31, 30;
	add.s32 	%r33, %r30, %r32;
	and.b32  	%r34, %r33, 252;
	sub.s32 	%r35, %r30, %r34;
	cvt.u16.u32 	%rs1, %r35;
	and.b16  	%rs2, %rs1, 128;
	shr.u16 	%rs3, %rs2, 7;
	add.s16 	%rs4, %rs1, %rs3;
	and.b16  	%rs5, %rs4, 254;
	sub.s16 	%rs6, %rs1, %rs5;
	cvt.u32.u16 	%r36, %rs6;
	cvt.s32.s8 	%r37, %r36;
	sub.s32 	%r38, 1, %r37;
	cvt.s16.s8 	%rs7, %rs4;
	shr.s16 	%rs8, %rs7, 1;
	cvt.s32.s16 	%r39, %rs8;
	mul.lo.s32 	%r40, %r4, %r39;
	add.s32 	%r41, %r40, %r1;
	mad.lo.s32 	%r5, %r38, %r4, %r41;
	mad.lo.s32 	%r42, %r4, %r37, %r23;
	add.s32 	%r6, %r42, %r40;
	setp.lt.s32 	%p2, %r5, %r4;
	mov.b32 	%r67, 0;
	mov.f32 	%f23, 0f00000000;
	@%p2 bra 	$L__BB18_3;
	sub.s32 	%r44, %r5, %r4;
	mad.lo.s32 	%r45, %r6, 4097, %r44;
	mul.wide.s32 	%rd4, %r45, 4;
	add.s64 	%rd5, %rd1, %rd4;
	ld.global.f32 	%f10, [%rd5];
	add.f32 	%f23, %f10, 0f00000000;
	mov.b32 	%r67, 1;
$L__BB18_3:
	add.s32 	%r8, %r5, %r4;
	setp.gt.s32 	%p3, %r8, 4096;
	@%p3 bra 	$L__BB18_5;
	mad.lo.s32 	%r46, %r6, 4097, %r8;
	mul.wide.s32 	%rd6, %r46, 4;
	add.s64 	%rd7, %rd1, %rd6;
	ld.global.f32 	%f11, [%rd7];
	add.f32 	%f23, %f23, %f11;
	add.s32 	%r67, %r67, 1;
$L__BB18_5:
	setp.lt.s32 	%p4, %r6, %r4;
	@%p4 bra 	$L__BB18_7;
	sub.s32 	%r47, %r6, %r4;
	mad.lo.s32 	%r48, %r47, 4097, %r5;
	mul.wide.s32 	%rd8, %r48, 4;
	add.s64 	%rd9, %rd1, %rd8;
	ld.global.f32 	%f12, [%rd9];
	add.f32 	%f23, %f23, %f12;
	add.s32 	%r67, %r67, 1;
$L__BB18_7:
	add.s32 	%r13, %r6, %r4;
	setp.gt.s32 	%p5, %r13, 4096;
	@%p5 bra 	$L__BB18_9;
	mad.lo.s32 	%r49, %r13, 4097, %r5;
	mul.wide.s32 	%rd10, %r49, 4;
	add.s64 	%rd11, %rd1, %rd10;
	ld.global.f32 	%f13, [%rd11];
	add.f32 	%f23, %f23, %f13;
	add.s32 	%r67, %r67, 1;
$L__BB18_9:
	cvta.to.global.u64 	%rd12, %rd2;
	mul.wide.s32 	%rd13, %r1, 48;
	add.s64 	%rd14, %rd12, %rd13;
	ld.global.v2.u32 	{%r50, %r51}, [%rd14];
	ld.global.v2.u32 	{%r52, %r53}, [%rd14+8];
	ld.global.v2.u32 	{%r54, %r55}, [%rd14+16];
	shr.u32 	%r56, %r51, 2;
	xor.b32  	%r57, %r56, %r51;
	shl.b32 	%r58, %r55, 4;
	shl.b32 	%r59, %r57, 1;
	xor.b32  	%r60, %r58, %r59;
	xor.b32  	%r61, %r60, %r55;
	xor.b32  	%r62, %r61, %r57;
	add.s32 	%r63, %r50, 362437;
	add.s32 	%r64, %r62, %r63;
	cvt.rn.f32.u32 	%f14, %r64;
	fma.rn.f32 	%f15, %f14, 0f2F800000, 0f2F000000;
	fma.rn.f32 	%f16, %f15, 0f40800000, 0fC0000000;
	st.global.v2.u32 	[%rd14], {%r63, %r52};
	st.global.v2.u32 	[%rd14+8], {%r53, %r54};
	st.global.v2.u32 	[%rd14+16], {%r55, %r62};
	cvt.rn.f32.u32 	%f17, %r67;
	div.rn.f32 	%f18, %f23, %f17;
	cvt.rn.f32.s32 	%f19, %r16;
	mul.f32 	%f20, %f19, 0f39800000;
	fma.rn.f32 	%f21, %f20, %f16, %f18;
	mad.lo.s32 	%r65, %r6, 4097, %r5;
	mul.wide.s32 	%rd15, %r65, 4;
	add.s64 	%rd16, %rd1, %rd15;
	st.global.f32 	[%rd16], %f21;
	bar.sync 	0;
$L__BB18_10:
	ret;

}
	// .globl	_Z9Square_11P17curandStateXORWOWPPfi
.visible .entry _Z9Square_11P17curandStateXORWOWPPfi(
	.param .u64 .ptr .align 1 _Z9Square_11P17curandStateXORWOWPPfi_param_0,
	.param .u64 .ptr .align 1 _Z9Square_11P17curandStateXORWOWPPfi_param_1,
	.param .u32 _Z9Square_11P17curandStateXORWOWPPfi_param_2
)
{
	.reg .pred 	%p<2>;
	.reg .b32 	%r<33>;
	.reg .b32 	%f<12>;
	.reg .b64 	%rd<28>;

	ld.param.u64 	%rd2, [_Z9Square_11P17curandStateXORWOWPPfi_param_1];
	ld.param.u32 	%r3, [_Z9Square_11P17curandStateXORWOWPPfi_param_2];
	mov.u32 	%r4, %ctaid.x;
	mov.u32 	%r5, %ntid.x;
	mov.u32 	%r6, %tid.x;
	mad.lo.s32 	%r1, %r4, %r5, %r6;
	mov.u32 	%r7, %ctaid.y;
	mov.u32 	%r8, %ntid.y;
	mov.u32 	%r9, %tid.y;
	mad.lo.s32 	%r10, %r7, %r8, %r9;
	div.s32 	%r11, 4096, %r3;
	max.s32 	%r13, %r1, %r10;
	setp.ge.s32 	%p1, %r13, %r11;
	@%p1 bra 	$L__BB19_2;
	ld.param.u64 	%rd27, [_Z9Square_11P17curandStateXORWOWPPfi_param_0];
	cvta.to.global.u64 	%rd3, %rd27;
	cvta.to.global.u64 	%rd4, %rd2;
	shr.u32 	%r14, %r3, 31;
	add.s32 	%r15, %r3, %r14;
	shr.s32 	%r16, %r15, 1;
	add.s32 	%r17, %r16, %r10;
	mul.wide.s32 	%rd5, %r1, 48;
	add.s64 	%rd6, %rd3, %rd5;
	ld.global.v2.u32 	{%r18, %r19}, [%rd6];
	ld.global.v2.u32 	{%r20, %r21}, [%rd6+8];
	ld.global.v2.u32 	{%r22, %r23}, [%rd6+16];
	shr.u32 	%r24, %r19, 2;
	xor.b32  	%r25, %r24, %r19;
	shl.b32 	%r26, %r23, 4;
	shl.b32 	%r27, %r25, 1;
	xor.b32  	%r28, %r26, %r27;
	xor.b32  	%r29, %r28, %r23;
	xor.b32  	%r30, %r29, %r25;
	add.s32 	%r31, %r18, 362437;
	add.s32 	%r32, %r30, %r31;
	cvt.rn.f32.u32 	%f1, %r32;
	fma.rn.f32 	%f2, %f1, 0f2F800000, 0f2F000000;
	fma.rn.f32 	%f3, %f2, 0f40800000, 0fC0000000;
	st.global.v2.u32 	[%rd6], {%r31, %r20};
	st.global.v2.u32 	[%rd6+8], {%r21, %r22};
	st.global.v2.u32 	[%rd6+16], {%r23, %r30};
	mul.wide.s32 	%rd7, %r1, 8;
	add.s64 	%rd8, %rd4, %rd7;
	ld.global.u64 	%rd9, [%rd8];
	cvta.to.global.u64 	%rd10, %rd9;
	mul.wide.u32 	%rd11, %r10, 4;
	add.s64 	%rd12, %rd10, %rd11;
	ld.global.f32 	%f4, [%rd12];
	mul.wide.s32 	%rd13, %r3, 8;
	add.s64 	%rd14, %rd8, %rd13;
	ld.global.u64 	%rd15, [%rd14];
	cvta.to.global.u64 	%rd16, %rd15;
	add.s64 	%rd17, %rd16, %rd11;
	ld.global.f32 	%f5, [%rd17];
	add.f32 	%f6, %f4, %f5;
	mul.wide.s32 	%rd18, %r3, 4;
	add.s64 	%rd19, %rd12, %rd18;
	ld.global.f32 	%f7, [%rd19];
	add.f32 	%f8, %f6, %f7;
	add.s64 	%rd20, %rd17, %rd18;
	ld.global.f32 	%f9, [%rd20];
	add.f32 	%f10, %f8, %f9;
	fma.rn.f32 	%f11, %f10, 0f3E800000, %f3;
	mul.wide.s32 	%rd21, %r16, 8;
	add.s64 	%rd22, %rd8, %rd21;
	ld.global.u64 	%rd23, [%rd22];
	cvta.to.global.u64 	%rd24, %rd23;
	mul.wide.s32 	%rd25, %r17, 4;
	add.s64 	%rd26, %rd24, %rd25;
	st.global.f32 	[%rd26], %f11;
	bar.sync 	0;
$L__BB19_2:
	ret;

}
	// .globl	_Z10Diamond_11P17curandStateXORWOWPPfi
.visible .entry _Z10Diamond_11P17curandStateXORWOWPPfi(
	.param .u64 .ptr .align 1 _Z10Diamond_11P17curandStateXORWOWPPfi_param_0,
	.param .u64 .ptr .align 1 _Z10Diamond_11P17curandStateXORWOWPPfi_param_1,
	.param .u32 _Z10Diamond_11P17curandStateXORWOWPPfi_param_2
)
{
	.reg .pred 	%p<6>;
	.reg .b16 	%rs<9>;
	.reg .b32 	%r<67>;
	.reg .b32 	%f<25>;
	.reg .b64 	%rd<35>;
	.reg .b64 	%fd<2>;

	ld.param.u64 	%rd6, [_Z10Diamond_11P17curandStateXORWOWPPfi_param_0];
	ld.param.u64 	%rd7, [_Z10Diamond_11P17curandStateXORWOWPPfi_param_1];
	ld.param.u32 	%r16, [_Z10Diamond_11P17curandStateXORWOWPPfi_param_2];
	cvta.to.global.u64 	%rd1, %rd7;
	mov.u32 	%r17, %ctaid.x;
	mov.u32 	%r18, %ntid.x;
	mov.u32 	%r19, %tid.x;
	mad.lo.s32 	%r1, %r17, %r18, %r19;
	mov.u32 	%r20, %ctaid.y;
	mov.u32 	%r21, %ntid.y;
	mov.u32 	%r22, %tid.y;
	mad.lo.s32 	%r23, %r20, %r21, %r22;
	div.s32 	%r24, 4096, %r16;
	shl.b32 	%r25, %r24, 1;
	max.s32 	%r26, %r1, %r23;
	setp.ge.s32 	%p1, %r26, %r25;
	@%p1 bra 	$L__BB20_11;
	shr.u32 	%r28, %r16, 31;
	add.s32 	%r29, %r16, %r28;
	shr.s32 	%r4, %r29, 1;
	div.s32 	%r30, %r1, %r24;
	shr.s32 	%r31, %r30, 31;
	shr.u32 	%r32, %r31, 30;
	add.s32 	%r33, %r30, %r32;
	and.b32  	%r34, %r33, 252;
	sub.s32 	%r35, %r30, %r34;
	cvt.u16.u32 	%rs1, %r35;
	and.b16  	%rs2, %rs1, 128;
	shr.u16 	%rs3, %rs2, 7;
	add.s16 	%rs4, %rs1, %rs3;
	and.b16  	%rs5, %rs4, 254;
	sub.s16 	%rs6, %rs1, %rs5;
	cvt.u32.u16 	%r36, %rs6;
	cvt.s32.s8 	%r37, %r36;
	sub.s32 	%r38, 1, %r37;
	cvt.s16.s8 	%rs7, %rs4;
	shr.s16 	%rs8, %rs7, 1;
	cvt.s32.s16 	%r39, %rs8;
	mul.lo.s32 	%r40, %r4, %r39;
	add.s32 	%r41, %r40, %r1;
	mad.lo.s32 	%r5, %r38, %r4, %r41;
	mad.lo.s32 	%r42, %r4, %r37, %r23;
	add.s32 	%r6, %r42, %r40;
	setp.lt.s32 	%p2, %r5, %r4;
	mov.b32 	%r64, 0;
	mov.f32 	%f22, 0f00000000;
	@%p2 bra 	$L__BB20_3;
	sub.s32 	%r44, %r5, %r4;
	mul.wide.s32 	%rd8, %r44, 8;
	add.s64 	%rd9, %rd1, %rd8;
	ld.global.u64 	%rd10, [%rd9];
	cvta.to.global.u64 	%rd11, %rd10;
	mul.wide.s32 	%rd12, %r6, 4;
	add.s64 	%rd13, %rd11, %rd12;
	ld.global.f32 	%f10, [%rd13];
	add.f32 	%f22, %f10, 0f00000000;
	mov.b32 	%r64, 1;
$L__BB20_3:
	add.s32 	%r8, %r5, %r4;
	setp.gt.s32 	%p3, %r8, 4096;
	@%p3 bra 	$L__BB20_5;
	mul.wide.s32 	%rd14, %r8, 8;
	add.s64 	%rd15, %rd1, %rd14;
	ld.global.u64 	%rd16, [%rd15];
	cvta.to.global.u64 	%rd17, %rd16;
	mul.wide.s32 	%rd18, %r6, 4;
	add.s64 	%rd19, %rd17, %rd18;
	ld.global.f32 	%f11, [%rd19];
	add.f32 	%f22, %f22, %f11;
	add.s32 	%r64, %r64, 1;
$L__BB20_5:
	setp.lt.s32 	%p4, %r6, %r4;
	mul.wide.s32 	%rd20, %r5, 8;
	add.s64 	%rd2, %rd1, %rd20;
	@%p4 bra 	$L__BB20_7;
	ld.global.u64 	%rd21, [%rd2];
	cvta.to.global.u64 	%rd22, %rd21;
	sub.s32 	%r45, %r6, %r4;
	mul.wide.s32 	%rd23, %r45, 4;
	add.s64 	%rd24, %rd22, %rd23;
	ld.global.f32 	%f12, [%rd24];
	add.f32 	%f22, %f22, %f12;
	add.s32 	%r64, %r64, 1;
$L__BB20_7:
	add.s32 	%r13, %r6, %r4;
	setp.lt.s32 	%p5, %r13, 4097;
	@%p5 bra 	$L__BB20_9;
	ld.global.u64 	%rd34, [%rd2];
	bra.uni 	$L__BB20_10;
$L__BB20_9:
	ld.global.u64 	%rd34, [%rd2];
	cvta.to.global.u64 	%rd25, %rd34;
	mul.wide.s32 	%rd26, %r13, 4;
	add.s64 	%rd27, %rd25, %rd26;
	ld.global.f32 	%f13, [%rd27];
	add.f32 	%f22, %f22, %f13;
	add.s32 	%r64, %r64, 1;
$L__BB20_10:
	cvta.to.global.u64 	%rd28, %rd6;
	mul.wide.s32 	%rd29, %r1, 48;
	add.s64 	%rd30, %rd28, %rd29;
	ld.global.v2.u32 	{%r46, %r47}, [%rd30];
	ld.global.v2.u32 	{%r48, %r49}, [%rd30+8];
	ld.global.v2.u32 	{%r50, %r51}, [%rd30+16];
	ld.global.v2.u32 	{%r52, %r53}, [%rd30+24];
	ld.global.f32 	%f14, [%rd30+32];
	ld.global.f64 	%fd1, [%rd30+40];
	shr.u32 	%r54, %r47, 2;
	xor.b32  	%r55, %r54, %r47;
	shl.b32 	%r56, %r51, 4;
	shl.b32 	%r57, %r55, 1;
	xor.b32  	%r58, %r56, %r57;
	xor.b32  	%r59, %r58, %r51;
	xor.b32  	%r60, %r59, %r55;
	add.s32 	%r61, %r46, 362437;
	add.s32 	%r62, %r60, %r61;
	cvt.rn.f32.u32 	%f15, %r62;
	fma.rn.f32 	%f16, %f15, 0f2F800000, 0f2F000000;
	fma.rn.f32 	%f17, %f16, 0f40800000, 0fC0000000;
	cvt.rn.f32.u32 	%f18, %r64;
	div.rn.f32 	%f19, %f22, %f18;
	add.f32 	%f20, %f19, %f17;
	cvta.to.global.u64 	%rd31, %rd34;
	mul.wide.s32 	%rd32, %r6, 4;
	add.s64 	%rd33, %rd31, %rd32;
	st.global.f32 	[%rd33], %f20;
	st.global.v2.u32 	[%rd30], {%r61, %r48};
	st.global.v2.u32 	[%rd30+8], {%r49, %r50};
	st.global.v2.u32 	[%rd30+16], {%r51, %r60};
	st.global.v2.u32 	[%rd30+24], {%r52, %r53};
	st.global.f32 	[%rd30+32], %f14;
	st.global.f64 	[%rd30+40], %fd1;
	bar.sync 	0;
$L__BB20_11:
	ret;

}
	// .globl	_Z9Square_12P17curandStateXORWOWPfi
.visible .entry _Z9Square_12P17curandStateXORWOWPfi(
	.param .u64 .ptr .align 1 _Z9Square_12P17curandStateXORWOWPfi_param_0,
	.param .u64 .ptr .align 1 _Z9Square_12P17curandStateXORWOWPfi_param_1,
	.param .u32 _Z9Square_12P17curandStateXORWOWPfi_param_2
)
{
	.reg .pred 	%p<2>;
	.reg .b32 	%r<37>;
	.reg .b32 	%f<15>;
	.reg .b64 	%rd<16>;

	ld.param.u64 	%rd1, [_Z9Square_12P17curandStateXORWOWPfi_param_0];
	ld.param.u64 	%rd2, [_Z9Square_12P17curandStateXORWOWPfi_param_1];
	ld.param.u32 	%r3, [_Z9Square_12P17curandStateXORWOWPfi_param_2];
	mov.u32 	%r4, %ctaid.x;
	mov.u32 	%r5, %ntid.x;
	mov.u32 	%r6, %tid.x;
	mad.lo.s32 	%r1, %r4, %r5, %r6;
	mov.u32 	%r7, %ctaid.y;
	mov.u32 	%r8, %ntid.y;
	mov.u32 	%r9, %tid.y;
	mad.lo.s32 	%r10, %r7, %r8, %r9;
	div.s32 	%r11, 4096, %r3;
	max.s32 	%r13, %r1, %r10;
	setp.ge.s32 	%p1, %r13, %r11;
	@%p1 bra 	$L__BB21_2;
	cvta.to.global.u64 	%rd3, %rd1;
	cvta.to.global.u64 	%rd4, %rd2;
	shr.u32 	%r14, %r3, 31;
	add.s32 	%r15, %r3, %r14;
	shr.s32 	%r16, %r15, 1;
	add.s32 	%r17, %r16, %r1;
	add.s32 	%r18, %r16, %r10;
	mul.wide.s32 	%rd5, %r1, 48;
	add.s64 	%rd6, %rd3, %rd5;
	ld.global.v2.u32 	{%r19, %r20}, [%rd6];
	ld.global.v2.u32 	{%r21, %r22}, [%rd6+8];
	ld.global.v2.u32 	{%r23, %r24}, [%rd6+16];
	shr.u32 	%r25, %r20, 2;
	xor.b32  	%r26, %r25, %r20;
	shl.b32 	%r27, %r24, 4;
	shl.b32 	%r28, %r26, 1;
	xor.b32  	%r29, %r27, %r28;
	xor.b32  	%r30, %r29, %r24;
	xor.b32  	%r31, %r30, %r26;
	add.s32 	%r32, %r19, 362437;
	add.s32 	%r33, %r31, %r32;
	cvt.rn.f32.u32 	%f1, %r33;
	fma.rn.f32 	%f2, %f1, 0f2F800000, 0f2F000000;
	fma.rn.f32 	%f3, %f2, 0f40800000, 0fC0000000;
	st.global.v2.u32 	[%rd6], {%r32, %r21};
	st.global.v2.u32 	[%rd6+8], {%r22, %r23};
	st.global.v2.u32 	[%rd6+16], {%r24, %r31};
	mad.lo.s32 	%r34, %r10, 4097, %r1;
	mul.wide.s32 	%rd7, %r34, 4;
	add.s64 	%rd8, %rd4, %rd7;
	ld.global.f32 	%f4, [%rd8];
	mul.wide.s32 	%rd9, %r3, 4;
	add.s64 	%rd10, %rd8, %rd9;
	ld.global.f32 	%f5, [%rd10];
	add.f32 	%f6, %f4, %f5;
	mad.lo.s32 	%r35, %r3, 4097, %r34;
	mul.wide.s32 	%rd11, %r35, 4;
	add.s64 	%rd12, %rd4, %rd11;
	ld.global.f32 	%f7, [%rd12];
	add.f32 	%f8, %f6, %f7;
	add.s64 	%rd13, %rd12, %rd9;
	ld.global.f32 	%f9, [%rd13];
	add.f32 	%f10, %f8, %f9;
	cvt.rn.f32.s32 	%f11, %r3;
	mul.f32 	%f12, %f11, 0f39800000;
	mul.f32 	%f13, %f12, %f3;
	fma.rn.f32 	%f14, %f10, 0f3E800000, %f13;
	mad.lo.s32 	%r36, %r18, 4097, %r17;
	mul.wide.s32 	%rd14, %r36, 4;
	add.s64 	%rd15, %rd4, %rd14;
	st.global.f32 	[%rd15], %f14;
	bar.sync 	0;
$L__BB21_2:
	ret;

}
	// .globl	_Z10Diamond_12P17curandStateXORWOWPfi
.visible .entry _Z10Diamond_12P17curandStateXORWOWPfi(
	.param .u64 .ptr .align 1 _Z10Diamond_12P17curandStateXORWOWPfi_param_0,
	.param .u64 .ptr .align 1 _Z10Diamond_12P17curandStateXORWOWPfi_param_1,
	.param .u32 _Z10Diamond_12P17curandStateXORWOWPfi_param_2
)
{
	.reg .pred 	%p<6>;
	.reg .b16 	%rs<9>;
	.reg .b32 	%r<70>;
	.reg .b32 	%f<26>;
	.reg .b64 	%rd<17>;

	ld.param.u64 	%rd2, [_Z10Diamond_12P17curandStateXORWOWPfi_param_0];
	ld.param.u64 	%rd3, [_Z10Diamond_12P17curandStateXORWOWPfi_param_1];
	ld.param.u32 	%r16, [_Z10Diamond_12P17curandStateXORWOWPfi_param_2];
	cvta.to.global.u64 	%rd1, %rd3;
	mov.u32 	%r17, %ctaid.x;
	mov.u32 	%r18, %ntid.x;
	mov.u32 	%r19, %tid.x;
	mad.lo.s32 	%r1, %r17, %r18, %r19;
	mov.u32 	%r20, %ctaid.y;
	mov.u32 	%r21, %ntid.y;
	mov.u32 	%r22, %tid.y;
	mad.lo.s32 	%r23, %r20, %r21, %r22;
	div.s32 	%r24, 4096, %r16;
	shl.b32 	%r25, %r24, 1;
	max.s32 	%r26, %r1, %r23;
	setp.ge.s32 	%p1, %r26, %r25;
	@%p1 bra 	$L__BB22_10;
	shr.u32 	%r28, %r16, 31;
	add.s32 	%r29, %r16, %r28;
	shr.s32 	%r4, %r29, 1;
	div.s32 	%r30, %r1, %r24;
	shr.s32 	%r31, %r30, 31;
	shr.u32 	%r32, %r31, 30;
	add.s32 	%r33, %r30, %r32;
	and.b32  	%r34, %r33, 252;
	sub.s32 	%r35, %r30, %r34;
	cvt.u16.u32 	%rs1, %r35;
	and.b16  	%rs2, %rs1, 128;
	shr.u16 	%rs3, %rs2, 7;
	add.s16 	%rs4, %rs1, %rs3;
	and.b16  	%rs5, %rs4, 254;
	sub.s16 	%rs6, %rs1, %rs5;
	cvt.u32.u16 	%r36, %rs6;
	cvt.s32.s8 	%r37, %r36;
	sub.s32 	%r38, 1, %r37;
	cvt.s16.s8 	%rs7, %rs4;
	shr.s16 	%rs8, %rs7, 1;
	cvt.s32.s16 	%r39, %rs8;
	mul.lo.s32 	%r40, %r4, %r39;
	add.s32 	%r41, %r40, %r1;
	mad.lo.s32 	%r5, %r38, %r4, %r41;
	mad.lo.s32 	%r42, %r4, %r37, %r23;
	add.s32 	%r6, %r42, %r40;
	setp.lt.s32 	%p2, %r5, %r4;
	mov.b32 	%r67, 0;
	mov.f32 	%f23, 0f00000000;
	@%p2 bra 	$L__BB22_3;
	sub.s32 	%r44, %r5, %r4;
	mad.lo.s32 	%r45, %r6, 4097, %r44;
	mul.wide.s32 	%rd4, %r45, 4;
	add.s64 	%rd5, %rd1, %rd4;
	ld.global.f32 	%f10, [%rd5];
	add.f32 	%f23, %f10, 0f00000000;
	mov.b32 	%r67, 1;
$L__BB22_3:
	add.s32 	%r8, %r5, %r4;
	setp.gt.s32 	%p3, %r8, 4096;
	@%p3 bra 	$L__BB22_5;
	mad.lo.s32 	%r46, %r6, 4097, %r8;
	mul.wide.s32 	%rd6, %r46, 4;
	add.s64 	%rd7, %rd1, %rd6;
	ld.global.f32 	%f11, [%rd7];
	add.f32 	%f23, %f23, %f11;
	add.s32 	%r67, %r67, 1;
$L__BB22_5:
	setp.lt.s32 	%p4, %r6, %r4;
	@%p4 bra 	$L__BB22_7;
	sub.s32 	%r47, %r6, %r4;
	mad.lo.s32 	%r48, %r47, 4097, %r5;
	mul.wide.s32 	%rd8, %r48, 4;
	add.s64 	%rd9, %rd1, %rd8;
	ld.global.f32 	%f12, [%rd9];
	add.f32 	%f23, %f23, %f12;
	add.s32 	%r67, %r67, 1;
$L__BB22_7:
	add.s32 	%r13, %r6, %r4;
	setp.gt.s32 	%p5, %r13, 4096;
	@%p5 bra 	$L__BB22_9;
	mad.lo.s32 	%r49, %r13, 4097, %r5;
	mul.wide.s32 	%rd10, %r49, 4;
	add.s64 	%rd11, %rd1, %rd10;
	ld.global.f32 	%f13, [%rd11];
	add.f32 	%f23, %f23, %f13;
	add.s32 	%r67, %r67, 1;
$L__BB22_9:
	cvta.to.global.u64 	%rd12, %rd2;
	mul.wide.s32 	%rd13, %r1, 48;
	add.s64 	%rd14, %rd12, %rd13;
	ld.global.v2.u32 	{%r50, %r51}, [%rd14];
	ld.global.v2.u32 	{%r52, %r53}, [%rd14+8];
	ld.global.v2.u32 	{%r54, %r55}, [%rd14+16];
	shr.u32 	%r56, %r51, 2;
	xor.b32  	%r57, %r56, %r51;
	shl.b32 	%r58, %r55, 4;
	shl.b32 	%r59, %r57, 1;
	xor.b32  	%r60, %r58, %r59;
	xor.b32  	%r61, %r60, %r55;
	xor.b32  	%r62, %r61, %r57;
	add.s32 	%r63, %r50, 362437;
	add.s32 	%r64, %r62, %r63;
	cvt.rn.f32.u32 	%f14, %r64;
	fma.rn.f32 	%f15, %f14, 0f2F800000, 0f2F000000;
	fma.rn.f32 	%f16, %f15, 0f40800000, 0fC0000000;
	st.global.v2.u32 	[%rd14], {%r63, %r52};
	st.global.v2.u32 	[%rd14+8], {%r53, %r54};
	st.global.v2.u32 	[%rd14+16], {%r55, %r62};
	cvt.rn.f32.u32 	%f17, %r67;
	div.rn.f32 	%f18, %f23, %f17;
	cvt.rn.f32.s32 	%f19, %r16;
	mul.f32 	%f20, %f19, 0f39800000;
	fma.rn.f32 	%f21, %f20, %f16, %f18;
	mad.lo.s32 	%r65, %r6, 4097, %r5;
	mul.wide.s32 	%rd15, %r65, 4;
	add.s64 	%rd16, %rd1, %rd15;
	st.global.f32 	[%rd16], %f21;
	bar.sync 	0;
$L__BB22_10:
	ret;

}
	// .globl	_Z18Square_Diamond_100P17curandStateXORWOWPfiS1_S1_
.visible .entry _Z18Square_Diamond_100P17curandStateXORWOWPfiS1_S1_(
	.param .u64 .ptr .align 1 _Z18Square_Diamond_100P17curandStateXORWOWPfiS1_S1__param_0,
	.param .u64 .ptr .align 1 _Z18Square_Diamond_100P17curandStateXORWOWPfiS1_S1__param_1,
	.param .u32 _Z18Square_Diamond_100P17curandStateXORWOWPfiS1_S1__param_2,
	.param .u64 .ptr .align 1 _Z18Square_Diamond_100P17curandStateXORWOWPfiS1_S1__param_3,
	.param .u64 .ptr .align 1 _Z18Square_Diamond_100P17curandStateXORWOWPfiS1_S1__param_4
)
{
	.reg .pred 	%p<7>;
	.reg .b32 	%r<110>;
	.reg .b32 	%f<93>;
	.reg .b64 	%rd<59>;
	.reg .b64 	%fd<2>;

	ld.param.u64 	%rd11, [_Z18Square_Diamond_100P17curandStateXORWOWPfiS1_S1__param_0];
	ld.param.u64 	%rd12, [_Z18Square_Diamond_100P17curandStateXORWOWPfiS1_S1__param_1];
	cvta.to.global.u64 	%rd13, %rd11;
	cvta.to.global.u64 	%rd1, %rd12;
	mov.u32 	%r22, %ctaid.x;
	mov.u32 	%r23, %ntid.x;
	mov.u32 	%r24, %tid.x;
	mad.lo.s32 	%r1, %r22, %r23, %r24;
	mul.wide.s32 	%rd14, %r1, 48;
	add.s64 	%rd2, %rd13, %rd14;
	mov.b32 	%r109, 4096;
	mul.wide.s32 	%rd16, %r1, 4;
$L__BB23_1:
	setp.gt.s32 	%p1, %r1, 16785408;
	@%p1 bra 	$L__BB23_11;
	ld.param.u64 	%rd57, [_Z18Square_Diamond_100P17curandStateXORWOWPfiS1_S1__param_4];
	ld.param.u64 	%rd55, [_Z18Square_Diamond_100P17curandStateXORWOWPfiS1_S1__param_3];
	shr.u32 	%r3, %r109, 1;
	add.s32 	%r25, %r109, -1;
	not.b32 	%r26, %r109;
	and.b32  	%r27, %r26, %r25;
	popc.b32 	%r28, %r27;
	mov.b32 	%r29, 4096;
	shr.u32 	%r30, %r29, %r28;
	div.s32 	%r31, %r1, %r30;
	mul.lo.s32 	%r32, %r31, %r30;
	sub.s32 	%r33, %r1, %r32;
	mul.lo.s32 	%r34, %r33, %r109;
	shr.s32 	%r35, %r34, 31;
	shr.u32 	%r36, %r35, 20;
	add.s32 	%r37, %r34, %r36;
	and.b32  	%r38, %r37, -4096;
	sub.s32 	%r4, %r34, %r38;
	mul.lo.s32 	%r39, %r31, %r109;
	shr.s32 	%r40, %r39, 31;
	shr.u32 	%r41, %r40, 20;
	add.s32 	%r42, %r39, %r41;
	and.b32  	%r43, %r42, -4096;
	sub.s32 	%r5, %r39, %r43;
	add.s32 	%r6, %r4, %r3;
	add.s32 	%r7, %r5, %r3;
	cvt.rn.f32.s32 	%f21, %r6;
	cvta.to.global.u64 	%rd15, %rd55;
	add.s64 	%rd17, %rd15, %rd16;
	st.global.f32 	[%rd17], %f21;
	cvt.rn.f32.s32 	%f22, %r7;
	cvta.to.global.u64 	%rd18, %rd57;
	add.s64 	%rd19, %rd18, %rd16;
	st.global.f32 	[%rd19], %f22;
	ld.global.v2.u32 	{%r8, %r44}, [%rd2];
	ld.global.v2.u32 	{%r10, %r9}, [%rd2+8];
	ld.global.v2.u32 	{%r11, %r12}, [%rd2+16];
	ld.global.v2.u32 	{%r13, %r14}, [%rd2+24];
	ld.global.f32 	%f1, [%rd2+32];
	ld.global.f64 	%fd1, [%rd2+40];
	shr.u32 	%r45, %r44, 2;
	xor.b32  	%r46, %r45, %r44;
	shl.b32 	%r47, %r12, 4;
	shl.b32 	%r48, %r46, 1;
	xor.b32  	%r49, %r47, %r48;
	xor.b32  	%r50, %r49, %r12;
	xor.b32  	%r15, %r50, %r46;
	add.s32 	%r51, %r8, 362437;
	add.s32 	%r52, %r15, %r51;
	cvt.rn.f32.u32 	%f23, %r52;
	fma.rn.f32 	%f24, %f23, 0f2F800000, 0f2F000000;
	fma.rn.f32 	%f25, %f24, 0f40800000, 0fC0000000;
	st.global.v2.u32 	[%rd2], {%r51, %r10};
	st.global.v2.u32 	[%rd2+8], {%r9, %r11};
	st.global.v2.u32 	[%rd2+16], {%r12, %r15};
	mul.lo.s32 	%r16, %r5, 4097;
	add.s32 	%r53, %r16, %r4;
	mul.wide.s32 	%rd20, %r53, 4;
	add.s64 	%rd3, %rd1, %rd20;
	ld.global.f32 	%f26, [%rd3];
	shl.b32 	%r17, %r109, 2;
	cvt.u64.u32 	%rd21, %r17;
	add.s64 	%rd4, %rd3, %rd21;
	ld.global.f32 	%f27, [%rd4];
	add.f32 	%f28, %f26, %f27;
	mul.lo.s32 	%r18, %r109, 4097;
	mul.wide.s32 	%rd22, %r18, 4;
	add.s64 	%rd5, %rd3, %rd22;
	ld.global.f32 	%f29, [%rd5];
	add.f32 	%f30, %f28, %f29;
	add.s64 	%rd23, %rd5, %rd21;
	ld.global.f32 	%f31, [%rd23];
	add.f32 	%f32, %f30, %f31;
	fma.rn.f32 	%f33, %f32, 0f3E800000, %f25;
	mul.lo.s32 	%r19, %r7, 4097;
	add.s32 	%r54, %r19, %r6;
	mul.wide.s32 	%rd24, %r54, 4;
	add.s64 	%rd6, %rd1, %rd24;
	st.global.f32 	[%rd6], %f33;
	bar.sync 	0;
	setp.lt.s32 	%p2, %r5, %r3;
	mov.f32 	%f86, 0f40400000;
	mov.f32 	%f85, 0f00000000;
	@%p2 bra 	$L__BB23_4;
	sub.s32 	%r55, %r5, %r3;
	mad.lo.s32 	%r56, %r55, 4097, %r6;
	mul.wide.s32 	%rd25, %r56, 4;
	add.s64 	%rd26, %rd1, %rd25;
	ld.global.f32 	%f35, [%rd26];
	add.f32 	%f85, %f35, 0f00000000;
	mov.f32 	%f86, 0f40800000;
$L__BB23_4:
	ld.global.f32 	%f5, [%rd6];
	add.f32 	%f38, %f85, %f5;
	ld.global.f32 	%f6, [%rd3];
	add.f32 	%f39, %f38, %f6;
	add.s32 	%r57, %r6, %r3;
	add.s32 	%r58, %r57, %r16;
	mul.wide.s32 	%rd27, %r58, 4;
	add.s64 	%rd7, %rd1, %rd27;
	ld.global.f32 	%f40, [%rd7];
	add.f32 	%f7, %f39, %f40;
	setp.lt.s32 	%p3, %r4, %r3;
	mov.f32 	%f88, 0f40400000;
	mov.f32 	%f87, 0f00000000;
	@%p3 bra 	$L__BB23_6;
	sub.s32 	%r59, %r4, %r3;
	add.s32 	%r60, %r59, %r19;
	mul.wide.s32 	%rd28, %r60, 4;
	add.s64 	%rd29, %rd1, %rd28;
	ld.global.f32 	%f42, [%rd29];
	add.f32 	%f87, %f42, 0f00000000;
	mov.f32 	%f88, 0f40800000;
$L__BB23_6:
	add.f32 	%f45, %f87, %f5;
	add.f32 	%f46, %f45, %f6;
	add.s32 	%r61, %r7, %r3;
	mad.lo.s32 	%r62, %r61, 4097, %r4;
	mul.wide.s32 	%rd30, %r62, 4;
	add.s64 	%rd8, %rd1, %rd30;
	ld.global.f32 	%f47, [%rd8];
	add.f32 	%f11, %f46, %f47;
	add.s32 	%r63, %r6, %r109;
	setp.gt.s32 	%p4, %r63, 4096;
	mov.f32 	%f90, 0f40400000;
	mov.f32 	%f89, 0f00000000;
	@%p4 bra 	$L__BB23_8;
	cvt.u64.u32 	%rd31, %r17;
	add.s64 	%rd32, %rd6, %rd31;
	ld.global.f32 	%f49, [%rd32];
	add.f32 	%f89, %f49, 0f00000000;
	mov.f32 	%f90, 0f40800000;
$L__BB23_8:
	cvt.u64.u32 	%rd33, %r17;
	add.s32 	%r64, %r4, %r109;
	sub.s32 	%r65, %r64, %r3;
	add.s32 	%r66, %r65, %r19;
	mul.wide.s32 	%rd34, %r66, 4;
	add.s64 	%rd35, %rd1, %rd34;
	ld.global.f32 	%f52, [%rd35];
	add.f32 	%f53, %f89, %f52;
	ld.global.f32 	%f54, [%rd4];
	add.f32 	%f55, %f53, %f54;
	add.s64 	%rd36, %rd8, %rd33;
	ld.global.f32 	%f56, [%rd36];
	add.f32 	%f15, %f55, %f56;
	add.s32 	%r67, %r7, %r109;
	setp.gt.s32 	%p5, %r67, 4096;
	mov.f32 	%f92, 0f40400000;
	mov.f32 	%f91, 0f00000000;
	@%p5 bra 	$L__BB23_10;
	mul.wide.s32 	%rd37, %r18, 4;
	add.s64 	%rd38, %rd6, %rd37;
	ld.global.f32 	%f58, [%rd38];
	add.f32 	%f91, %f58, 0f00000000;
	mov.f32 	%f92, 0f40800000;
$L__BB23_10:
	ld.param.u64 	%rd58, [_Z18Square_Diamond_100P17curandStateXORWOWPfiS1_S1__param_4];
	ld.param.u64 	%rd56, [_Z18Square_Diamond_100P17curandStateXORWOWPfiS1_S1__param_3];
	cvt.u64.u32 	%rd39, %r17;
	add.s32 	%r68, %r5, %r109;
	sub.s32 	%r69, %r68, %r3;
	mad.lo.s32 	%r70, %r69, 4097, %r6;
	mul.wide.s32 	%rd40, %r70, 4;
	add.s64 	%rd41, %rd1, %rd40;
	ld.global.f32 	%f59, [%rd41];
	add.f32 	%f60, %f91, %f59;
	ld.global.f32 	%f61, [%rd5];
	add.f32 	%f62, %f60, %f61;
	mul.wide.s32 	%rd42, %r18, 4;
	add.s64 	%rd43, %rd7, %rd42;
	ld.global.f32 	%f63, [%rd43];
	add.f32 	%f64, %f62, %f63;
	cvta.to.global.u64 	%rd44, %rd56;
	mul.wide.s32 	%rd45, %r1, 4;
	add.s64 	%rd46, %rd44, %rd45;
	st.global.f32 	[%rd46], %f11;
	cvta.to.global.u64 	%rd47, %rd58;
	add.s64 	%rd48, %rd47, %rd45;
	st.global.f32 	[%rd48], %f11;
	shr.u32 	%r71, %r10, 2;
	xor.b32  	%r72, %r71, %r10;
	shl.b32 	%r73, %r15, 4;
	shl.b32 	%r74, %r72, 1;
	xor.b32  	%r75, %r74, %r73;
	xor.b32  	%r76, %r75, %r72;
	xor.b32  	%r77, %r76, %r15;
	add.s32 	%r78, %r8, %r77;
	add.s32 	%r79, %r78, 724874;
	cvt.rn.f32.u32 	%f65, %r79;
	fma.rn.f32 	%f66, %f65, 0f2F800000, 0f2F000000;
	fma.rn.f32 	%f67, %f66, 0f40800000, 0fC0000000;
	shr.u32 	%r80, %r9, 2;
	xor.b32  	%r81, %r80, %r9;
	shl.b32 	%r82, %r77, 4;
	shl.b32 	%r83, %r81, 1;
	xor.b32  	%r84, %r83, %r82;
	xor.b32  	%r85, %r84, %r81;
	xor.b32  	%r86, %r85, %r77;
	add.s32 	%r87, %r8, %r86;
	add.s32 	%r88, %r87, 1087311;
	cvt.rn.f32.u32 	%f68, %r88;
	fma.rn.f32 	%f69, %f68, 0f2F800000, 0f2F000000;
	fma.rn.f32 	%f70, %f69, 0f40800000, 0fC0000000;
	shr.u32 	%r89, %r11, 2;
	xor.b32  	%r90, %r89, %r11;
	shl.b32 	%r91, %r86, 4;
	shl.b32 	%r92, %r90, 1;
	xor.b32  	%r93, %r92, %r91;
	xor.b32  	%r94, %r93, %r90;
	xor.b32  	%r95, %r94, %r86;
	add.s32 	%r96, %r8, %r95;
	add.s32 	%r97, %r96, 1449748;
	cvt.rn.f32.u32 	%f71, %r97;
	fma.rn.f32 	%f72, %f71, 0f2F800000, 0f2F000000;
	fma.rn.f32 	%f73, %f72, 0f40800000, 0fC0000000;
	shr.u32 	%r98, %r12, 2;
	xor.b32  	%r99, %r98, %r12;
	shl.b32 	%r100, %r95, 4;
	shl.b32 	%r101, %r99, 1;
	xor.b32  	%r102, %r101, %r100;
	xor.b32  	%r103, %r102, %r99;
	xor.b32  	%r104, %r103, %r95;
	add.s32 	%r105, %r8, 1812185;
	add.s32 	%r106, %r104, %r105;
	cvt.rn.f32.u32 	%f74, %r106;
	fma.rn.f32 	%f75, %f74, 0f2F800000, 0f2F000000;
	fma.rn.f32 	%f76, %f75, 0f40800000, 0fC0000000;
	div.rn.f32 	%f77, %f7, %f86;
	add.f32 	%f78, %f67, %f77;
	shl.b32 	%r107, %r3, 2;
	cvt.u64.u32 	%rd49, %r107;
	add.s64 	%rd50, %rd3, %rd49;
	st.global.f32 	[%rd50], %f78;
	div.rn.f32 	%f79, %f11, %f88;
	add.f32 	%f80, %f70, %f79;
	mul.lo.s32 	%r108, %r3, 4097;
	mul.wide.s32 	%rd51, %r108, 4;
	add.s64 	%rd52, %rd3, %rd51;
	st.global.f32 	[%rd52], %f80;
	div.rn.f32 	%f81, %f15, %f90;
	add.f32 	%f82, %f73, %f81;
	add.s64 	%rd53, %rd52, %rd39;
	st.global.f32 	[%rd53], %f82;
	div.rn.f32 	%f83, %f64, %f92;
	add.f32 	%f84, %f76, %f83;
	add.s64 	%rd54, %rd5, %rd49;
	st.global.f32 	[%rd54], %f84;
	st.global.v2.u32 	[%rd2], {%r105, %r15};
	st.global.v2.u32 	[%rd2+8], {%r77, %r86};
	st.global.v2.u32 	[%rd2+16], {%r95, %r104};
	st.global.v2.u32 	[%rd2+24], {%r13, %r14};
	st.global.f32 	[%rd2+32], %f1;
	st.global.f64 	[%rd2+40], %fd1;
	bar.sync 	0;
$L__BB23_11:
	shr.u32 	%r20, %r109, 1;
	setp.gt.u32 	%p6, %r109, 3;
	mov.u32 	%r109, %r20;
	@%p6 bra 	$L__BB23_1;
	ret;

}


// ===== COMPILED SASS (sm_100) =====

	.target	sm_100

	.elftype	@"ET_EXEC"


//--------------------- .note.nv.tkinfo           --------------------------
	.section	.note.nv.tkinfo,"",@"SHT_NOTE"
	.sectionflags	@"SHF_NOTE_NV_TKINFO"
	.tkinfo
        /*0018*/ 	.word	0x00000002
        /*0030*/ 	.string	""
        /*0030*/ 	.string	"ptxas"
        /*0030*/ 	.string	"Cuda compilation tools, release 13.0, V13.0.88"
        /*0030*/ 	.string	"Build cuda_13.0.r13.0/compiler.36424714_0"
        /*0030*/ 	.string	"-arch sm_100 -m 64 "



//--------------------- .note.nv.cuinfo           --------------------------
	.section	.note.nv.cuinfo,"",@"SHT_NOTE"
	.sectionflags	@"SHF_NOTE_NV_CUINFO"
        /*0018*/ 	.short	0x0002
        /*001a*/ 	.short	0x0064
        /*001c*/ 	.short	0x0082
	.zero		2


//--------------------- .nv.info                  --------------------------
	.section	.nv.info,"",@"SHT_CUDA_INFO"
	.align	4


	//----- nvinfo : EIATTR_REGCOUNT
	.align		4
        /*0000*/ 	.byte	0x04, 0x2f
        /*0002*/ 	.short	(.L_10 - .L_9)
	.align		4
.L_9:
        /*0004*/ 	.word	index@(_Z7setseedP17curandStateXORWOWm)
        /*0008*/ 	.word	0x0000001f


	//----- nvinfo : EIATTR_FRAME_SIZE
	.align		4
.L_10:
        /*000c*/ 	.byte	0x04, 0x11
        /*000e*/ 	.short	(.L_12 - .L_11)
	.align		4
.L_11:
        /*0010*/ 	.word	index@(_Z7setseedP17curandStateXORWOWm)
        /*0014*/ 	.word	0x00000000


	//----- nvinfo : EIATTR_REGCOUNT
	.align		4
.L_12:
        /*0018*/ 	.byte	0x04, 0x2f
        /*001a*/ 	.short	(.L_14 - .L_13)
	.align		4
.L_13:
        /*001c*/ 	.word	index@(_Z8generatePfP17curandStateXORWOWi)
        /*0020*/ 	.word	0x00000014


	//----- nvinfo : EIATTR_FRAME_SIZE
	.align		4
.L_14:
        /*0024*/ 	.byte	0x04, 0x11
        /*0026*/ 	.short	(.L_16 - .L_15)
	.align		4
.L_15:
        /*0028*/ 	.word	index@(_Z8generatePfP17curandStateXORWOWi)
        /*002c*/ 	.word	0x00000000


	//----- nvinfo : EIATTR_REGCOUNT
	.align		4
.L_16:
        /*0030*/ 	.byte	0x04, 0x2f
        /*0032*/ 	.short	(.L_18 - .L_17)
	.align		4
.L_17:
        /*0034*/ 	.word	index@(_Z8Square_1P17curandStateXORWOWPfi)
        /*0038*/ 	.word	0x0000001a


	//----- nvinfo : EIATTR_FRAME_SIZE
	.align		4
.L_18:
        /*003c*/ 	.byte	0x04, 0x11
        /*003e*/ 	.short	(.L_20 - .L_19)
	.align		4
.L_19:
        /*0040*/ 	.word	index@(_Z8Square_1P17curandStateXORWOWPfi)
        /*0044*/ 	.word	0x00000000


	//----- nvinfo : EIATTR_REGCOUNT
	.align		4
.L_20:
        /*0048*/ 	.byte	0x04, 0x2f
        /*004a*/ 	.short	(.L_22 - .L_21)
	.align		4
.L_21:
        /*004c*/ 	.word	index@(_Z11Diamond_1_1P17curandStateXORWOWPfi)
        /*0050*/ 	.word	0x00000020


	//----- nvinfo : EIATTR_FRAME_SIZE
	.align		4
.L_22:
        /*0054*/ 	.byte	0x04, 0x11
        /*0056*/ 	.short	(.L_24 - .L_23)
	.align		4
.L_23:
        /*0058*/ 	.word	index@($__internal_14_$__cuda_sm3x_div_rn_noftz_f32_slowpath)
        /*005c*/ 	.word	0x00000000


	//----- nvinfo : EIATTR_FRAME_SIZE
	.align		4
.L_24:
        /*0060*/ 	.byte	0x04, 0x11
        /*0062*/ 	.short	(.L_26 - .L_25)
	.align		4
.L_25:
        /*0064*/ 	.word	index@(_Z11Diamond_1_1P17curandStateXORWOWPfi)
        /*0068*/ 	.word	0x00000000


	//----- nvinfo : EIATTR_REGCOUNT
	.align		4
.L_26:
        /*006c*/ 	.byte	0x04, 0x2f
        /*006e*/ 	.short	(.L_28 - .L_27)
	.align		4
.L_27:
        /*0070*/ 	.word	index@(_Z11Diamond_1_2P17curandStateXORWOWPfi)
        /*0074*/ 	.word	0x0000001f


	//----- nvinfo : EIATTR_FRAME_SIZE
	.align		4
.L_28:
        /*0078*/ 	.byte	0x04, 0x11
        /*007a*/ 	.short	(.L_30 - .L_29)
	.align		4
.L_29:
        /*007c*/ 	.word	index@($__internal_13_$__cuda_sm3x_div_rn_noftz_f32_slowpath)
        /*0080*/ 	.word	0x00000000


	//----- nvinfo : EIATTR_FRAME_SIZE
	.align		4
.L_30:
        /*0084*/ 	.byte	0x04, 0x11
        /*0086*/ 	.short	(.L_32 - .L_31)
	.align		4
.L_31:
        /*0088*/ 	.word	index@(_Z11Diamond_1_2P17curandStateXORWOWPfi)
        /*008c*/ 	.word	0x00000000


	//----- nvinfo : EIATTR_REGCOUNT
	.align		4
.L_32:
        /*0090*/ 	.byte	0x04, 0x2f
        /*0092*/ 	.short	(.L_34 - .L_33)
	.align		4
.L_33:
        /*0094*/ 	.word	index@(_Z11Diamond_1_3P17curandStateXORWOWPfi)
        /*0098*/ 	.word	0x00000020


	//----- nvinfo : EIATTR_FRAME_SIZE
	.align		4
.L_34:
        /*009c*/ 	.byte	0x04, 0x11
        /*009e*/ 	.short	(.L_36 - .L_35)
	.align		4
.L_35:
        /*00a0*/ 	.word	index@($__internal_12_$__cuda_sm3x_div_rn_noftz_f32_slowpath)
        /*00a4*/ 	.word	0x00000000


	//----- nvinfo : EIATTR_FRAME_SIZE
	.align		4
.L_36:
        /*00a8*/ 	.byte	0x04, 0x11
        /*00aa*/ 	.short	(.L_38 - .L_37)
	.align		4
.L_37:
        /*00ac*/ 	.word	index@(_Z11Diamond_1_3P17curandStateXORWOWPfi)
        /*00b0*/ 	.word	0x00000000


	//----- nvinfo : EIATTR_REGCOUNT
	.align		4
.L_38:
        /*00b4*/ 	.byte	0x04, 0x2f
        /*00b6*/ 	.short	(.L_40 - .L_39)
	.align		4
.L_39:
        /*00b8*/ 	.word	index@(_Z11Diamond_1_4P17curandStateXORWOWPfi)
        /*00bc*/ 	.word	0x00000020


	//----- nvinfo : EIATTR_FRAME_SIZE
	.align		4
.L_40:
        /*00c0*/ 	.byte	0x04, 0x11
        /*00c2*/ 	.short	(.L_42 - .L_41)
	.align		4
.L_41:
        /*00c4*/ 	.word	index@($__internal_11_$__cuda_sm3x_div_rn_noftz_f32_slowpath)
        /*00c8*/ 	.word	0x00000000


	//----- nvinfo : EIATTR_FRAME_SIZE
	.align		4
.L_42:
        /*00cc*/ 	.byte	0x04, 0x11
        /*00ce*/ 	.short	(.L_44 - .L_43)
	.align		4
.L_43:
        /*00d0*/ 	.word	index@(_Z11Diamond_1_4P17curandStateXORWOWPfi)
        /*00d4*/ 	.word	0x00000000


	//----- nvinfo : EIATTR_REGCOUNT
	.align		4
.L_44:
        /*00d8*/ 	.byte	0x04, 0x2f
        /*00da*/ 	.short	(.L_46 - .L_45)
	.align		4
.L_45:
        /*00dc*/ 	.word	index@(_Z9Diamond_2P17curandStateXORWOWPfi)
        /*00e0*/ 	.word	0x00000028


	//----- nvinfo : EIATTR_FRAME_SIZE
	.align		4
.L_46:
        /*00e4*/ 	.byte	0x04, 0x11
        /*00e6*/ 	.short	(.L_48 - .L_47)
	.align		4
.L_47:
        /*00e8*/ 	.word	index@($__internal_10_$__cuda_sm3x_div_rn_noftz_f32_slowpath)
        /*00ec*/ 	.word	0x00000000


	//----- nvinfo : EIATTR_FRAME_SIZE
	.align		4
.L_48:
        /*00f0*/ 	.byte	0x04, 0x11
        /*00f2*/ 	.short	(.L_50 - .L_49)
	.align		4
.L_49:
        /*00f4*/ 	.word	index@(_Z9Diamond_2P17curandStateXORWOWPfi)
        /*00f8*/ 	.word	0x00000000


	//----- nvinfo : EIATTR_REGCOUNT
	.align		4
.L_50:
        /*00fc*/ 	.byte	0x04, 0x2f
        /*00fe*/ 	.short	(.L_52 - .L_51)
	.align		4
.L_51:
        /*0100*/ 	.word	index@(_Z9Diamond_3P17curandStateXORWOWPfi)
        /*0104*/ 	.word	0x0000001e


	//----- nvinfo : EIATTR_FRAME_SIZE
	.align		4
.L_52:
        /*0108*/ 	.byte	0x04, 0x11
        /*010a*/ 	.short	(.L_54 - .L_53)
	.align		4
.L_53:
        /*010c*/ 	.word	index@($__internal_9_$__cuda_sm3x_div_rn_noftz_f32_slowpath)
        /*0110*/ 	.word	0x00000000


	//----- nvinfo : EIATTR_FRAME_SIZE
	.align		4
.L_54:
        /*0114*/ 	.byte	0x04, 0x11
        /*0116*/ 	.short	(.L_56 - .L_55)
	.align		4
.L_55:
        /*0118*/ 	.word	index@(_Z9Diamond_3P17curandStateXORWOWPfi)
        /*011c*/ 	.word	0x00000000


	//----- nvinfo : EIATTR_REGCOUNT
	.align		4
.L_56:
        /*0120*/ 	.byte	0x04, 0x2f
        /*0122*/ 	.short	(.L_58 - .L_57)
	.align		4
.L_57:
        /*0124*/ 	.word	index@(_Z16Square_Diamond_4P17curandStateXORWOWPfi)
        /*0128*/ 	.word	0x0000002c


	//----- nvinfo : EIATTR_FRAME_SIZE
	.align		4
.L_58:
        /*012c*/ 	.byte	0x04, 0x11
        /*012e*/ 	.short	(.L_60 - .L_59)
	.align		4
.L_59:
        /*0130*/ 	.word	index@($__internal_8_$__cuda_sm3x_div_rn_noftz_f32_slowpath)
        /*0134*/ 	.word	0x00000000


	//----- nvinfo : EIATTR_FRAME_SIZE
	.align		4
.L_60:
        /*0138*/ 	.byte	0x04, 0x11
        /*013a*/ 	.short	(.L_62 - .L_61)
	.align		4
.L_61:
        /*013c*/ 	.word	index@(_Z16Square_Diamond_4P17curandStateXORWOWPfi)
        /*0140*/ 	.word	0x00000000


	//----- nvinfo : EIATTR_REGCOUNT
	.align		4
.L_62:
        /*0144*/ 	.byte	0x04, 0x2f
        /*0146*/ 	.short	(.L_64 - .L_63)
	.align		4
.L_63:
        /*0148*/ 	.word	index@(_Z16Square_Diamond_5P17curandStateXORWOWPf)
        /*014c*/ 	.word	0x00000020


	//----- nvinfo : EIATTR_FRAME_SIZE
	.align		4
.L_64:
        /*0150*/ 	.byte	0x04, 0x11
        /*0152*/ 	.short	(.L_66 - .L_65)
	.align		4
.L_65:
        /*0154*/ 	.word	index@($__internal_7_$__cuda_sm3x_div_rn_noftz_f32_slowpath)
        /*0158*/ 	.word	0x00000000


	//----- nvinfo : EIATTR_FRAME_SIZE
	.align		4
.L_66:
        /*015c*/ 	.byte	0x04, 0x11
        /*015e*/ 	.short	(.L_68 - .L_67)
	.align		4
.L_67:
        /*0160*/ 	.word	index@(_Z16Square_Diamond_5P17curandStateXORWOWPf)
        /*0164*/ 	.word	0x00000000


	//----- nvinfo : EIATTR_REGCOUNT
	.align		4
.L_68:
        /*0168*/ 	.byte	0x04, 0x2f
        /*016a*/ 	.short	(.L_70 - .L_69)
	.align		4
.L_69:
        /*016c*/ 	.word	index@(_Z8Square_6P17curandStateXORWOWPfi)
        /*0170*/ 	.word	0x0000001a


	//----- nvinfo : EIATTR_FRAME_SIZE
	.align		4
.L_70:
        /*0174*/ 	.byte	0x04, 0x11
        /*0176*/ 	.short	(.L_72 - .L_71)
	.align		4
.L_71:
        /*0178*/ 	.word	index@(_Z8Square_6P17curandStateXORWOWPfi)
        /*017c*/ 	.word	0x00000000


	//----- nvinfo : EIATTR_REGCOUNT
	.align		4
.L_72:
        /*0180*/ 	.byte	0x04, 0x2f
        /*0182*/ 	.short	(.L_74 - .L_73)
	.align		4
.L_73:
        /*0184*/ 	.word	index@(_Z9Diamond_6P17curandStateXORWOWPfi)
        /*0188*/ 	.word	0x0000001a


	//----- nvinfo : EIATTR_FRAME_SIZE
	.align		4
.L_74:
        /*018c*/ 	.byte	0x04, 0x11
        /*018e*/ 	.short	(.L_76 - .L_75)
	.align		4
.L_75:
        /*0190*/ 	.word	index@($__internal_6_$__cuda_sm3x_div_rn_noftz_f32_slowpath)
        /*0194*/ 	.word	0x00000000


	//----- nvinfo : EIATTR_FRAME_SIZE
	.align		4
.L_76:
        /*0198*/ 	.byte	0x04, 0x11
        /*019a*/ 	.short	(.L_78 - .L_77)
	.align		4
.L_77:
        /*019c*/ 	.word	index@(_Z9Diamond_6P17curandStateXORWOWPfi)
        /*01a0*/ 	.word	0x00000000


	//----- nvinfo : EIATTR_REGCOUNT
	.align		4
.L_78:
        /*01a4*/ 	.byte	0x04, 0x2f
        /*01a6*/ 	.short	(.L_80 - .L_79)
	.align		4
.L_79:
        /*01a8*/ 	.word	index@(_Z8Square_7P17curandStateXORWOWPfi)
        /*01ac*/ 	.word	0x0000001a


	//----- nvinfo : EIATTR_FRAME_SIZE
	.align		4
.L_80:
        /*01b0*/ 	.byte	0x04, 0x11
        /*01b2*/ 	.short	(.L_82 - .L_81)
	.align		4
.L_81:
        /*01b4*/ 	.word	index@(_Z8Square_7P17curandStateXORWOWPfi)
        /*01b8*/ 	.word	0x00000000


	//----- nvinfo : EIATTR_REGCOUNT
	.align		4
.L_82:
        /*01bc*/ 	.byte	0x04, 0x2f
        /*01be*/ 	.short	(.L_84 - .L_83)
	.align		4
.L_83:
        /*01c0*/ 	.word	index@(_Z9Diamond_7P17curandStateXORWOWPfi)
        /*01c4*/ 	.word	0x0000001a


	//----- nvinfo : EIATTR_FRAME_SIZE
	.align		4
.L_84:
        /*01c8*/ 	.byte	0x04, 0x11
        /*01ca*/ 	.short	(.L_86 - .L_85)
	.align		4
.L_85:
        /*01cc*/ 	.word	index@($__internal_5_$__cuda_sm3x_div_rn_noftz_f32_slowpath)
        /*01d0*/ 	.word	0x00000000


	//----- nvinfo : EIATTR_FRAME_SIZE
	.align		4
.L_86:
        /*01d4*/ 	.byte	0x04, 0x11
        /*01d6*/ 	.short	(.L_88 - .L_87)
	.align		4
.L_87:
        /*01d8*/ 	.word	index@(_Z9Diamond_7P17curandStateXORWOWPfi)
        /*01dc*/ 	.word	0x00000000


	//----- nvinfo : EIATTR_REGCOUNT
	.align		4
.L_88:
        /*01e0*/ 	.byte	0x04, 0x2f
        /*01e2*/ 	.short	(.L_90 - .L_89)
	.align		4
.L_89:
        /*01e4*/ 	.word	index@(_Z8Square_9P17curandStateXORWOWPfi)
        /*01e8*/ 	.word	0x0000001a


	//----- nvinfo : EIATTR_FRAME_SIZE
	.align		4
.L_90:
        /*01ec*/ 	.byte	0x04, 0x11
        /*01ee*/ 	.short	(.L_92 - .L_91)
	.align		4
.L_91:
        /*01f0*/ 	.word	index@(_Z8Square_9P17curandStateXORWOWPfi)
        /*01f4*/ 	.word	0x00000000


	//----- nvinfo : EIATTR_REGCOUNT
	.align		4
.L_92:
        /*01f8*/ 	.byte	0x04, 0x2f
        /*01fa*/ 	.short	(.L_94 - .L_93)
	.align		4
.L_93:
        /*01fc*/ 	.word	index@(_Z9Diamond_9P17curandStateXORWOWPfi)
        /*0200*/ 	.word	0x0000001a


	//----- nvinfo : EIATTR_FRAME_SIZE
	.align		4
.L_94:
        /*0204*/ 	.byte	0x04, 0x11
        /*0206*/ 	.short	(.L_96 - .L_95)
	.align		4
.L_95:
        /*0208*/ 	.word	index@($__internal_4_$__cuda_sm3x_div_rn_noftz_f32_slowpath)
        /*020c*/ 	.word	0x00000000


	//----- nvinfo : EIATTR_FRAME_SIZE
	.align		4
.L_96:
        /*0210*/ 	.byte	0x04, 0x11
        /*0212*/ 	.short	(.L_98 - .L_97)
	.align		4
.L_97:
        /*0214*/ 	.word	index@(_Z9Diamond_9P17curandStateXORWOWPfi)
        /*0218*/ 	.word	0x00000000


	//----- nvinfo : EIATTR_REGCOUNT
	.align		4
.L_98:
        /*021c*/ 	.byte	0x04, 0x2f
        /*021e*/ 	.short	(.L_100 - .L_99)
	.align		4
.L_99:
        /*0220*/ 	.word	index@(_Z9Square_10P17curandStateXORWOWPfi)
        /*0224*/ 	.word	0x00000018


	//----- nvinfo : EIATTR_FRAME_SIZE
	.align		4
.L_100:
        /*0228*/ 	.byte	0x04, 0x11
        /*022a*/ 	.short	(.L_102 - .L_101)
	.align		4
.L_101:
        /*022c*/ 	.word	index@(_Z9Square_10P17curandStateXORWOWPfi)
        /*0230*/ 	.word	0x00000000


	//----- nvinfo : EIATTR_REGCOUNT
	.align		4
.L_102:
        /*0234*/ 	.byte	0x04, 0x2f
        /*0236*/ 	.short	(.L_104 - .L_103)
	.align		4
.L_103:
        /*0238*/ 	.word	index@(_Z10Diamond_10P17curandStateXORWOWPfi)
        /*023c*/ 	.word	0x0000001a


	//----- nvinfo : EIATTR_FRAME_SIZE
	.align		4
.L_104:
        /*0240*/ 	.byte	0x04, 0x11
        /*0242*/ 	.short	(.L_106 - .L_105)
	.align		4
.L_105:
        /*0244*/ 	.word	index@($__internal_3_$__cuda_sm3x_div_rn_noftz_f32_slowpath)
        /*0248*/ 	.word	0x00000000


	//----- nvinfo : EIATTR_FRAME_SIZE
	.align		4
.L_106:
        /*024c*/ 	.byte	0x04, 0x11
        /*024e*/ 	.short	(.L_108 - .L_107)
	.align		4
.L_107:
        /*0250*/ 	.word	index@(_Z10Diamond_10P17curandStateXORWOWPfi)
        /*0254*/ 	.word	0x00000000


	//----- nvinfo : EIATTR_REGCOUNT
	.align		4
.L_108:
        /*0258*/ 	.byte	0x04, 0x2f
        /*025a*/ 	.short	(.L_110 - .L_109)
	.align		4
.L_109:
        /*025c*/ 	.word	index@(_Z9Square_11P17curandStateXORWOWPPfi)
        /*0260*/ 	.word	0x0000001a


	//----- nvinfo : EIATTR_FRAME_SIZE
	.align		4
.L_110:
        /*0264*/ 	.byte	0x04, 0x11
        /*0266*/ 	.short	(.L_112 - .L_111)
	.align		4
.L_111:
        /*0268*/ 	.word	index@(_Z9Square_11P17curandStateXORWOWPPfi)
        /*026c*/ 	.word	0x00000000


	//----- nvinfo : EIATTR_REGCOUNT
	.align		4
.L_112:
        /*0270*/ 	.byte	0x04, 0x2f
        /*0272*/ 	.short	(.L_114 - .L_113)
	.align		4
.L_113:
        /*0274*/ 	.word	index@(_Z10Diamond_11P17curandStateXORWOWPPfi)
        /*0278*/ 	.word	0x0000001f


	//----- nvinfo : EIATTR_FRAME_SIZE
	.align		4
.L_114:
        /*027c*/ 	.byte	0x04, 0x11
        /*027e*/ 	.short	(.L_116 - .L_115)
	.align		4
.L_115:
        /*0280*/ 	.word	index@($__internal_2_$__cuda_sm3x_div_rn_noftz_f32_slowpath)
        /*0284*/ 	.word	0x00000000


	//----- nvinfo : EIATTR_FRAME_SIZE
	.align		4
.L_116:
        /*0288*/ 	.byte	0x04, 0x11
        /*028a*/ 	.short	(.L_118 - .L_117)
	.align		4
.L_117:
        /*028c*/ 	.word	index@(_Z10Diamond_11P17curandStateXORWOWPPfi)
        /*0290*/ 	.word	0x00000000


	//----- nvinfo : EIATTR_REGCOUNT
	.align		4
.L_118:
        /*0294*/ 	.byte	0x04, 0x2f
        /*0296*/ 	.short	(.L_120 - .L_119)
	.align		4
.L_119:
        /*0298*/ 	.word	index@(_Z9Square_12P17curandStateXORWOWPfi)
        /*029c*/ 	.word	0x00000018


	//----- nvinfo : EIATTR_FRAME_SIZE
	.align		4
.L_120:
        /*02a0*/ 	.byte	0x04, 0x11
        /*02a2*/ 	.short	(.L_122 - .L_121)
	.align		4
.L_121:
        /*02a4*/ 	.word	index@(_Z9Square_12P17curandStateXORWOWPfi)
        /*02a8*/ 	.word	0x00000000


	//----- nvinfo : EIATTR_REGCOUNT
	.align		4
.L_122:
        /*02ac*/ 	.byte	0x04, 0x2f
        /*02ae*/ 	.short	(.L_124 - .L_123)
	.align		4
.L_123:
        /*02b0*/ 	.word	index@(_Z10Diamond_12P17curandStateXORWOWPfi)
        /*02b4*/ 	.word	0x0000001a


	//----- nvinfo : EIATTR_FRAME_SIZE
	.align		4
.L_124:
        /*02b8*/ 	.byte	0x04, 0x11
        /*02ba*/ 	.short	(.L_126 - .L_125)
	.align		4
.L_125:
        /*02bc*/ 	.word	index@($__internal_1_$__cuda_sm3x_div_rn_noftz_f32_slowpath)
        /*02c0*/ 	.word	0x00000000


	//----- nvinfo : EIATTR_FRAME_SIZE
	.align		4
.L_126:
        /*02c4*/ 	.byte	0x04, 0x11
        /*02c6*/ 	.short	(.L_128 - .L_127)
	.align		4
.L_127:
        /*02c8*/ 	.word	index@(_Z10Diamond_12P17curandStateXORWOWPfi)
        /*02cc*/ 	.word	0x00000000


	//----- nvinfo : EIATTR_REGCOUNT
	.align		4
.L_128:
        /*02d0*/ 	.byte	0x04, 0x2f
        /*02d2*/ 	.short	(.L_130 - .L_129)
	.align		4
.L_129:
        /*02d4*/ 	.word	index@(_Z18Square_Diamond_100P17curandStateXORWOWPfiS1_S1_)
        /*02d8*/ 	.word	0x00000036


	//----- nvinfo : EIATTR_FRAME_SIZE
	.align		4
.L_130:
        /*02dc*/ 	.byte	0x04, 0x11
        /*02de*/ 	.short	(.L_132 - .L_131)
	.align		4
.L_131:
        /*02e0*/ 	.word	index@($__internal_0_$__cuda_sm3x_div_rn_noftz_f32_slowpath)
        /*02e4*/ 	.word	0x00000000


	//----- nvinfo : EIATTR_FRAME_SIZE
	.align		4
.L_132:
        /*02e8*/ 	.byte	0x04, 0x11
        /*02ea*/ 	.short	(.L_134 - .L_133)
	.align		4
.L_133:
        /*02ec*/ 	.word	index@(_Z18Square_Diamond_100P17curandStateXORWOWPfiS1_S1_)
        /*02f0*/ 	.word	0x00000000


	//----- nvinfo : EIATTR_MIN_STACK_SIZE
	.align		4
.L_134:
        /*02f4*/ 	.byte	0x04, 0x12
        /*02f6*/ 	.short	(.L_136 - .L_135)
	.align		4
.L_135:
        /*02f8*/ 	.word	index@(_Z18Square_Diamond_100P17curandStateXORWOWPfiS1_S1_)
        /*02fc*/ 	.word	0x00000000


	//----- nvinfo : EIATTR_MIN_STACK_SIZE
	.align		4
.L_136:
        /*0300*/ 	.byte	0x04, 0x12
        /*0302*/ 	.short	(.L_138 - .L_137)
	.align		4
.L_137:
        /*0304*/ 	.word	index@(_Z10Diamond_12P17curandStateXORWOWPfi)
        /*0308*/ 	.word	0x00000000


	//----- nvinfo : EIATTR_MIN_STACK_SIZE
	.align		4
.L_138:
        /*030c*/ 	.byte	0x04, 0x12
        /*030e*/ 	.short	(.L_140 - .L_139)
	.align		4
.L_139:
        /*0310*/ 	.word	index@(_Z9Square_12P17curandStateXORWOWPfi)
        /*0314*/ 	.word	0x00000000


	//----- nvinfo : EIATTR_MIN_STACK_SIZE
	.align		4
.L_140:
        /*0318*/ 	.byte	0x04, 0x12
        /*031a*/ 	.short	(.L_142 - .L_141)
	.align		4
.L_141:
        /*031c*/ 	.word	index@(_Z10Diamond_11P17curandStateXORWOWPPfi)
        /*0320*/ 	.word	0x00000000


	//----- nvinfo : EIATTR_MIN_STACK_SIZE
	.align		4
.L_142:
        /*0324*/ 	.byte	0x04, 0x12
        /*0326*/ 	.short	(.L_144 - .L_143)
	.align		4
.L_143:
        /*0328*/ 	.word	index@(_Z9Square_11P17curandStateXORWOWPPfi)
        /*032c*/ 	.word	0x00000000


	//----- nvinfo : EIATTR_MIN_STACK_SIZE
	.align		4
.L_144:
        /*0330*/ 	.byte	0x04, 0x12
        /*0332*/ 	.short	(.L_146 - .L_145)
	.align		4
.L_145:
        /*0334*/ 	.word	index@(_Z10Diamond_10P17curandStateXORWOWPfi)
        /*0338*/ 	.word	0x00000000


	//----- nvinfo : EIATTR_MIN_STACK_SIZE
	.align		4
.L_146:
        /*033c*/ 	.byte	0x04, 0x12
        /*033e*/ 	.short	(.L_148 - .L_147)
	.align		4
.L_147:
        /*0340*/ 	.word	index@(_Z9Square_10P17curandStateXORWOWPfi)
        /*0344*/ 	.word	0x00000000


	//----- nvinfo : EIATTR_MIN_STACK_SIZE
	.align		4
.L_148:
        /*0348*/ 	.byte	0x04, 0x12
        /*034a*/ 	.short	(.L_150 - .L_149)
	.align		4
.L_149:
        /*034c*/ 	.word	index@(_Z9Diamond_9P17curandStateXORWOWPfi)
        /*0350*/ 	.word	0x00000000


	//----- nvinfo : EIATTR_MIN_STACK_SIZE
	.align		4
.L_150:
        /*0354*/ 	.byte	0x04, 0x12
        /*0356*/ 	.short	(.L_152 - .L_151)
	.align		4
.L_151:
        /*0358*/ 	.word	index@(_Z8Square_9P17curandStateXORWOWPfi)
        /*035c*/ 	.word	0x00000000


	//----- nvinfo : EIATTR_MIN_STACK_SIZE
	.align		4
.L_152:
        /*0360*/ 	.byte	0x04, 0x12
        /*0362*/ 	.short	(.L_154 - .L_153)
	.align		4
.L_153:
        /*0364*/ 	.word	index@(_Z9Diamond_7P17curandStateXORWOWPfi)
        /*0368*/ 	.word	0x00000000


	//----- nvinfo : EIATTR_MIN_STACK_SIZE
	.align		4
.L_154:
        /*036c*/ 	.byte	0x04, 0x12
        /*036e*/ 	.short	(.L_156 - .L_155)
	.align		4
.L_155:
        /*0370*/ 	.word	index@(_Z8Square_7P17curandStateXORWOWPfi)
        /*0374*/ 	.word	0x00000000


	//----- nvinfo : EIATTR_MIN_STACK_SIZE
	.align		4
.L_156:
        /*0378*/ 	.byte	0x04, 0x12
        /*037a*/ 	.short	(.L_158 - .L_157)
	.align		4
.L_157:
        /*037c*/ 	.word	index@(_Z9Diamond_6P17curandStateXORWOWPfi)
        /*0380*/ 	.word	0x00000000


	//----- nvinfo : EIATTR_MIN_STACK_SIZE
	.align		4
.L_158:
        /*0384*/ 	.byte	0x04, 0x12
        /*0386*/ 	.short	(.L_160 - .L_159)
	.align		4
.L_159:
        /*0388*/ 	.word	index@(_Z8Square_6P17curandStateXORWOWPfi)
        /*038c*/ 	.word	0x00000000


	//----- nvinfo : EIATTR_MIN_STACK_SIZE
	.align		4
.L_160:
        /*0390*/ 	.byte	0x04, 0x12
        /*0392*/ 	.short	(.L_162 - .L_161)
	.align		4
.L_161:
        /*0394*/ 	.word	index@(_Z16Square_Diamond_5P17curandStateXORWOWPf)
        /*0398*/ 	.word	0x00000000


	//----- nvinfo : EIATTR_MIN_STACK_SIZE
	.align		4
.L_162:
        /*039c*/ 	.byte	0x04, 0x12
        /*039e*/ 	.short	(.L_164 - .L_163)
	.align		4
.L_163:
        /*03a0*/ 	.word	index@(_Z16Square_Diamond_4P17curandStateXORWOWPfi)
        /*03a4*/ 	.word	0x00000000


	//----- nvinfo : EIATTR_MIN_STACK_SIZE
	.align		4
.L_164:
        /*03a8*/ 	.byte	0x04, 0x12
        /*03aa*/ 	.short	(.L_166 - .L_165)
	.align		4
.L_165:
        /*03ac*/ 	.word	index@(_Z9Diamond_3P17curandStateXORWOWPfi)
        /*03b0*/ 	.word	0x00000000


	//----- nvinfo : EIATTR_MIN_STACK_SIZE
	.align		4
.L_166:
        /*03b4*/ 	.byte	0x04, 0x12
        /*03b6*/ 	.short	(.L_168 - .L_167)
	.align		4
.L_167:
        /*03b8*/ 	.word	index@(_Z9Diamond_2P17curandStateXORWOWPfi)
        /*03bc*/ 	.word	0x00000000


	//----- nvinfo : EIATTR_MIN_STACK_SIZE
	.align		4
.L_168:
        /*03c0*/ 	.byte	0x04, 0x12
        /*03c2*/ 	.short	(.L_170 - .L_169)
	.align		4
.L_169:
        /*03c4*/ 	.word	index@(_Z11Diamond_1_4P17curandStateXORWOWPfi)
        /*03c8*/ 	.word	0x00000000


	//----- nvinfo : EIATTR_MIN_STACK_SIZE
	.align		4
.L_170:
        /*03cc*/ 	.byte	0x04, 0x12
        /*03ce*/ 	.short	(.L_172 - .L_171)
	.align		4
.L_171:
        /*03d0*/ 	.word	index@(_Z11Diamond_1_3P17curandStateXORWOWPfi)
        /*03d4*/ 	.word	0x00000000


	//----- nvinfo : EIATTR_MIN_STACK_SIZE
	.align		4
.L_172:
        /*03d8*/ 	.byte	0x04, 0x12
        /*03da*/ 	.short	(.L_174 - .L_173)
	.align		4
.L_173:
        /*03dc*/ 	.word	index@(_Z11Diamond_1_2P17curandStateXORWOWPfi)
        /*03e0*/ 	.word	0x00000000


	//----- nvinfo : EIATTR_MIN_STACK_SIZE
	.align		4
.L_174:
        /*03e4*/ 	.byte	0x04, 0x12
        /*03e6*/ 	.short	(.L_176 - .L_175)
	.align		4
.L_175:
        /*03e8*/ 	.word	index@(_Z11Diamond_1_1P17curandStateXORWOWPfi)
        /*03ec*/ 	.word	0x00000000


	//----- nvinfo : EIATTR_MIN_STACK_SIZE
	.align		4
.L_176:
        /*03f0*/ 	.byte	0x04, 0x12
        /*03f2*/ 	.short	(.L_178 - .L_177)
	.align		4
.L_177:
        /*03f4*/ 	.word	index@(_Z8Square_1P17curandStateXORWOWPfi)
        /*03f8*/ 	.word	0x00000000


	//----- nvinfo : EIATTR_MIN_STACK_SIZE
	.align		4
.L_178:
        /*03fc*/ 	.byte	0x04, 0x12
        /*03fe*/ 	.short	(.L_180 - .L_179)
	.align		4
.L_179:
        /*0400*/ 	.word	index@(_Z8generatePfP17curandStateXORWOWi)
        /*0404*/ 	.word	0x00000000


	//----- nvinfo : EIATTR_MIN_STACK_SIZE
	.align		4
.L_180:
        /*0408*/ 	.byte	0x04, 0x12
        /*040a*/ 	.short	(.L_182 - .L_181)
	.align		4
.L_181:
        /*040c*/ 	.word	index@(_Z7setseedP17curandStateXORWOWm)
        /*0410*/ 	.word	0x00000000
.L_182:


//--------------------- .nv.compat                --------------------------
	.section	.nv.compat,"",@"SHT_CUDA_COMPAT_INFO"
	.align	4
        /*0000*/ 	.byte	0x02, 0x09, 0x00, 0x00, 0x02, 0x02, 0x01, 0x00, 0x02, 0x05, 0x05, 0x00, 0x03, 0x07, 0x01, 0x01
        /*0010*/ 	.byte	0x02, 0x03, 0x00, 0x00, 0x02, 0x06, 0x01, 0x00, 0x04, 0x0b, 0x08, 0x00, 0x01, 0x00, 0x00, 0x00
        /*0020*/ 	.byte	0x00, 0x00, 0x00, 0x00


//--------------------- .nv.info._Z18Square_Diamond_100P17curandStateXORWOWPfiS1_S1_ --------------------------
	.section	.nv.info._Z18Square_Diamond_100P17curandStateXORWOWPfiS1_S1_,"",@"SHT_CUDA_INFO"
	.sectionflags	@""
	.align	4


	//----- nvinfo : EIATTR_CUDA_API_VERSION
	.align		4
        /*0000*/ 	.byte	0x04, 0x37
        /*0002*/ 	.short	(.L_184 - .L_183)
.L_183:
        /*0004*/ 	.word	0x00000082


	//----- nvinfo : EIATTR_KPARAM_INFO
	.align		4
.L_184:
        /*0008*/ 	.byte	0x04, 0x17
        /*000a*/ 	.short	(.L_186 - .L_185)
.L_185:
        /*000c*/ 	.word	0x00000000
        /*0010*/ 	.short	0x0004
        /*0012*/ 	.short	0x0020
        /*0014*/ 	.byte	0x00, 0xf5, 0x21, 0x00


	//----- nvinfo : EIATTR_KPARAM_INFO
	.align		4
.L_186:
        /*0018*/ 	.byte	0x04, 0x17
        /*001a*/ 	.short	(.L_188 - .L_187)
.L_187:
        /*001c*/ 	.word	0x00000000
        /*0020*/ 	.short	0x0003
        /*0022*/ 	.short	0x0018
        /*0024*/ 	.byte	0x00, 0xf5, 0x21, 0x00


	//----- nvinfo : EIATTR_KPARAM_INFO
	.align		4
.L_188:
        /*0028*/ 	.byte	0x04, 0x17
        /*002a*/ 	.short	(.L_190 - .L_189)
.L_189:
        /*002c*/ 	.word	0x00000000
        /*0030*/ 	.short	0x0002
        /*0032*/ 	.short	0x0010
        /*0034*/ 	.byte	0x00, 0xf0, 0x11, 0x00


	//----- nvinfo : EIATTR_KPARAM_INFO
	.align		4
.L_190:
        /*0038*/ 	.byte	0x04, 0x17
        /*003a*/ 	.short	(.L_192 - .L_191)
.L_191:
        /*003c*/ 	.word	0x00000000
        /*0040*/ 	.short	0x0001
        /*0042*/ 	.short	0x0008
        /*0044*/ 	.byte	0x00, 0xf5, 0x21, 0x00


	//----- nvinfo : EIATTR_KPARAM_INFO
	.align		4
.L_192:
        /*0048*/ 	.byte	0x04, 0x17
        /*004a*/ 	.short	(.L_194 - .L_193)
.L_193:
        /*004c*/ 	.word	0x00000000
        /*0050*/ 	.short	0x0000
        /*0052*/ 	.short	0x0000
        /*0054*/ 	.byte	0x00, 0xf5, 0x21, 0x00


	//----- nvinfo : EIATTR_SPARSE_MMA_MASK
	.align		4
.L_194:
        /*0058*/ 	.byte	0x03, 0x50
        /*005a*/ 	.short	0x0000


	//----- nvinfo : EIATTR_MAXREG_COUNT
	.align		4
        /*005c*/ 	.byte	0x03, 0x1b
        /*005e*/ 	.short	0x00ff


	//----- nvinfo : EIATTR_NUM_BARRIERS
	.align		4
        /*0060*/ 	.byte	0x02, 0x4c
        /*0062*/ 	.byte	0x01
	.zero		1


	//----- nvinfo : EIATTR_MERCURY_ISA_VERSION
	.align		4
        /*0064*/ 	.byte	0x03, 0x5f
        /*0066*/ 	.short	0x0101


	//----- nvinfo : EIATTR_VRC_CTA_INIT_COUNT
	.align		4
        /*0068*/ 	.byte	0x02, 0x4a
	.zero		1
	.zero		1


	//----- nvinfo : EIATTR_EXIT_INSTR_OFFSETS
	.align		4
        /*006c*/ 	.byte	0x04, 0x1c
        /*006e*/ 	.short	(.L_196 - .L_195)


	//   ....[0]....
.L_195:
        /*0070*/ 	.word	0x00001390


	//----- nvinfo : EIATTR_CRS_STACK_SIZE
	.align		4
.L_196:
        /*0074*/ 	.byte	0x04, 0x1e
        /*0076*/ 	.short	(.L_198 - .L_197)
.L_197:
        /*0078*/ 	.word	0x00000000


	//----- nvinfo : EIATTR_CBANK_PARAM_SIZE
	.align		4
.L_198:
        /*007c*/ 	.byte	0x03, 0x19
        /*007e*/ 	.short	0x0028


	//----- nvinfo : EIATTR_PARAM_CBANK
	.align		4
        /*0080*/ 	.byte	0x04, 0x0a
        /*0082*/ 	.short	(.L_200 - .L_199)
	.align		4
.L_199:
        /*0084*/ 	.word	index@(.nv.constant0._Z18Square_Diamond_100P17curandStateXORWOWPfiS1_S1_)
        /*0088*/ 	.short	0x0380
        /*008a*/ 	.short	0x0028


	//----- nvinfo : EIATTR_SW_WAR
	.align		4
.L_200:
        /*008c*/ 	.byte	0x04, 0x36
        /*008e*/ 	.short	(.L_202 - .L_201)
.L_201:
        /*0090*/ 	.word	0x00000008
.L_202:


//--------------------- .nv.info._Z10Diamond_12P17curandStateXORWOWPfi --------------------------
	.section	.nv.info._Z10Diamond_12P17curandStateXORWOWPfi,"",@"SHT_CUDA_INFO"
	.sectionflags	@""
	.align	4


	//----- nvinfo : EIATTR_CUDA_API_VERSION
	.align		4
        /*0000*/ 	.byte	0x04, 0x37
        /*0002*/ 	.short	(.L_204 - .L_203)
.L_203:
        /*0004*/ 	.word	0x00000082


	//----- nvinfo : EIATTR_KPARAM_INFO
	.align		4
.L_204:
        /*0008*/ 	.byte	0x04, 0x17
        /*000a*/ 	.short	(.L_206 - .L_205)
.L_205:
        /*000c*/ 	.word	0x00000000
        /*0010*/ 	.short	0x0002
        /*0012*/ 	.short	0x0010
        /*0014*/ 	.byte	0x00, 0xf0, 0x11, 0x00


	//----- nvinfo : EIATTR_KPARAM_INFO
	.align		4
.L_206:
        /*0018*/ 	.byte	0x04, 0x17
        /*001a*/ 	.short	(.L_208 - .L_207)
.L_207:
        /*001c*/ 	.word	0x00000000
        /*0020*/ 	.short	0x0001
        /*0022*/ 	.short	0x0008
        /*0024*/ 	.byte	0x00, 0xf5, 0x21, 0x00


	//----- nvinfo : EIATTR_KPARAM_INFO
	.align		4
.L_208:
        /*0028*/ 	.byte	0x04, 0x17
        /*002a*/ 	.short	(.L_210 - .L_209)
.L_209:
        /*002c*/ 	.word	0x00000000
        /*0030*/ 	.short	0x0000
        /*0032*/ 	.short	0x0000
        /*0034*/ 	.byte	0x00, 0xf5, 0x21, 0x00


	//----- nvinfo : EIATTR_SPARSE_MMA_MASK
	.align		4
.L_210:
        /*0038*/ 	.byte	0x03, 0x50
        /*003a*/ 	.short	0x0000


	//----- nvinfo : EIATTR_MAXREG_COUNT
	.align		4
        /*003c*/ 	.byte	0x03, 0x1b
        /*003e*/ 	.short	0x00ff


	//----- nvinfo : EIATTR_NUM_BARRIERS
	.align		4
        /*0040*/ 	.byte	0x02, 0x4c
        /*0042*/ 	.byte	0x01
	.zero		1


	//----- nvinfo : EIATTR_MERCURY_ISA_VERSION
	.align		4
        /*0044*/ 	.byte	0x03, 0x5f
        /*0046*/ 	.short	0x0101


	//----- nvinfo : EIATTR_VRC_CTA_INIT_COUNT
	.align		4
        /*0048*/ 	.byte	0x02, 0x4a
	.zero		1
	.zero		1


	//----- nvinfo : EIATTR_EXIT_INSTR_OFFSETS
	.align		4
        /*004c*/ 	.byte	0x04, 0x1c
        /*004e*/ 	.short	(.L_212 - .L_211)


	//   ....[0]....
.L_211:
        /*0050*/ 	.word	0x00000230


	//   ....[1]....
        /*0054*/ 	.word	0x00000a80


	//----- nvinfo : EIATTR_CRS_STACK_SIZE
	.align		4
.L_212:
        /*0058*/ 	.byte	0x04, 0x1e
        /*005a*/ 	.short	(.L_214 - .L_213)
.L_213:
        /*005c*/ 	.word	0x00000000


	//----- nvinfo : EIATTR_CBANK_PARAM_SIZE
	.align		4
.L_214:
        /*0060*/ 	.byte	0x03, 0x19
        /*0062*/ 	.short	0x0014


	//----- nvinfo : EIATTR_PARAM_CBANK
	.align		4
        /*0064*/ 	.byte	0x04, 0x0a
        /*0066*/ 	.short	(.L_216 - .L_215)
	.align		4
.L_215:
        /*0068*/ 	.word	index@(.nv.constant0._Z10Diamond_12P17curandStateXORWOWPfi)
        /*006c*/ 	.short	0x0380
        /*006e*/ 	.short	0x0014


	//----- nvinfo : EIATTR_SW_WAR
	.align		4
.L_216:
        /*0070*/ 	.byte	0x04, 0x36
        /*0072*/ 	.short	(.L_218 - .L_217)
.L_217:
        /*0074*/ 	.word	0x00000008
.L_218:


//--------------------- .nv.info._Z9Square_12P17curandStateXORWOWPfi --------------------------
	.section	.nv.info._Z9Square_12P17curandStateXORWOWPfi,"",@"SHT_CUDA_INFO"
	.sectionflags	@""
	.align	4


	//----- nvinfo : EIATTR_CUDA_API_VERSION
	.align		4
        /*0000*/ 	.byte	0x04, 0x37
        /*0002*/ 	.short	(.L_220 - .L_219)
.L_219:
        /*0004*/ 	.word	0x00000082


	//----- nvinfo : EIATTR_KPARAM_INFO
	.align		4
.L_220:
        /*0008*/ 	.byte	0x04, 0x17
        /*000a*/ 	.short	(.L_222 - .L_221)
.L_221:
        /*000c*/ 	.word	0x00000000
        /*0010*/ 	.short	0x0002
        /*0012*/ 	.short	0x0010
        /*0014*/ 	.byte	0x00, 0xf0, 0x11, 0x00


	//----- nvinfo : EIATTR_KPARAM_INFO
	.align		4
.L_222:
        /*0018*/ 	.byte	0x04, 0x17
        /*001a*/ 	.short	(.L_224 - .L_223)
.L_223:
        /*001c*/ 	.word	0x00000000
        /*0020*/ 	.short	0x0001
        /*0022*/ 	.short	0x0008
        /*0024*/ 	.byte	0x00, 0xf5, 0x21, 0x00


	//----- nvinfo : EIATTR_KPARAM_INFO
	.align		4
.L_224:
        /*0028*/ 	.byte	0x04, 0x17
        /*002a*/ 	.short	(.L_226 - .L_225)
.L_225:
        /*002c*/ 	.word	0x00000000
        /*0030*/ 	.short	0x0000
        /*0032*/ 	.short	0x0000
        /*0034*/ 	.byte	0x00, 0xf5, 0x21, 0x00


	//----- nvinfo : EIATTR_SPARSE_MMA_MASK
	.align		4
.L_226:
        /*0038*/ 	.byte	0x03, 0x50
        /*003a*/ 	.short	0x0000


	//----- nvinfo : EIATTR_MAXREG_COUNT
	.align		4
        /*003c*/ 	.byte	0x03, 0x1b
        /*003e*/ 	.short	0x00ff


	//----- nvinfo : EIATTR_NUM_BARRIERS
	.align		4
        /*0040*/ 	.byte	0x02, 0x4c
        /*0042*/ 	.byte	0x01
	.zero		1


	//----- nvinfo : EIATTR_MERCURY_ISA_VERSION
	.align		4
        /*0044*/ 	.byte	0x03, 0x5f
        /*0046*/ 	.short	0x0101


	//----- nvinfo : EIATTR_VRC_CTA_INIT_COUNT
	.align		4
        /*0048*/ 	.byte	0x02, 0x4a
	.zero		1
	.zero		1


	//----- nvinfo : EIATTR_EXIT_INSTR_OFFSETS
	.align		4
        /*004c*/ 	.byte	0x04, 0x1c
        /*004e*/ 	.short	(.L_228 - .L_227)


	//   ....[0]....
.L_227:
        /*0050*/ 	.word	0x00000220


	//   ....[1]....
        /*0054*/ 	.word	0x00000570


	//----- nvinfo : EIATTR_CBANK_PARAM_SIZE
	.align		4
.L_228:
        /*0058*/ 	.byte	0x03, 0x19
        /*005a*/ 	.short	0x0014


	//----- nvinfo : EIATTR_PARAM_CBANK
	.align		4
        /*005c*/ 	.byte	0x04, 0x0a
        /*005e*/ 	.short	(.L_230 - .L_229)
	.align		4
.L_229:
        /*0060*/ 	.word	index@(.nv.constant0._Z9Square_12P17curandStateXORWOWPfi)
        /*0064*/ 	.short	0x0380
        /*0066*/ 	.short	0x0014


	//----- nvinfo : EIATTR_SW_WAR
	.align		4
.L_230:
        /*0068*/ 	.byte	0x04, 0x36
        /*006a*/ 	.short	(.L_232 - .L_231)
.L_231:
        /*006c*/ 	.word	0x00000008
.L_232:


//--------------------- .nv.info._Z10Diamond_11P17curandStateXORWOWPPfi --------------------------
	.section	.nv.info._Z10Diamond_11P17curandStateXORWOWPPfi,"",@"SHT_CUDA_INFO"
	.sectionflags	@""
	.align	4


	//----- nvinfo : EIATTR_CUDA_API_VERSION
	.align		4
        /*0000*/ 	.byte	0x04, 0x37
        /*0002*/ 	.short	(.L_234 - .L_233)
.L_233:
        /*0004*/ 	.word	0x00000082


	//----- nvinfo : EIATTR_KPARAM_INFO
	.align		4
.L_234:
        /*0008*/ 	.byte	0x04, 0x17
        /*000a*/ 	.short	(.L_236 - .L_235)
.L_235:
        /*000c*/ 	.word	0x00000000
        /*0010*/ 	.short	0x0002
        /*0012*/ 	.short	0x0010
        /*0014*/ 	.byte	0x00, 0xf0, 0x11, 0x00


	//----- nvinfo : EIATTR_KPARAM_INFO
	.align		4
.L_236:
        /*0018*/ 	.byte	0x04, 0x17
        /*001a*/ 	.short	(.L_238 - .L_237)
.L_237:
        /*001c*/ 	.word	0x00000000
        /*0020*/ 	.short	0x0001
        /*0022*/ 	.short	0x0008
        /*0024*/ 	.byte	0x00, 0xf5, 0x21, 0x00


	//----- nvinfo : EIATTR_KPARAM_INFO
	.align		4
.L_238:
        /*0028*/ 	.byte	0x04, 0x17
        /*002a*/ 	.short	(.L_240 - .L_239)
.L_239:
        /*002c*/ 	.word	0x00000000
        /*0030*/ 	.short	0x0000
        /*0032*/ 	.short	0x0000
        /*0034*/ 	.byte	0x00, 0xf5, 0x21, 0x00


	//----- nvinfo : EIATTR_SPARSE_MMA_MASK
	.align		4
.L_240:
        /*0038*/ 	.byte	0x03, 0x50
        /*003a*/ 	.short	0x0000


	//----- nvinfo : EIATTR_MAXREG_COUNT
	.align		4
        /*003c*/ 	.byte	0x03, 0x1b
        /*003e*/ 	.short	0x00ff


	//----- nvinfo : EIATTR_NUM_BARRIERS
	.align		4
        /*0040*/ 	.byte	0x02, 0x4c
        /*0042*/ 	.byte	0x01
	.zero		1


	//----- nvinfo : EIATTR_MERCURY_ISA_VERSION
	.align		4
        /*0044*/ 	.byte	0x03, 0x5f
        /*0046*/ 	.short	0x0101


	//----- nvinfo : EIATTR_VRC_CTA_INIT_COUNT
	.align		4
        /*0048*/ 	.byte	0x02, 0x4a
	.zero		1
	.zero		1


	//----- nvinfo : EIATTR_EXIT_INSTR_OFFSETS
	.align		4
        /*004c*/ 	.byte	0x04, 0x1c
        /*004e*/ 	.short	(.L_242 - .L_241)


	//   ....[0]....
.L_241:
        /*0050*/ 	.word	0x00000230


	//   ....[1]....
        /*0054*/ 	.word	0x00000a60


	//----- nvinfo : EIATTR_CRS_STACK_SIZE
	.align		4
.L_242:
        /*0058*/ 	.byte	0x04, 0x1e
        /*005a*/ 	.short	(.L_244 - .L_243)
.L_243:
        /*005c*/ 	.word	0x00000000


	//----- nvinfo : EIATTR_CBANK_PARAM_SIZE
	.align		4
.L_244:
        /*0060*/ 	.byte	0x03, 0x19
        /*0062*/ 	.short	0x0014


	//----- nvinfo : EIATTR_PARAM_CBANK
	.align		4
        /*0064*/ 	.byte	0x04, 0x0a
        /*0066*/ 	.short	(.L_246 - .L_245)
	.align		4
.L_245:
        /*0068*/ 	.word	index@(.nv.constant0._Z10Diamond_11P17curandStateXORWOWPPfi)
        /*006c*/ 	.short	0x0380
        /*006e*/ 	.short	0x0014


	//----- nvinfo : EIATTR_SW_WAR
	.align		4
.L_246:
        /*0070*/ 	.byte	0x04, 0x36
        /*0072*/ 	.short	(.L_248 - .L_247)
.L_247:
        /*0074*/ 	.word	0x00000008
.L_248:


//--------------------- .nv.info._Z9Square_11P17curandStateXORWOWPPfi --------------------------
	.section	.nv.info._Z9Square_11P17curandStateXORWOWPPfi,"",@"SHT_CUDA_INFO"
	.sectionflags	@""
	.align	4


	//----- nvinfo : EIATTR_CUDA_API_VERSION
	.align		4
        /*0000*/ 	.byte	0x04, 0x37
        /*0002*/ 	.short	(.L_250 - .L_249)
.L_249:
        /*0004*/ 	.word	0x00000082


	//----- nvinfo : EIATTR_KPARAM_INFO
	.align		4
.L_250:
        /*0008*/ 	.byte	0x04, 0x17
        /*000a*/ 	.short	(.L_252 - .L_251)
.L_251:
        /*000c*/ 	.word	0x00000000
        /*0010*/ 	.short	0x0002
        /*0012*/ 	.short	0x0010
        /*0014*/ 	.byte	0x00, 0xf0, 0x11, 0x00


	//----- nvinfo : EIATTR_KPARAM_INFO
	.align		4
.L_252:
        /*0018*/ 	.byte	0x04, 0x17
        /*001a*/ 	.short	(.L_254 - .L_253)
.L_253:
        /*001c*/ 	.word	0x00000000
        /*0020*/ 	.short	0x0001
        /*0022*/ 	.short	0x0008
        /*0024*/ 	.byte	0x00, 0xf5, 0x21, 0x00


	//----- nvinfo : EIATTR_KPARAM_INFO
	.align		4
.L_254:
        /*0028*/ 	.byte	0x04, 0x17
        /*002a*/ 	.short	(.L_256 - .L_255)
.L_255:
        /*002c*/ 	.word	0x00000000
        /*0030*/ 	.short	0x0000
        /*0032*/ 	.short	0x0000
        /*0034*/ 	.byte	0x00, 0xf5, 0x21, 0x00


	//----- nvinfo : EIATTR_SPARSE_MMA_MASK
	.align		4
.L_256:
        /*0038*/ 	.byte	0x03, 0x50
        /*003a*/ 	.short	0x0000


	//----- nvinfo : EIATTR_MAXREG_COUNT
	.align		4
        /*003c*/ 	.byte	0x03, 0x1b
        /*003e*/ 	.short	0x00ff


	//----- nvinfo : EIATTR_NUM_BARRIERS
	.align		4
        /*0040*/ 	.byte	0x02, 0x4c
        /*0042*/ 	.byte	0x01
	.zero		1


	//----- nvinfo : EIATTR_MERCURY_ISA_VERSION
	.align		4
        /*0044*/ 	.byte	0x03, 0x5f
        /*0046*/ 	.short	0x0101


	//----- nvinfo : EIATTR_VRC_CTA_INIT_COUNT
	.align		4
        /*0048*/ 	.byte	0x02, 0x4a
	.zero		1
	.zero		1


	//----- nvinfo : EIATTR_EXIT_INSTR_OFFSETS
	.align		4
        /*004c*/ 	.byte	0x04, 0x1c
        /*004e*/ 	.short	(.L_258 - .L_257)


	//   ....[0]....
.L_257:
        /*0050*/ 	.word	0x00000220


	//   ....[1]....
        /*0054*/ 	.word	0x00000560


	//----- nvinfo : EIATTR_CBANK_PARAM_SIZE
	.align		4
.L_258:
        /*0058*/ 	.byte	0x03, 0x19
        /*005a*/ 	.short	0x0014


	//----- nvinfo : EIATTR_PARAM_CBANK
	.align		4
        /*005c*/ 	.byte	0x04, 0x0a
        /*005e*/ 	.short	(.L_260 - .L_259)
	.align		4
.L_259:
        /*0060*/ 	.word	index@(.nv.constant0._Z9Square_11P17curandStateXORWOWPPfi)
        /*0064*/ 	.short	0x0380
        /*0066*/ 	.short	0x0014


	//----- nvinfo : EIATTR_SW_WAR
	.align		4
.L_260:
        /*0068*/ 	.byte	0x04, 0x36
        /*006a*/ 	.short	(.L_262 - .L_261)
.L_261:
        /*006c*/ 	.word	0x00000008
.L_262:


//--------------------- .nv.info._Z10Diamond_10P17curandStateXORWOWPfi --------------------------
	.section	.nv.info._Z10Diamond_10P17curandStateXORWOWPfi,"",@"SHT_CUDA_INFO"
	.sectionflags	@""
	.align	4


	//----- nvinfo : EIATTR_CUDA_API_VERSION
	.align		4
        /*0000*/ 	.byte	0x04, 0x37
        /*0002*/ 	.short	(.L_264 - .L_263)
.L_263:
        /*0004*/ 	.word	0x00000082


	//----- nvinfo : EIATTR_KPARAM_INFO
	.align		4
.L_264:
        /*0008*/ 	.byte	0x04, 0x17
        /*000a*/ 	.short	(.L_266 - .L_265)
.L_265:
        /*000c*/ 	.word	0x00000000
        /*0010*/ 	.short	0x0002
        /*0012*/ 	.short	0x0010
        /*0014*/ 	.byte	0x00, 0xf0, 0x11, 0x00


	//----- nvinfo : EIATTR_KPARAM_INFO
	.align		4
.L_266:
        /*0018*/ 	.byte	0x04, 0x17
        /*001a*/ 	.short	(.L_268 - .L_267)
.L_267:
        /*001c*/ 	.word	0x00000000
        /*0020*/ 	.short	0x0001
        /*0022*/ 	.short	0x0008
        /*0024*/ 	.byte	0x00, 0xf5, 0x21, 0x00


	//----- nvinfo : EIATTR_KPARAM_INFO
	.align		4
.L_268:
        /*0028*/ 	.byte	0x04, 0x17
        /*002a*/ 	.short	(.L_270 - .L_269)
.L_269:
        /*002c*/ 	.word	0x00000000
        /*0030*/ 	.short	0x0000
        /*0032*/ 	.short	0x0000
        /*0034*/ 	.byte	0x00, 0xf5, 0x21, 0x00


	//----- nvinfo : EIATTR_SPARSE_MMA_MASK
	.align		4
.L_270:
        /*0038*/ 	.byte	0x03, 0x50
        /*003a*/ 	.short	0x0000


	//----- nvinfo : EIATTR_MAXREG_COUNT
	.align		4
        /*003c*/ 	.byte	0x03, 0x1b
        /*003e*/ 	.short	0x00ff


	//----- nvinfo : EIATTR_NUM_BARRIERS
	.align		4
        /*0040*/ 	.byte	0x02, 0x4c
        /*0042*/ 	.byte	0x01
	.zero		1


	//----- nvinfo : EIATTR_MERCURY_ISA_VERSION
	.align		4
        /*0044*/ 	.byte	0x03, 0x5f
        /*0046*/ 	.short	0x0101


	//----- nvinfo : EIATTR_VRC_CTA_INIT_COUNT
	.align		4
        /*0048*/ 	.byte	0x02, 0x4a
	.zero		1
	.zero		1


	//----- nvinfo : EIATTR_EXIT_INSTR_OFFSETS
	.align		4
        /*004c*/ 	.byte	0x04, 0x1c
        /*004e*/ 	.short	(.L_272 - .L_271)


	//   ....[0]....
.L_271:
        /*0050*/ 	.word	0x00000230


	//   ....[1]....
        /*0054*/ 	.word	0x00000a80


	//----- nvinfo : EIATTR_CRS_STACK_SIZE
	.align		4
.L_272:
        /*0058*/ 	.byte	0x04, 0x1e
        /*005a*/ 	.short	(.L_274 - .L_273)
.L_273:
        /*005c*/ 	.word	0x00000000


	//----- nvinfo : EIATTR_CBANK_PARAM_SIZE
	.align		4
.L_274:
        /*0060*/ 	.byte	0x03, 0x19
        /*0062*/ 	.short	0x0014


	//----- nvinfo : EIATTR_PARAM_CBANK
	.align		4
        /*0064*/ 	.byte	0x04, 0x0a
        /*0066*/ 	.short	(.L_276 - .L_275)
	.align		4
.L_275:
        /*0068*/ 	.word	index@(.nv.constant0._Z10Diamond_10P17curandStateXORWOWPfi)
        /*006c*/ 	.short	0x0380
        /*006e*/ 	.short	0x0014


	//----- nvinfo : EIATTR_SW_WAR
	.align		4
.L_276:
        /*0070*/ 	.byte	0x04, 0x36
        /*0072*/ 	.short	(.L_278 - .L_277)
.L_277:
        /*0074*/ 	.word	0x00000008
.L_278:


//--------------------- .nv.info._Z9Square_10P17curandStateXORWOWPfi --------------------------
	.section	.nv.info._Z9Square_10P17curandStateXORWOWPfi,"",@"SHT_CUDA_INFO"
	.sectionflags	@""
	.align	4


	//----- nvinfo : EIATTR_CUDA_API_VERSION
	.align		4
        /*0000*/ 	.byte	0x04, 0x37
        /*0002*/ 	.short	(.L_280 - .L_279)
.L_279:
        /*0004*/ 	.word	0x00000082


	//----- nvinfo : EIATTR_KPARAM_INFO
	.align		4
.L_280:
        /*0008*/ 	.byte	0x04, 0x17
        /*000a*/ 	.short	(.L_282 - .L_281)
.L_281:
        /*000c*/ 	.word	0x00000000
        /*0010*/ 	.short	0x0002
        /*0012*/ 	.short	0x0010
        /*0014*/ 	.byte	0x00, 0xf0, 0x11, 0x00


	//----- nvinfo : EIATTR_KPARAM_INFO
	.align		4
.L_282:
        /*0018*/ 	.byte	0x04, 0x17
        /*001a*/ 	.short	(.L_284 - .L_283)
.L_283:
        /*001c*/ 	.word	0x00000000
        /*0020*/ 	.short	0x0001
        /*0022*/ 	.short	0x0008
        /*0024*/ 	.byte	0x00, 0xf5, 0x21, 0x00


	//----- nvinfo : EIATTR_KPARAM_INFO
	.align		4
.L_284:
        /*0028*/ 	.byte	0x04, 0x17
        /*002a*/ 	.short	(.L_286 - .L_285)
.L_285:
        /*002c*/ 	.word	0x00000000
        /*0030*/ 	.short	0x0000
        /*0032*/ 	.short	0x0000
        /*0034*/ 	.byte	0x00, 0xf5, 0x21, 0x00


	//----- nvinfo : EIATTR_SPARSE_MMA_MASK
	.align		4
.L_286:
        /*0038*/ 	.byte	0x03, 0x50
        /*003a*/ 	.short	0x0000


	//----- nvinfo : EIATTR_MAXREG_COUNT
	.align		4
        /*003c*/ 	.byte	0x03, 0x1b
        /*003e*/ 	.short	0x00ff


	//----- nvinfo : EIATTR_NUM_BARRIERS
	.align		4
        /*0040*/ 	.byte	0x02, 0x4c
        /*0042*/ 	.byte	0x01
	.zero		1


	//----- nvinfo : EIATTR_MERCURY_ISA_VERSION
	.align		4
        /*0044*/ 	.byte	0x03, 0x5f
        /*0046*/ 	.short	0x0101


	//----- nvinfo : EIATTR_VRC_CTA_INIT_COUNT
	.align		4
        /*0048*/ 	.byte	0x02, 0x4a
	.zero		1
	.zero		1


	//----- nvinfo : EIATTR_EXIT_INSTR_OFFSETS
	.align		4
        /*004c*/ 	.byte	0x04, 0x1c
        /*004e*/ 	.short	(.L_288 - .L_287)


	//   ....[0]....
.L_287:
        /*0050*/ 	.word	0x00000220


	//   ....[1]....
        /*0054*/ 	.word	0x00000570


	//----- nvinfo : EIATTR_CBANK_PARAM_SIZE
	.align		4
.L_288:
        /*0058*/ 	.byte	0x03, 0x19
        /*005a*/ 	.short	0x0014


	//----- nvinfo : EIATTR_PARAM_CBANK
	.align		4
        /*005c*/ 	.byte	0x04, 0x0a
        /*005e*/ 	.short	(.L_290 - .L_289)
	.align		4
.L_289:
        /*0060*/ 	.word	index@(.nv.constant0._Z9Square_10P17curandStateXORWOWPfi)
        /*0064*/ 	.short	0x0380
        /*0066*/ 	.short	0x0014


	//----- nvinfo : EIATTR_SW_WAR
	.align		4
.L_290:
        /*0068*/ 	.byte	0x04, 0x36
        /*006a*/ 	.short	(.L_292 - .L_291)
.L_291:
        /*006c*/ 	.word	0x00000008
.L_292:


//--------------------- .nv.info._Z9Diamond_9P17curandStateXORWOWPfi --------------------------
	.section	.nv.info._Z9Diamond_9P17curandStateXORWOWPfi,"",@"SHT_CUDA_INFO"
	.sectionflags	@""
	.align	4


	//----- nvinfo : EIATTR_CUDA_API_VERSION
	.align		4
        /*0000*/ 	.byte	0x04, 0x37
        /*0002*/ 	.short	(.L_294 - .L_293)
.L_293:
        /*0004*/ 	.word	0x00000082


	//----- nvinfo : EIATTR_KPARAM_INFO
	.align		4
.L_294:
        /*0008*/ 	.byte	0x04, 0x17
        /*000a*/ 	.short	(.L_296 - .L_295)
.L_295:
        /*000c*/ 	.word	0x00000000
        /*0010*/ 	.short	0x0002
        /*0012*/ 	.short	0x0010
        /*0014*/ 	.byte	0x00, 0xf0, 0x11, 0x00


	//----- nvinfo : EIATTR_KPARAM_INFO
	.align		4
.L_296:
        /*0018*/ 	.byte	0x04, 0x17
        /*001a*/ 	.short	(.L_298 - .L_297)
.L_297:
        /*001c*/ 	.word	0x00000000
        /*0020*/ 	.short	0x0001
        /*0022*/ 	.short	0x0008
        /*0024*/ 	.byte	0x00, 0xf5, 0x21, 0x00


	//----- nvinfo : EIATTR_KPARAM_INFO
	.align		4
.L_298:
        /*0028*/ 	.byte	0x04, 0x17
        /*002a*/ 	.short	(.L_300 - .L_299)
.L_299:
        /*002c*/ 	.word	0x00000000
        /*0030*/ 	.short	0x0000
        /*0032*/ 	.short	0x0000
        /*0034*/ 	.byte	0x00, 0xf5, 0x21, 0x00


	//----- nvinfo : EIATTR_SPARSE_MMA_MASK
	.align		4
.L_300:
        /*0038*/ 	.byte	0x03, 0x50
        /*003a*/ 	.short	0x0000


	//----- nvinfo : EIATTR_MAXREG_COUNT
	.align		4
        /*003c*/ 	.byte	0x03, 0x1b
        /*003e*/ 	.short	0x00ff


	//----- nvinfo : EIATTR_NUM_BARRIERS
	.align		4
        /*0040*/ 	.byte	0x02, 0x4c
        /*0042*/ 	.byte	0x01
	.zero		1


	//----- nvinfo : EIATTR_MERCURY_ISA_VERSION
	.align		4
        /*0044*/ 	.byte	0x03, 0x5f
        /*0046*/ 	.short	0x0101


	//----- nvinfo : EIATTR_VRC_CTA_INIT_COUNT
	.align		4
        /*0048*/ 	.byte	0x02, 0x4a
	.zero		1
	.zero		1


	//----- nvinfo : EIATTR_EXIT_INSTR_OFFSETS
	.align		4
        /*004c*/ 	.byte	0x04, 0x1c
        /*004e*/ 	.short	(.L_302 - .L_301)


	//   ....[0]....
.L_301:
        /*0050*/ 	.word	0x000000b0


	//   ....[1]....
        /*0054*/ 	.word	0x00000cb0


	//----- nvinfo : EIATTR_CRS_STACK_SIZE
	.align		4
.L_302:
        /*0058*/ 	.byte	0x04, 0x1e
        /*005a*/ 	.short	(.L_304 - .L_303)
.L_303:
        /*005c*/ 	.word	0x00000000


	//----- nvinfo : EIATTR_CBANK_PARAM_SIZE
	.align		4
.L_304:
        /*0060*/ 	.byte	0x03, 0x19
        /*0062*/ 	.short	0x0014


	//----- nvinfo : EIATTR_PARAM_CBANK
	.align		4
        /*0064*/ 	.byte	0x04, 0x0a
        /*0066*/ 	.short	(.L_306 - .L_305)
	.align		4
.L_305:
        /*0068*/ 	.word	index@(.nv.constant0._Z9Diamond_9P17curandStateXORWOWPfi)
        /*006c*/ 	.short	0x0380
        /*006e*/ 	.short	0x0014


	//----- nvinfo : EIATTR_SW_WAR
	.align		4
.L_306:
        /*0070*/ 	.byte	0x04, 0x36
        /*0072*/ 	.short	(.L_308 - .L_307)
.L_307:
        /*0074*/ 	.word	0x00000008
.L_308:


//--------------------- .nv.info._Z8Square_9P17curandStateXORWOWPfi --------------------------
	.section	.nv.info._Z8Square_9P17curandStateXORWOWPfi,"",@"SHT_CUDA_INFO"
	.sectionflags	@""
	.align	4


	//----- nvinfo : EIATTR_CUDA_API_VERSION
	.align		4
        /*0000*/ 	.byte	0x04, 0x37
        /*0002*/ 	.short	(.L_310 - .L_309)
.L_309:
        /*0004*/ 	.word	0x00000082


	//----- nvinfo : EIATTR_KPARAM_INFO
	.align		4
.L_310:
        /*0008*/ 	.byte	0x04, 0x17
        /*000a*/ 	.short	(.L_312 - .L_311)
.L_311:
        /*000c*/ 	.word	0x00000000
        /*0010*/ 	.short	0x0002
        /*0012*/ 	.short	0x0010
        /*0014*/ 	.byte	0x00, 0xf0, 0x11, 0x00


	//----- nvinfo : EIATTR_KPARAM_INFO
	.align		4
.L_312:
        /*0018*/ 	.byte	0x04, 0x17
        /*001a*/ 	.short	(.L_314 - .L_313)
.L_313:
        /*001c*/ 	.word	0x00000000
        /*0020*/ 	.short	0x0001
        /*0022*/ 	.short	0x0008
        /*0024*/ 	.byte	0x00, 0xf5, 0x21, 0x00


	//----- nvinfo : EIATTR_KPARAM_INFO
	.align		4
.L_314:
        /*0028*/ 	.byte	0x04, 0x17
        /*002a*/ 	.short	(.L_316 - .L_315)
.L_315:
        /*002c*/ 	.word	0x00000000
        /*0030*/ 	.short	0x0000
        /*0032*/ 	.short	0x0000
        /*0034*/ 	.byte	0x00, 0xf5, 0x21, 0x00


	//----- nvinfo : EIATTR_SPARSE_MMA_MASK
	.align		4
.L_316:
        /*0038*/ 	.byte	0x03, 0x50
        /*003a*/ 	.short	0x0000


	//----- nvinfo : EIATTR_MAXREG_COUNT
	.align		4
        /*003c*/ 	.byte	0x03, 0x1b
        /*003e*/ 	.short	0x00ff


	//----- nvinfo : EIATTR_NUM_BARRIERS
	.align		4
        /*0040*/ 	.byte	0x02, 0x4c
        /*0042*/ 	.byte	0x01
	.zero		1


	//----- nvinfo : EIATTR_MERCURY_ISA_VERSION
	.align		4
        /*0044*/ 	.byte	0x03, 0x5f
        /*0046*/ 	.short	0x0101


	//----- nvinfo : EIATTR_VRC_CTA_INIT_COUNT
	.align		4
        /*0048*/ 	.byte	0x02, 0x4a
	.zero		1
	.zero		1


	//----- nvinfo : EIATTR_EXIT_INSTR_OFFSETS
	.align		4
        /*004c*/ 	.byte	0x04, 0x1c
        /*004e*/ 	.short	(.L_318 - .L_317)


	//   ....[0]....
.L_317:
        /*0050*/ 	.word	0x000000b0


	//   ....[1]....
        /*0054*/ 	.word	0x000007c0


	//----- nvinfo : EIATTR_CBANK_PARAM_SIZE
	.align		4
.L_318:
        /*0058*/ 	.byte	0x03, 0x19
        /*005a*/ 	.short	0x0014


	//----- nvinfo : EIATTR_PARAM_CBANK
	.align		4
        /*005c*/ 	.byte	0x04, 0x0a
        /*005e*/ 	.short	(.L_320 - .L_319)
	.align		4
.L_319:
        /*0060*/ 	.word	index@(.nv.constant0._Z8Square_9P17curandStateXORWOWPfi)
        /*0064*/ 	.short	0x0380
        /*0066*/ 	.short	0x0014


	//----- nvinfo : EIATTR_SW_WAR
	.align		4
.L_320:
        /*0068*/ 	.byte	0x04, 0x36
        /*006a*/ 	.short	(.L_322 - .L_321)
.L_321:
        /*006c*/ 	.word	0x00000008
.L_322:


//--------------------- .nv.info._Z9Diamond_7P17curandStateXORWOWPfi --------------------------
	.section	.nv.info._Z9Diamond_7P17curandStateXORWOWPfi,"",@"SHT_CUDA_INFO"
	.sectionflags	@""
	.align	4


	//----- nvinfo : EIATTR_CUDA_API_VERSION
	.align		4
        /*0000*/ 	.byte	0x04, 0x37
        /*0002*/ 	.short	(.L_324 - .L_323)
.L_323:
        /*0004*/ 	.word	0x00000082


	//----- nvinfo : EIATTR_KPARAM_INFO
	.align		4
.L_324:
        /*0008*/ 	.byte	0x04, 0x17
        /*000a*/ 	.short	(.L_326 - .L_325)
.L_325:
        /*000c*/ 	.word	0x00000000
        /*0010*/ 	.short	0x0002
        /*0012*/ 	.short	0x0010
        /*0014*/ 	.byte	0x00, 0xf0, 0x11, 0x00


	//----- nvinfo : EIATTR_KPARAM_INFO
	.align		4
.L_326:
        /*0018*/ 	.byte	0x04, 0x17
        /*001a*/ 	.short	(.L_328 - .L_327)
.L_327:
        /*001c*/ 	.word	0x00000000
        /*0020*/ 	.short	0x0001
        /*0022*/ 	.short	0x0008
        /*0024*/ 	.byte	0x00, 0xf5, 0x21, 0x00


	//----- nvinfo : EIATTR_KPARAM_INFO
	.align		4
.L_328:
        /*0028*/ 	.byte	0x04, 0x17
        /*002a*/ 	.short	(.L_330 - .L_329)
.L_329:
        /*002c*/ 	.word	0x00000000
        /*0030*/ 	.short	0x0000
        /*0032*/ 	.short	0x0000
        /*0034*/ 	.byte	0x00, 0xf5, 0x21, 0x00


	//----- nvinfo : EIATTR_SPARSE_MMA_MASK
	.align		4
.L_330:
        /*0038*/ 	.byte	0x03, 0x50
        /*003a*/ 	.short	0x0000


	//----- nvinfo : EIATTR_MAXREG_COUNT
	.align		4
        /*003c*/ 	.byte	0x03, 0x1b
        /*003e*/ 	.short	0x00ff


	//----- nvinfo : EIATTR_NUM_BARRIERS
	.align		4
        /*0040*/ 	.byte	0x02, 0x4c
        /*0042*/ 	.byte	0x01
	.zero		1


	//----- nvinfo : EIATTR_MERCURY_ISA_VERSION
	.align		4
        /*0044*/ 	.byte	0x03, 0x5f
        /*0046*/ 	.short	0x0101


	//----- nvinfo : EIATTR_VRC_CTA_INIT_COUNT
	.align		4
        /*0048*/ 	.byte	0x02, 0x4a
	.zero		1
	.zero		1


	//----- nvinfo : EIATTR_EXIT_INSTR_OFFSETS
	.align		4
        /*004c*/ 	.byte	0x04, 0x1c
        /*004e*/ 	.short	(.L_332 - .L_331)


	//   ....[0]....
.L_331:
        /*0050*/ 	.word	0x000001f0


	//   ....[1]....
        /*0054*/ 	.word	0x00000c50


	//----- nvinfo : EIATTR_CRS_STACK_SIZE
	.align		4
.L_332:
        /*0058*/ 	.byte	0x04, 0x1e
        /*005a*/ 	.short	(.L_334 - .L_333)
.L_333:
        /*005c*/ 	.word	0x00000000


	//----- nvinfo : EIATTR_CBANK_PARAM_SIZE
	.align		4
.L_334:
        /*0060*/ 	.byte	0x03, 0x19
        /*0062*/ 	.short	0x0014


	//----- nvinfo : EIATTR_PARAM_CBANK
	.align		4
        /*0064*/ 	.byte	0x04, 0x0a
        /*0066*/ 	.short	(.L_336 - .L_335)
	.align		4
.L_335:
        /*0068*/ 	.word	index@(.nv.constant0._Z9Diamond_7P17curandStateXORWOWPfi)
        /*006c*/ 	.short	0x0380
        /*006e*/ 	.short	0x0014


	//----- nvinfo : EIATTR_SW_WAR
	.align		4
.L_336:
        /*0070*/ 	.byte	0x04, 0x36
        /*0072*/ 	.short	(.L_338 - .L_337)
.L_337:
        /*0074*/ 	.word	0x00000008
.L_338:


//--------------------- .nv.info._Z8Square_7P17curandStateXORWOWPfi --------------------------
	.section	.nv.info._Z8Square_7P17curandStateXORWOWPfi,"",@"SHT_CUDA_INFO"
	.sectionflags	@""
	.align	4


	//----- nvinfo : EIATTR_CUDA_API_VERSION
	.align		4
        /*0000*/ 	.byte	0x04, 0x37
        /*0002*/ 	.short	(.L_340 - .L_339)
.L_339:
        /*0004*/ 	.word	0x00000082


	//----- nvinfo : EIATTR_KPARAM_INFO
	.align		4
.L_340:
        /*0008*/ 	.byte	0x04, 0x17
        /*000a*/ 	.short	(.L_342 - .L_341)
.L_341:
        /*000c*/ 	.word	0x00000000
        /*0010*/ 	.short	0x0002
        /*0012*/ 	.short	0x0010
        /*0014*/ 	.byte	0x00, 0xf0, 0x11, 0x00


	//----- nvinfo : EIATTR_KPARAM_INFO
	.align		4
.L_342:
        /*0018*/ 	.byte	0x04, 0x17
        /*001a*/ 	.short	(.L_344 - .L_343)
.L_343:
        /*001c*/ 	.word	0x00000000
        /*0020*/ 	.short	0x0001
        /*0022*/ 	.short	0x0008
        /*0024*/ 	.byte	0x00, 0xf5, 0x21, 0x00


	//----- nvinfo : EIATTR_KPARAM_INFO
	.align		4
.L_344:
        /*0028*/ 	.byte	0x04, 0x17
        /*002a*/ 	.short	(.L_346 - .L_345)
.L_345:
        /*002c*/ 	.word	0x00000000
        /*0030*/ 	.short	0x0000
        /*0032*/ 	.short	0x0000
        /*0034*/ 	.byte	0x00, 0xf5, 0x21, 0x00


	//----- nvinfo : EIATTR_SPARSE_MMA_MASK
	.align		4
.L_346:
        /*0038*/ 	.byte	0x03, 0x50
        /*003a*/ 	.short	0x0000


	//----- nvinfo : EIATTR_MAXREG_COUNT
	.align		4
        /*003c*/ 	.byte	0x03, 0x1b
        /*003e*/ 	.short	0x00ff


	//----- nvinfo : EIATTR_NUM_BARRIERS
	.align		4
        /*0040*/ 	.byte	0x02, 0x4c
        /*0042*/ 	.byte	0x01
	.zero		1


	//----- nvinfo : EIATTR_MERCURY_ISA_VERSION
	.align		4
        /*0044*/ 	.byte	0x03, 0x5f
        /*0046*/ 	.short	0x0101


	//----- nvinfo : EIATTR_VRC_CTA_INIT_COUNT
	.align		4
        /*0048*/ 	.byte	0x02, 0x4a
	.zero		1
	.zero		1


	//----- nvinfo : EIATTR_EXIT_INSTR_OFFSETS
	.align		4
        /*004c*/ 	.byte	0x04, 0x1c
        /*004e*/ 	.short	(.L_348 - .L_347)


	//   ....[0]....
.L_347:
        /*0050*/ 	.word	0x000001f0


	//   ....[1]....
        /*0054*/ 	.word	0x00000780


	//----- nvinfo : EIATTR_CBANK_PARAM_SIZE
	.align		4
.L_348:
        /*0058*/ 	.byte	0x03, 0x19
        /*005a*/ 	.short	0x0014


	//----- nvinfo : EIATTR_PARAM_CBANK
	.align		4
        /*005c*/ 	.byte	0x04, 0x0a
        /*005e*/ 	.short	(.L_350 - .L_349)
	.align		4
.L_349:
        /*0060*/ 	.word	index@(.nv.constant0._Z8Square_7P17curandStateXORWOWPfi)
        /*0064*/ 	.short	0x0380
        /*0066*/ 	.short	0x0014


	//----- nvinfo : EIATTR_SW_WAR
	.align		4
.L_350:
        /*0068*/ 	.byte	0x04, 0x36
        /*006a*/ 	.short	(.L_352 - .L_351)
.L_351:
        /*006c*/ 	.word	0x00000008
.L_352:


//--------------------- .nv.info._Z9Diamond_6P17curandStateXORWOWPfi --------------------------
	.section	.nv.info._Z9Diamond_6P17curandStateXORWOWPfi,"",@"SHT_CUDA_INFO"
	.sectionflags	@""
	.align	4


	//----- nvinfo : EIATTR_CUDA_API_VERSION
	.align		4
        /*0000*/ 	.byte	0x04, 0x37
        /*0002*/ 	.short	(.L_354 - .L_353)
.L_353:
        /*0004*/ 	.word	0x00000082


	//----- nvinfo : EIATTR_KPARAM_INFO
	.align		4
.L_354:
        /*0008*/ 	.byte	0x04, 0x17
        /*000a*/ 	.short	(.L_356 - .L_355)
.L_355:
        /*000c*/ 	.word	0x00000000
        /*0010*/ 	.short	0x0002
        /*0012*/ 	.short	0x0010
        /*0014*/ 	.byte	0x00, 0xf0, 0x11, 0x00


	//----- nvinfo : EIATTR_KPARAM_INFO
	.align		4
.L_356:
        /*0018*/ 	.byte	0x04, 0x17
        /*001a*/ 	.short	(.L_358 - .L_357)
.L_357:
        /*001c*/ 	.word	0x00000000
        /*0020*/ 	.short	0x0001
        /*0022*/ 	.short	0x0008
        /*0024*/ 	.byte	0x00, 0xf5, 0x21, 0x00


	//----- nvinfo : EIATTR_KPARAM_INFO
	.align		4
.L_358:
        /*0028*/ 	.byte	0x04, 0x17
        /*002a*/ 	.short	(.L_360 - .L_359)
.L_359:
        /*002c*/ 	.word	0x00000000
        /*0030*/ 	.short	0x0000
        /*0032*/ 	.short	0x0000
        /*0034*/ 	.byte	0x00, 0xf5, 0x21, 0x00


	//----- nvinfo : EIATTR_SPARSE_MMA_MASK
	.align		4
.L_360:
        /*0038*/ 	.byte	0x03, 0x50
        /*003a*/ 	.short	0x0000


	//----- nvinfo : EIATTR_MAXREG_COUNT
	.align		4
        /*003c*/ 	.byte	0x03, 0x1b
        /*003e*/ 	.short	0x00ff


	//----- nvinfo : EIATTR_NUM_BARRIERS
	.align		4
        /*0040*/ 	.byte	0x02, 0x4c
        /*0042*/ 	.byte	0x01
	.zero		1


	//----- nvinfo : EIATTR_MERCURY_ISA_VERSION
	.align		4
        /*0044*/ 	.byte	0x03, 0x5f
        /*0046*/ 	.short	0x0101


	//----- nvinfo : EIATTR_VRC_CTA_INIT_COUNT
	.align		4
        /*0048*/ 	.byte	0x02, 0x4a
	.zero		1
	.zero		1


	//----- nvinfo : EIATTR_EXIT_INSTR_OFFSETS
	.align		4
        /*004c*/ 	.byte	0x04, 0x1c
        /*004e*/ 	.short	(.L_362 - .L_361)


	//   ....[0]....
.L_361:
        /*0050*/ 	.word	0x000001f0


	//   ....[1]....
        /*0054*/ 	.word	0x00000c50


	//----- nvinfo : EIATTR_CRS_STACK_SIZE
	.align		4
.L_362:
        /*0058*/ 	.byte	0x04, 0x1e
        /*005a*/ 	.short	(.L_364 - .L_363)
.L_363:
        /*005c*/ 	.word	0x00000000


	//----- nvinfo : EIATTR_CBANK_PARAM_SIZE
	.align		4
.L_364:
        /*0060*/ 	.byte	0x03, 0x19
        /*0062*/ 	.short	0x0014


	//----- nvinfo : EIATTR_PARAM_CBANK
	.align		4
        /*0064*/ 	.byte	0x04, 0x0a
        /*0066*/ 	.short	(.L_366 - .L_365)
	.align		4
.L_365:
        /*0068*/ 	.word	index@(.nv.constant0._Z9Diamond_6P17curandStateXORWOWPfi)
        /*006c*/ 	.short	0x0380
        /*006e*/ 	.short	0x0014


	//----- nvinfo : EIATTR_SW_WAR
	.align		4
.L_366:
        /*0070*/ 	.byte	0x04, 0x36
        /*0072*/ 	.short	(.L_368 - .L_367)
.L_367:
        /*0074*/ 	.word	0x00000008
.L_368:


//--------------------- .nv.info._Z8Square_6P17curandStateXORWOWPfi --------------------------
	.section	.nv.info._Z8Square_6P17curandStateXORWOWPfi,"",@"SHT_CUDA_INFO"
	.sectionflags	@""
	.align	4


	//----- nvinfo : EIATTR_CUDA_API_VERSION
	.align		4
        /*0000*/ 	.byte	0x04, 0x37
        /*0002*/ 	.short	(.L_370 - .L_369)
.L_369:
        /*0004*/ 	.word	0x00000082


	//----- nvinfo : EIATTR_KPARAM_INFO
	.align		4
.L_370:
        /*0008*/ 	.byte	0x04, 0x17
        /*000a*/ 	.short	(.L_372 - .L_371)
.L_371:
        /*000c*/ 	.word	0x00000000
        /*0010*/ 	.short	0x0002
        /*0012*/ 	.short	0x0010
        /*0014*/ 	.byte	0x00, 0xf0, 0x11, 0x00


	//----- nvinfo : EIATTR_KPARAM_INFO
	.align		4
.L_372:
        /*0018*/ 	.byte	0x04, 0x17
        /*001a*/ 	.short	(.L_374 - .L_373)
.L_373:
        /*001c*/ 	.word	0x00000000
        /*0020*/ 	.short	0x0001
        /*0022*/ 	.short	0x0008
        /*0024*/ 	.byte	0x00, 0xf5, 0x21, 0x00


	//----- nvinfo : EIATTR_KPARAM_INFO
	.align		4
.L_374:
        /*0028*/ 	.byte	0x04, 0x17
        /*002a*/ 	.short	(.L_376 - .L_375)
.L_375:
        /*002c*/ 	.word	0x00000000
        /*0030*/ 	.short	0x0000
        /*0032*/ 	.short	0x0000
        /*0034*/ 	.byte	0x00, 0xf5, 0x21, 0x00


	//----- nvinfo : EIATTR_SPARSE_MMA_MASK
	.align		4
.L_376:
        /*0038*/ 	.byte	0x03, 0x50
        /*003a*/ 	.short	0x0000


	//----- nvinfo : EIATTR_MAXREG_COUNT
	.align		4
        /*003c*/ 	.byte	0x03, 0x1b
        /*003e*/ 	.short	0x00ff


	//----- nvinfo : EIATTR_NUM_BARRIERS
	.align		4
        /*0040*/ 	.byte	0x02, 0x4c
        /*0042*/ 	.byte	0x01
	.zero		1


	//----- nvinfo : EIATTR_MERCURY_ISA_VERSION
	.align		4
        /*0044*/ 	.byte	0x03, 0x5f
        /*0046*/ 	.short	0x0101


	//----- nvinfo : EIATTR_VRC_CTA_INIT_COUNT
	.align		4
        /*0048*/ 	.byte	0x02, 0x4a
	.zero		1
	.zero		1


	//----- nvinfo : EIATTR_EXIT_INSTR_OFFSETS
	.align		4
        /*004c*/ 	.byte	0x04, 0x1c
        /*004e*/ 	.short	(.L_378 - .L_377)


	//   ....[0]....
.L_377:
        /*0050*/ 	.word	0x000001f0


	//   ....[1]....
        /*0054*/ 	.word	0x00000780


	//----- nvinfo : EIATTR_CBANK_PARAM_SIZE
	.align		4
.L_378:
        /*0058*/ 	.byte	0x03, 0x19
        /*005a*/ 	.short	0x0014


	//----- nvinfo : EIATTR_PARAM_CBANK
	.align		4
        /*005c*/ 	.byte	0x04, 0x0a
        /*005e*/ 	.short	(.L_380 - .L_379)
	.align		4
.L_379:
        /*0060*/ 	.word	index@(.nv.constant0._Z8Square_6P17curandStateXORWOWPfi)
        /*0064*/ 	.short	0x0380
        /*0066*/ 	.short	0x0014


	//----- nvinfo : EIATTR_SW_WAR
	.align		4
.L_380:
        /*0068*/ 	.byte	0x04, 0x36
        /*006a*/ 	.short	(.L_382 - .L_381)
.L_381:
        /*006c*/ 	.word	0x00000008
.L_382:


//--------------------- .nv.info._Z16Square_Diamond_5P17curandStateXORWOWPf --------------------------
	.section	.nv.info._Z16Square_Diamond_5P17curandStateXORWOWPf,"",@"SHT_CUDA_INFO"
	.sectionflags	@""
	.align	4


	//----- nvinfo : EIATTR_CUDA_API_VERSION
	.align		4
        /*0000*/ 	.byte	0x04, 0x37
        /*0002*/ 	.short	(.L_384 - .L_383)
.L_383:
        /*0004*/ 	.word	0x00000082


	//----- nvinfo : EIATTR_KPARAM_INFO
	.align		4
.L_384:
        /*0008*/ 	.byte	0x04, 0x17
        /*000a*/ 	.short	(.L_386 - .L_385)
.L_385:
        /*000c*/ 	.word	0x00000000
        /*0010*/ 	.short	0x0001
        /*0012*/ 	.short	0x0008
        /*0014*/ 	.byte	0x00, 0xf5, 0x21, 0x00


	//----- nvinfo : EIATTR_KPARAM_INFO
	.align		4
.L_386:
        /*0018*/ 	.byte	0x04, 0x17
        /*001a*/ 	.short	(.L_388 - .L_387)
.L_387:
        /*001c*/ 	.word	0x00000000
        /*0020*/ 	.short	0x0000
        /*0022*/ 	.short	0x0000
        /*0024*/ 	.byte	0x00, 0xf5, 0x21, 0x00


	//----- nvinfo : EIATTR_SPARSE_MMA_MASK
	.align		4
.L_388:
        /*0028*/ 	.byte	0x03, 0x50
        /*002a*/ 	.short	0x0000


	//----- nvinfo : EIATTR_MAXREG_COUNT
	.align		4
        /*002c*/ 	.byte	0x03, 0x1b
        /*002e*/ 	.short	0x00ff


	//----- nvinfo : EIATTR_NUM_BARRIERS
	.align		4
        /*0030*/ 	.byte	0x02, 0x4c
        /*0032*/ 	.byte	0x01
	.zero		1


	//----- nvinfo : EIATTR_MERCURY_ISA_VERSION
	.align		4
        /*0034*/ 	.byte	0x03, 0x5f
        /*0036*/ 	.short	0x0101


	//----- nvinfo : EIATTR_VRC_CTA_INIT_COUNT
	.align		4
        /*0038*/ 	.byte	0x02, 0x4a
	.zero		1
	.zero		1


	//----- nvinfo : EIATTR_EXIT_INSTR_OFFSETS
	.align		4
        /*003c*/ 	.byte	0x04, 0x1c
        /*003e*/ 	.short	(.L_390 - .L_389)


	//   ....[0]....
.L_389:
        /*0040*/ 	.word	0x00001170


	//----- nvinfo : EIATTR_CRS_STACK_SIZE
	.align		4
.L_390:
        /*0044*/ 	.byte	0x04, 0x1e
        /*0046*/ 	.short	(.L_392 - .L_391)
.L_391:
        /*0048*/ 	.word	0x00000000


	//----- nvinfo : EIATTR_CBANK_PARAM_SIZE
	.align		4
.L_392:
        /*004c*/ 	.byte	0x03, 0x19
        /*004e*/ 	.short	0x0010


	//----- nvinfo : EIATTR_PARAM_CBANK
	.align		4
        /*0050*/ 	.byte	0x04, 0x0a
        /*0052*/ 	.short	(.L_394 - .L_393)
	.align		4
.L_393:
        /*0054*/ 	.word	index@(.nv.constant0._Z16Square_Diamond_5P17curandStateXORWOWPf)
        /*0058*/ 	.short	0x0380
        /*005a*/ 	.short	0x0010


	//----- nvinfo : EIATTR_SW_WAR
	.align		4
.L_394:
        /*005c*/ 	.byte	0x04, 0x36
        /*005e*/ 	.short	(.L_396 - .L_395)
.L_395:
        /*0060*/ 	.word	0x00000008
.L_396:


//--------------------- .nv.info._Z16Square_Diamond_4P17curandStateXORWOWPfi --------------------------
	.section	.nv.info._Z16Square_Diamond_4P17curandStateXORWOWPfi,"",@"SHT_CUDA_INFO"
	.sectionflags	@""
	.align	4


	//----- nvinfo : EIATTR_CUDA_API_VERSION
	.align		4
        /*0000*/ 	.byte	0x04, 0x37
        /*0002*/ 	.short	(.L_398 - .L_397)
.L_397:
        /*0004*/ 	.word	0x00000082


	//----- nvinfo : EIATTR_KPARAM_INFO
	.align		4
.L_398:
        /*0008*/ 	.byte	0x04, 0x17
        /*000a*/ 	.short	(.L_400 - .L_399)
.L_399:
        /*000c*/ 	.word	0x00000000
        /*0010*/ 	.short	0x0002
        /*0012*/ 	.short	0x0010
        /*0014*/ 	.byte	0x00, 0xf0, 0x11, 0x00


	//----- nvinfo : EIATTR_KPARAM_INFO
	.align		4
.L_400:
        /*0018*/ 	.byte	0x04, 0x17
        /*001a*/ 	.short	(.L_402 - .L_401)
.L_401:
        /*001c*/ 	.word	0x00000000
        /*0020*/ 	.short	0x0001
        /*0022*/ 	.short	0x0008
        /*0024*/ 	.byte	0x00, 0xf5, 0x21, 0x00


	//----- nvinfo : EIATTR_KPARAM_INFO
	.align		4
.L_402:
        /*0028*/ 	.byte	0x04, 0x17
        /*002a*/ 	.short	(.L_404 - .L_403)
.L_403:
        /*002c*/ 	.word	0x00000000
        /*0030*/ 	.short	0x0000
        /*0032*/ 	.short	0x0000
        /*0034*/ 	.byte	0x00, 0xf5, 0x21, 0x00


	//----- nvinfo : EIATTR_SPARSE_MMA_MASK
	.align		4
.L_404:
        /*0038*/ 	.byte	0x03, 0x50
        /*003a*/ 	.short	0x0000


	//----- nvinfo : EIATTR_MAXREG_COUNT
	.align		4
        /*003c*/ 	.byte	0x03, 0x1b
        /*003e*/ 	.short	0x00ff


	//----- nvinfo : EIATTR_NUM_BARRIERS
	.align		4
        /*0040*/ 	.byte	0x02, 0x4c
        /*0042*/ 	.byte	0x01
	.zero		1


	//----- nvinfo : EIATTR_MERCURY_ISA_VERSION
	.align		4
        /*0044*/ 	.byte	0x03, 0x5f
        /*0046*/ 	.short	0x0101


	//----- nvinfo : EIATTR_VRC_CTA_INIT_COUNT
	.align		4
        /*0048*/ 	.byte	0x02, 0x4a
	.zero		1
	.zero		1


	//----- nvinfo : EIATTR_EXIT_INSTR_OFFSETS
	.align		4
        /*004c*/ 	.byte	0x04, 0x1c
        /*004e*/ 	.short	(.L_406 - .L_405)


	//   ....[0]....
.L_405:
        /*0050*/ 	.word	0x00000060


	//   ....[1]....
        /*0054*/ 	.word	0x00001370


	//----- nvinfo : EIATTR_CRS_STACK_SIZE
	.align		4
.L_406:
        /*0058*/ 	.byte	0x04, 0x1e
        /*005a*/ 	.short	(.L_408 - .L_407)
.L_407:
        /*005c*/ 	.word	0x00000000


	//----- nvinfo : EIATTR_CBANK_PARAM_SIZE
	.align		4
.L_408:
        /*0060*/ 	.byte	0x03, 0x19
        /*0062*/ 	.short	0x0014


	//----- nvinfo : EIATTR_PARAM_CBANK
	.align		4
        /*0064*/ 	.byte	0x04, 0x0a
        /*0066*/ 	.short	(.L_410 - .L_409)
	.align		4
.L_409:
        /*0068*/ 	.word	index@(.nv.constant0._Z16Square_Diamond_4P17curandStateXORWOWPfi)
        /*006c*/ 	.short	0x0380
        /*006e*/ 	.short	0x0014


	//----- nvinfo : EIATTR_SW_WAR
	.align		4
.L_410:
        /*0070*/ 	.byte	0x04, 0x36
        /*0072*/ 	.short	(.L_412 - .L_411)
.L_411:
        /*0074*/ 	.word	0x00000008
.L_412:


//--------------------- .nv.info._Z9Diamond_3P17curandStateXORWOWPfi --------------------------
	.section	.nv.info._Z9Diamond_3P17curandStateXORWOWPfi,"",@"SHT_CUDA_INFO"
	.sectionflags	@""
	.align	4


	//----- nvinfo : EIATTR_CUDA_API_VERSION
	.align		4
        /*0000*/ 	.byte	0x04, 0x37
        /*0002*/ 	.short	(.L_414 - .L_413)
.L_413:
        /*0004*/ 	.word	0x00000082


	//----- nvinfo : EIATTR_KPARAM_INFO
	.align		4
.L_414:
        /*0008*/ 	.byte	0x04, 0x17
        /*000a*/ 	.short	(.L_416 - .L_415)
.L_415:
        /*000c*/ 	.word	0x00000000
        /*0010*/ 	.short	0x0002
        /*0012*/ 	.short	0x0010
        /*0014*/ 	.byte	0x00, 0xf0, 0x11, 0x00


	//----- nvinfo : EIATTR_KPARAM_INFO
	.align		4
.L_416:
        /*0018*/ 	.byte	0x04, 0x17
        /*001a*/ 	.short	(.L_418 - .L_417)
.L_417:
        /*001c*/ 	.word	0x00000000
        /*0020*/ 	.short	0x0001
        /*0022*/ 	.short	0x0008
        /*0024*/ 	.byte	0x00, 0xf5, 0x21, 0x00


	//----- nvinfo : EIATTR_KPARAM_INFO
	.align		4
.L_418:
        /*0028*/ 	.byte	0x04, 0x17
        /*002a*/ 	.short	(.L_420 - .L_419)
.L_419:
        /*002c*/ 	.word	0x00000000
        /*0030*/ 	.short	0x0000
        /*0032*/ 	.short	0x0000
        /*0034*/ 	.byte	0x00, 0xf5, 0x21, 0x00


	//----- nvinfo : EIATTR_SPARSE_MMA_MASK
	.align		4
.L_420:
        /*0038*/ 	.byte	0x03, 0x50
        /*003a*/ 	.short	0x0000


	//----- nvinfo : EIATTR_MAXREG_COUNT
	.align		4
        /*003c*/ 	.byte	0x03, 0x1b
        /*003e*/ 	.short	0x00ff


	//----- nvinfo : EIATTR_NUM_BARRIERS
	.align		4
        /*0040*/ 	.byte	0x02, 0x4c
        /*0042*/ 	.byte	0x01
	.zero		1


	//----- nvinfo : EIATTR_MERCURY_ISA_VERSION
	.align		4
        /*0044*/ 	.byte	0x03, 0x5f
        /*0046*/ 	.short	0x0101


	//----- nvinfo : EIATTR_VRC_CTA_INIT_COUNT
	.align		4
        /*0048*/ 	.byte	0x02, 0x4a
	.zero		1
	.zero		1


	//----- nvinfo : EIATTR_EXIT_INSTR_OFFSETS
	.align		4
        /*004c*/ 	.byte	0x04, 0x1c
        /*004e*/ 	.short	(.L_422 - .L_421)


	//   ....[0]....
.L_421:
        /*0050*/ 	.word	0x00000060


	//   ....[1]....
        /*0054*/ 	.word	0x00000c80


	//----- nvinfo : EIATTR_CRS_STACK_SIZE
	.align		4
.L_422:
        /*0058*/ 	.byte	0x04, 0x1e
        /*005a*/ 	.short	(.L_424 - .L_423)
.L_423:
        /*005c*/ 	.word	0x00000000


	//----- nvinfo : EIATTR_CBANK_PARAM_SIZE
	.align		4
.L_424:
        /*0060*/ 	.byte	0x03, 0x19
        /*0062*/ 	.short	0x0014


	//----- nvinfo : EIATTR_PARAM_CBANK
	.align		4
        /*0064*/ 	.byte	0x04, 0x0a
        /*0066*/ 	.short	(.L_426 - .L_425)
	.align		4
.L_425:
        /*0068*/ 	.word	index@(.nv.constant0._Z9Diamond_3P17curandStateXORWOWPfi)
        /*006c*/ 	.short	0x0380
        /*006e*/ 	.short	0x0014


	//----- nvinfo : EIATTR_SW_WAR
	.align		4
.L_426:
        /*0070*/ 	.byte	0x04, 0x36
        /*0072*/ 	.short	(.L_428 - .L_427)
.L_427:
        /*0074*/ 	.word	0x00000008
.L_428:


//--------------------- .nv.info._Z9Diamond_2P17curandStateXORWOWPfi --------------------------
	.section	.nv.info._Z9Diamond_2P17curandStateXORWOWPfi,"",@"SHT_CUDA_INFO"
	.sectionflags	@""
	.align	4


	//----- nvinfo : EIATTR_CUDA_API_VERSION
	.align		4
        /*0000*/ 	.byte	0x04, 0x37
        /*0002*/ 	.short	(.L_430 - .L_429)
.L_429:
        /*0004*/ 	.word	0x00000082


	//----- nvinfo : EIATTR_KPARAM_INFO
	.align		4
.L_430:
        /*0008*/ 	.byte	0x04, 0x17
        /*000a*/ 	.short	(.L_432 - .L_431)
.L_431:
        /*000c*/ 	.word	0x00000000
        /*0010*/ 	.short	0x0002
        /*0012*/ 	.short	0x0010
        /*0014*/ 	.byte	0x00, 0xf0, 0x11, 0x00


	//----- nvinfo : EIATTR_KPARAM_INFO
	.align		4
.L_432:
        /*0018*/ 	.byte	0x04, 0x17
        /*001a*/ 	.short	(.L_434 - .L_433)
.L_433:
        /*001c*/ 	.word	0x00000000
        /*0020*/ 	.short	0x0001
        /*0022*/ 	.short	0x0008
        /*0024*/ 	.byte	0x00, 0xf5, 0x21, 0x00


	//----- nvinfo : EIATTR_KPARAM_INFO
	.align		4
.L_434:
        /*0028*/ 	.byte	0x04, 0x17
        /*002a*/ 	.short	(.L_436 - .L_435)
.L_435:
        /*002c*/ 	.word	0x00000000
        /*0030*/ 	.short	0x0000
        /*0032*/ 	.short	0x0000
        /*0034*/ 	.byte	0x00, 0xf5, 0x21, 0x00


	//----- nvinfo : EIATTR_SPARSE_MMA_MASK
	.align		4
.L_436:
        /*0038*/ 	.byte	0x03, 0x50
        /*003a*/ 	.short	0x0000


	//----- nvinfo : EIATTR_MAXREG_COUNT
	.align		4
        /*003c*/ 	.byte	0x03, 0x1b
        /*003e*/ 	.short	0x00ff


	//----- nvinfo : EIATTR_NUM_BARRIERS
	.align		4
        /*0040*/ 	.byte	0x02, 0x4c
        /*0042*/ 	.byte	0x01
	.zero		1


	//----- nvinfo : EIATTR_MERCURY_ISA_VERSION
	.align		4
        /*0044*/ 	.byte	0x03, 0x5f
        /*0046*/ 	.short	0x0101


	//----- nvinfo : EIATTR_VRC_CTA_INIT_COUNT
	.align		4
        /*0048*/ 	.byte	0x02, 0x4a
	.zero		1
	.zero		1


	//----- nvinfo : EIATTR_EXIT_INSTR_OFFSETS
	.align		4
        /*004c*/ 	.byte	0x04, 0x1c
        /*004e*/ 	.short	(.L_438 - .L_437)


	//   ....[0]....
.L_437:
        /*0050*/ 	.word	0x00000060


	//   ....[1]....
        /*0054*/ 	.word	0x000011f0


	//----- nvinfo : EIATTR_CRS_STACK_SIZE
	.align		4
.L_438:
        /*0058*/ 	.byte	0x04, 0x1e
        /*005a*/ 	.short	(.L_440 - .L_439)
.L_439:
        /*005c*/ 	.word	0x00000000


	//----- nvinfo : EIATTR_CBANK_PARAM_SIZE
	.align		4
.L_440:
        /*0060*/ 	.byte	0x03, 0x19
        /*0062*/ 	.short	0x0014


	//----- nvinfo : EIATTR_PARAM_CBANK
	.align		4
        /*0064*/ 	.byte	0x04, 0x0a
        /*0066*/ 	.short	(.L_442 - .L_441)
	.align		4
.L_441:
        /*0068*/ 	.word	index@(.nv.constant0._Z9Diamond_2P17curandStateXORWOWPfi)
        /*006c*/ 	.short	0x0380
        /*006e*/ 	.short	0x0014


	//----- nvinfo : EIATTR_SW_WAR
	.align		4
.L_442:
        /*0070*/ 	.byte	0x04, 0x36
        /*0072*/ 	.short	(.L_444 - .L_443)
.L_443:
        /*0074*/ 	.word	0x00000008
.L_444:


//--------------------- .nv.info._Z11Diamond_1_4P17curandStateXORWOWPfi --------------------------
	.section	.nv.info._Z11Diamond_1_4P17curandStateXORWOWPfi,"",@"SHT_CUDA_INFO"
	.sectionflags	@""
	.align	4


	//----- nvinfo : EIATTR_CUDA_API_VERSION
	.align		4
        /*0000*/ 	.byte	0x04, 0x37
        /*0002*/ 	.short	(.L_446 - .L_445)
.L_445:
        /*0004*/ 	.word	0x00000082


	//----- nvinfo : EIATTR_KPARAM_INFO
	.align		4
.L_446:
        /*0008*/ 	.byte	0x04, 0x17
        /*000a*/ 	.short	(.L_448 - .L_447)
.L_447:
        /*000c*/ 	.word	0x00000000
        /*0010*/ 	.short	0x0002
        /*0012*/ 	.short	0x0010
        /*0014*/ 	.byte	0x00, 0xf0, 0x11, 0x00


	//----- nvinfo : EIATTR_KPARAM_INFO
	.align		4
.L_448:
        /*0018*/ 	.byte	0x04, 0x17
        /*001a*/ 	.short	(.L_450 - .L_449)
.L_449:
        /*001c*/ 	.word	0x00000000
        /*0020*/ 	.short	0x0001
        /*0022*/ 	.short	0x0008
        /*0024*/ 	.byte	0x00, 0xf5, 0x21, 0x00


	//----- nvinfo : EIATTR_KPARAM_INFO
	.align		4
.L_450:
        /*0028*/ 	.byte	0x04, 0x17
        /*002a*/ 	.short	(.L_452 - .L_451)
.L_451:
        /*002c*/ 	.word	0x00000000
        /*0030*/ 	.short	0x0000
        /*0032*/ 	.short	0x0000
        /*0034*/ 	.byte	0x00, 0xf5, 0x21, 0x00


	//----- nvinfo : EIATTR_SPARSE_MMA_MASK
	.align		4
.L_452:
        /*0038*/ 	.byte	0x03, 0x50
        /*003a*/ 	.short	0x0000


	//----- nvinfo : EIATTR_MAXREG_COUNT
	.align		4
        /*003c*/ 	.byte	0x03, 0x1b
        /*003e*/ 	.short	0x00ff


	//----- nvinfo : EIATTR_NUM_BARRIERS
	.align		4
        /*0040*/ 	.byte	0x02, 0x4c
        /*0042*/ 	.byte	0x01
	.zero		1


	//----- nvinfo : EIATTR_MERCURY_ISA_VERSION
	.align		4
        /*0044*/ 	.byte	0x03, 0x5f
        /*0046*/ 	.short	0x0101


	//----- nvinfo : EIATTR_VRC_CTA_INIT_COUNT
	.align		4
        /*0048*/ 	.byte	0x02, 0x4a
	.zero		1
	.zero		1


	//----- nvinfo : EIATTR_EXIT_INSTR_OFFSETS
	.align		4
        /*004c*/ 	.byte	0x04, 0x1c
        /*004e*/ 	.short	(.L_454 - .L_453)


	//   ....[0]....
.L_453:
        /*0050*/ 	.word	0x00000060


	//   ....[1]....
        /*0054*/ 	.word	0x00000910


	//----- nvinfo : EIATTR_CRS_STACK_SIZE
	.align		4
.L_454:
        /*0058*/ 	.byte	0x04, 0x1e
        /*005a*/ 	.short	(.L_456 - .L_455)
.L_455:
        /*005c*/ 	.word	0x00000000


	//----- nvinfo : EIATTR_CBANK_PARAM_SIZE
	.align		4
.L_456:
        /*0060*/ 	.byte	0x03, 0x19
        /*0062*/ 	.short	0x0014


	//----- nvinfo : EIATTR_PARAM_CBANK
	.align		4
        /*0064*/ 	.byte	0x04, 0x0a
        /*0066*/ 	.short	(.L_458 - .L_457)
	.align		4
.L_457:
        /*0068*/ 	.word	index@(.nv.constant0._Z11Diamond_1_4P17curandStateXORWOWPfi)
        /*006c*/ 	.short	0x0380
        /*006e*/ 	.short	0x0014


	//----- nvinfo : EIATTR_SW_WAR
	.align		4
.L_458:
        /*0070*/ 	.byte	0x04, 0x36
        /*0072*/ 	.short	(.L_460 - .L_459)
.L_459:
        /*0074*/ 	.word	0x00000008
.L_460:


//--------------------- .nv.info._Z11Diamond_1_3P17curandStateXORWOWPfi --------------------------
	.section	.nv.info._Z11Diamond_1_3P17curandStateXORWOWPfi,"",@"SHT_CUDA_INFO"
	.sectionflags	@""
	.align	4


	//----- nvinfo : EIATTR_CUDA_API_VERSION
	.align		4
        /*0000*/ 	.byte	0x04, 0x37
        /*0002*/ 	.short	(.L_462 - .L_461)
.L_461:
        /*0004*/ 	.word	0x00000082


	//----- nvinfo : EIATTR_KPARAM_INFO
	.align		4
.L_462:
        /*0008*/ 	.byte	0x04, 0x17
        /*000a*/ 	.short	(.L_464 - .L_463)
.L_463:
        /*000c*/ 	.word	0x00000000
        /*0010*/ 	.short	0x0002
        /*0012*/ 	.short	0x0010
        /*0014*/ 	.byte	0x00, 0xf0, 0x11, 0x00


	//----- nvinfo : EIATTR_KPARAM_INFO
	.align		4
.L_464:
        /*0018*/ 	.byte	0x04, 0x17
        /*001a*/ 	.short	(.L_466 - .L_465)
.L_465:
        /*001c*/ 	.word	0x00000000
        /*0020*/ 	.short	0x0001
        /*0022*/ 	.short	0x0008
        /*0024*/ 	.byte	0x00, 0xf5, 0x21, 0x00


	//----- nvinfo : EIATTR_KPARAM_INFO
	.align		4
.L_466:
        /*0028*/ 	.byte	0x04, 0x17
        /*002a*/ 	.short	(.L_468 - .L_467)
.L_467:
        /*002c*/ 	.word	0x00000000
        /*0030*/ 	.short	0x0000
        /*0032*/ 	.short	0x0000
        /*0034*/ 	.byte	0x00, 0xf5, 0x21, 0x00


	//----- nvinfo : EIATTR_SPARSE_MMA_MASK
	.align		4
.L_468:
        /*0038*/ 	.byte	0x03, 0x50
        /*003a*/ 	.short	0x0000


	//----- nvinfo : EIATTR_MAXREG_COUNT
	.align		4
        /*003c*/ 	.byte	0x03, 0x1b
        /*003e*/ 	.short	0x00ff


	//----- nvinfo : EIATTR_NUM_BARRIERS
	.align		4
        /*0040*/ 	.byte	0x02, 0x4c
        /*0042*/ 	.byte	0x01
	.zero		1


	//----- nvinfo : EIATTR_MERCURY_ISA_VERSION
	.align		4
        /*0044*/ 	.byte	0x03, 0x5f
        /*0046*/ 	.short	0x0101


	//----- nvinfo : EIATTR_VRC_CTA_INIT_COUNT
	.align		4
        /*0048*/ 	.byte	0x02, 0x4a
	.zero		1
	.zero		1


	//----- nvinfo : EIATTR_EXIT_INSTR_OFFSETS
	.align		4
        /*004c*/ 	.byte	0x04, 0x1c
        /*004e*/ 	.short	(.L_470 - .L_469)


	//   ....[0]....
.L_469:
        /*0050*/ 	.word	0x00000060


	//   ....[1]....
        /*0054*/ 	.word	0x00000930


	//----- nvinfo : EIATTR_CRS_STACK_SIZE
	.align		4
.L_470:
        /*0058*/ 	.byte	0x04, 0x1e
        /*005a*/ 	.short	(.L_472 - .L_471)
.L_471:
        /*005c*/ 	.word	0x00000000


	//----- nvinfo : EIATTR_CBANK_PARAM_SIZE
	.align		4
.L_472:
        /*0060*/ 	.byte	0x03, 0x19
        /*0062*/ 	.short	0x0014


	//----- nvinfo : EIATTR_PARAM_CBANK
	.align		4
        /*0064*/ 	.byte	0x04, 0x0a
        /*0066*/ 	.short	(.L_474 - .L_473)
	.align		4
.L_473:
        /*0068*/ 	.word	index@(.nv.constant0._Z11Diamond_1_3P17curandStateXORWOWPfi)
        /*006c*/ 	.short	0x0380
        /*006e*/ 	.short	0x0014


	//----- nvinfo : EIATTR_SW_WAR
	.align		4
.L_474:
        /*0070*/ 	.byte	0x04, 0x36
        /*0072*/ 	.short	(.L_476 - .L_475)
.L_475:
        /*0074*/ 	.word	0x00000008
.L_476:


//--------------------- .nv.info._Z11Diamond_1_2P17curandStateXORWOWPfi --------------------------
	.section	.nv.info._Z11Diamond_1_2P17curandStateXORWOWPfi,"",@"SHT_CUDA_INFO"
	.sectionflags	@""
	.align	4


	//----- nvinfo : EIATTR_CUDA_API_VERSION
	.align		4
        /*0000*/ 	.byte	0x04, 0x37
        /*0002*/ 	.short	(.L_478 - .L_477)
.L_477:
        /*0004*/ 	.word	0x00000082


	//----- nvinfo : EIATTR_KPARAM_INFO
	.align		4
.L_478:
        /*0008*/ 	.byte	0x04, 0x17
        /*000a*/ 	.short	(.L_480 - .L_479)
.L_479:
        /*000c*/ 	.word	0x00000000
        /*0010*/ 	.short	0x0002
        /*0012*/ 	.short	0x0010
        /*0014*/ 	.byte	0x00, 0xf0, 0x11, 0x00


	//----- nvinfo : EIATTR_KPARAM_INFO
	.align		4
.L_480:
        /*0018*/ 	.byte	0x04, 0x17
        /*001a*/ 	.short	(.L_482 - .L_481)
.L_481:
        /*001c*/ 	.word	0x00000000
        /*0020*/ 	.short	0x0001
        /*0022*/ 	.short	0x0008
        /*0024*/ 	.byte	0x00, 0xf5, 0x21, 0x00


	//----- nvinfo : EIATTR_KPARAM_INFO
	.align		4
.L_482:
        /*0028*/ 	.byte	0x04, 0x17
        /*002a*/ 	.short	(.L_484 - .L_483)
.L_483:
        /*002c*/ 	.word	0x00000000
        /*0030*/ 	.short	0x0000
        /*0032*/ 	.short	0x0000
        /*0034*/ 	.byte	0x00, 0xf5, 0x21, 0x00


	//----- nvinfo : EIATTR_SPARSE_MMA_MASK
	.align		4
.L_484:
        /*0038*/ 	.byte	0x03, 0x50
        /*003a*/ 	.short	0x0000


	//----- nvinfo : EIATTR_MAXREG_COUNT
	.align		4
        /*003c*/ 	.byte	0x03, 0x1b
        /*003e*/ 	.short	0x00ff


	//----- nvinfo : EIATTR_NUM_BARRIERS
	.align		4
        /*0040*/ 	.byte	0x02, 0x4c
        /*0042*/ 	.byte	0x01
	.zero		1


	//----- nvinfo : EIATTR_MERCURY_ISA_VERSION
	.align		4
        /*0044*/ 	.byte	0x03, 0x5f
        /*0046*/ 	.short	0x0101


	//----- nvinfo : EIATTR_VRC_CTA_INIT_COUNT
	.align		4
        /*0048*/ 	.byte	0x02, 0x4a
	.zero		1
	.zero		1


	//----- nvinfo : EIATTR_EXIT_INSTR_OFFSETS
	.align		4
        /*004c*/ 	.byte	0x04, 0x1c
        /*004e*/ 	.short	(.L_486 - .L_485)


	//   ....[0]....
.L_485:
        /*0050*/ 	.word	0x00000060


	//   ....[1]....
        /*0054*/ 	.word	0x00000950


	//----- nvinfo : EIATTR_CRS_STACK_SIZE
	.align		4
.L_486:
        /*0058*/ 	.byte	0x04, 0x1e
        /*005a*/ 	.short	(.L_488 - .L_487)
.L_487:
        /*005c*/ 	.word	0x00000000


	//----- nvinfo : EIATTR_CBANK_PARAM_SIZE
	.align		4
.L_488:
        /*0060*/ 	.byte	0x03, 0x19
        /*0062*/ 	.short	0x0014


	//----- nvinfo : EIATTR_PARAM_CBANK
	.align		4
        /*0064*/ 	.byte	0x04, 0x0a
        /*0066*/ 	.short	(.L_490 - .L_489)
	.align		4
.L_489:
        /*0068*/ 	.word	index@(.nv.constant0._Z11Diamond_1_2P17curandStateXORWOWPfi)
        /*006c*/ 	.short	0x0380
        /*006e*/ 	.short	0x0014


	//----- nvinfo : EIATTR_SW_WAR
	.align		4
.L_490:
        /*0070*/ 	.byte	0x04, 0x36
        /*0072*/ 	.short	(.L_492 - .L_491)
.L_491:
        /*0074*/ 	.word	0x00000008
.L_492:


//--------------------- .nv.info._Z11Diamond_1_1P17curandStateXORWOWPfi --------------------------
	.section	.nv.info._Z11Diamond_1_1P17curandStateXORWOWPfi,"",@"SHT_CUDA_INFO"
	.sectionflags	@""
	.align	4


	//----- nvinfo : EIATTR_CUDA_API_VERSION
	.align		4
        /*0000*/ 	.byte	0x04, 0x37
        /*0002*/ 	.short	(.L_494 - .L_493)
.L_493:
        /*0004*/ 	.word	0x00000082


	//----- nvinfo : EIATTR_KPARAM_INFO
	.align		4
.L_494:
        /*0008*/ 	.byte	0x04, 0x17
        /*000a*/ 	.short	(.L_496 - .L_495)
.L_495:
        /*000c*/ 	.word	0x00000000
        /*0010*/ 	.short	0x0002
        /*0012*/ 	.short	0x0010
        /*0014*/ 	.byte	0x00, 0xf0, 0x11, 0x00


	//----- nvinfo : EIATTR_KPARAM_INFO
	.align		4
.L_496:
        /*0018*/ 	.byte	0x04, 0x17
        /*001a*/ 	.short	(.L_498 - .L_497)
.L_497:
        /*001c*/ 	.word	0x00000000
        /*0020*/ 	.short	0x0001
        /*0022*/ 	.short	0x0008
        /*0024*/ 	.byte	0x00, 0xf5, 0x21, 0x00


	//----- nvinfo : EIATTR_KPARAM_INFO
	.align		4
.L_498:
        /*0028*/ 	.byte	0x04, 0x17
        /*002a*/ 	.short	(.L_500 - .L_499)
.L_499:
        /*002c*/ 	.word	0x00000000
        /*0030*/ 	.short	0x0000
        /*0032*/ 	.short	0x0000
        /*0034*/ 	.byte	0x00, 0xf5, 0x21, 0x00


	//----- nvinfo : EIATTR_SPARSE_MMA_MASK
	.align		4
.L_500:
        /*0038*/ 	.byte	0x03, 0x50
        /*003a*/ 	.short	0x0000


	//----- nvinfo : EIATTR_MAXREG_COUNT
	.align		4
        /*003c*/ 	.byte	0x03, 0x1b
        /*003e*/ 	.short	0x00ff


	//----- nvinfo : EIATTR_NUM_BARRIERS
	.align		4
        /*0040*/ 	.byte	0x02, 0x4c
        /*0042*/ 	.byte	0x01
	.zero		1


	//----- nvinfo : EIATTR_MERCURY_ISA_VERSION
	.align		4
        /*0044*/ 	.byte	0x03, 0x5f
        /*0046*/ 	.short	0x0101


	//----- nvinfo : EIATTR_VRC_CTA_INIT_COUNT
	.align		4
        /*0048*/ 	.byte	0x02, 0x4a
	.zero		1
	.zero		1


	//----- nvinfo : EIATTR_EXIT_INSTR_OFFSETS
	.align		4
        /*004c*/ 	.byte	0x04, 0x1c
        /*004e*/ 	.short	(.L_502 - .L_501)


	//   ....[0]....
.L_501:
        /*0050*/ 	.word	0x00000060


	//   ....[1]....
        /*0054*/ 	.word	0x00000910


	//----- nvinfo : EIATTR_CRS_STACK_SIZE
	.align		4
.L_502:
        /*0058*/ 	.byte	0x04, 0x1e
        /*005a*/ 	.short	(.L_504 - .L_503)
.L_503:
        /*005c*/ 	.word	0x00000000


	//----- nvinfo : EIATTR_CBANK_PARAM_SIZE
	.align		4
.L_504:
        /*0060*/ 	.byte	0x03, 0x19
        /*0062*/ 	.short	0x0014


	//----- nvinfo : EIATTR_PARAM_CBANK
	.align		4
        /*0064*/ 	.byte	0x04, 0x0a
        /*0066*/ 	.short	(.L_506 - .L_505)
	.align		4
.L_505:
        /*0068*/ 	.word	index@(.nv.constant0._Z11Diamond_1_1P17curandStateXORWOWPfi)
        /*006c*/ 	.short	0x0380
        /*006e*/ 	.short	0x0014


	//----- nvinfo : EIATTR_SW_WAR
	.align		4
.L_506:
        /*0070*/ 	.byte	0x04, 0x36
        /*0072*/ 	.short	(.L_508 - .L_507)
.L_507:
        /*0074*/ 	.word	0x00000008
.L_508:


//--------------------- .nv.info._Z8Square_1P17curandStateXORWOWPfi --------------------------
	.section	.nv.info._Z8Square_1P17curandStateXORWOWPfi,"",@"SHT_CUDA_INFO"
	.sectionflags	@""
	.align	4


	//----- nvinfo : EIATTR_CUDA_API_VERSION
	.align		4
        /*0000*/ 	.byte	0x04, 0x37
        /*0002*/ 	.short	(.L_510 - .L_509)
.L_509:
        /*0004*/ 	.word	0x00000082


	//----- nvinfo : EIATTR_KPARAM_INFO
	.align		4
.L_510:
        /*0008*/ 	.byte	0x04, 0x17
        /*000a*/ 	.short	(.L_512 - .L_511)
.L_511:
        /*000c*/ 	.word	0x00000000
        /*0010*/ 	.short	0x0002
        /*0012*/ 	.short	0x0010
        /*0014*/ 	.byte	0x00, 0xf0, 0x11, 0x00


	//----- nvinfo : EIATTR_KPARAM_INFO
	.align		4
.L_512:
        /*0018*/ 	.byte	0x04, 0x17
        /*001a*/ 	.short	(.L_514 - .L_513)
.L_513:
        /*001c*/ 	.word	0x00000000
        /*0020*/ 	.short	0x0001
        /*0022*/ 	.short	0x0008
        /*0024*/ 	.byte	0x00, 0xf5, 0x21, 0x00


	//----- nvinfo : EIATTR_KPARAM_INFO
	.align		4
.L_514:
        /*0028*/ 	.byte	0x04, 0x17
        /*002a*/ 	.short	(.L_516 - .L_515)
.L_515:
        /*002c*/ 	.word	0x00000000
        /*0030*/ 	.short	0x0000
        /*0032*/ 	.short	0x0000
        /*0034*/ 	.byte	0x00, 0xf5, 0x21, 0x00


	//----- nvinfo : EIATTR_SPARSE_MMA_MASK
	.align		4
.L_516:
        /*0038*/ 	.byte	0x03, 0x50
        /*003a*/ 	.short	0x0000


	//----- nvinfo : EIATTR_MAXREG_COUNT
	.align		4
        /*003c*/ 	.byte	0x03, 0x1b
        /*003e*/ 	.short	0x00ff


	//----- nvinfo : EIATTR_NUM_BARRIERS
	.align		4
        /*0040*/ 	.byte	0x02, 0x4c
        /*0042*/ 	.byte	0x01
	.zero		1


	//----- nvinfo : EIATTR_MERCURY_ISA_VERSION
	.align		4
        /*0044*/ 	.byte	0x03, 0x5f
        /*0046*/ 	.short	0x0101


	//----- nvinfo : EIATTR_VRC_CTA_INIT_COUNT
	.align		4
        /*0048*/ 	.byte	0x02, 0x4a
	.zero		1
	.zero		1


	//----- nvinfo : EIATTR_EXIT_INSTR_OFFSETS
	.align		4
        /*004c*/ 	.byte	0x04, 0x1c
        /*004e*/ 	.short	(.L_518 - .L_517)


	//   ....[0]....
.L_517:
        /*0050*/ 	.word	0x00000060


	//   ....[1]....
        /*0054*/ 	.word	0x00000730


	//----- nvinfo : EIATTR_CBANK_PARAM_SIZE
	.align		4
.L_518:
        /*0058*/ 	.byte	0x03, 0x19
        /*005a*/ 	.short	0x0014


	//----- nvinfo : EIATTR_PARAM_CBANK
	.align		4
        /*005c*/ 	.byte	0x04, 0x0a
        /*005e*/ 	.short	(.L_520 - .L_519)
	.align		4
.L_519:
        /*0060*/ 	.word	index@(.nv.constant0._Z8Square_1P17curandStateXORWOWPfi)
        /*0064*/ 	.short	0x0380
        /*0066*/ 	.short	0x0014


	//----- nvinfo : EIATTR_SW_WAR
	.align		4
.L_520:
        /*0068*/ 	.byte	0x04, 0x36
        /*006a*/ 	.short	(.L_522 - .L_521)
.L_521:
        /*006c*/ 	.word	0x00000008
.L_522:


//--------------------- .nv.info._Z8generatePfP17curandStateXORWOWi --------------------------
	.section	.nv.info._Z8generatePfP17curandStateXORWOWi,"",@"SHT_CUDA_INFO"
	.sectionflags	@""
	.align	4


	//----- nvinfo : EIATTR_CUDA_API_VERSION
	.align		4
        /*0000*/ 	.byte	0x04, 0x37
        /*0002*/ 	.short	(.L_524 - .L_523)
.L_523:
        /*0004*/ 	.word	0x00000082


	//----- nvinfo : EIATTR_KPARAM_INFO
	.align		4
.L_524:
        /*0008*/ 	.byte	0x04, 0x17
        /*000a*/ 	.short	(.L_526 - .L_525)
.L_525:
        /*000c*/ 	.word	0x00000000
        /*0010*/ 	.short	0x0002
        /*0012*/ 	.short	0x0010
        /*0014*/ 	.byte	0x00, 0xf0, 0x11, 0x00


	//----- nvinfo : EIATTR_KPARAM_INFO
	.align		4
.L_526:
        /*0018*/ 	.byte	0x04, 0x17
        /*001a*/ 	.short	(.L_528 - .L_527)
.L_527:
        /*001c*/ 	.word	0x00000000
        /*0020*/ 	.short	0x0001
        /*0022*/ 	.short	0x0008
        /*0024*/ 	.byte	0x00, 0xf5, 0x21, 0x00


	//----- nvinfo : EIATTR_KPARAM_INFO
	.align		4
.L_528:
        /*0028*/ 	.byte	0x04, 0x17
        /*002a*/ 	.short	(.L_530 - .L_529)
.L_529:
        /*002c*/ 	.word	0x00000000
        /*0030*/ 	.short	0x0000
        /*0032*/ 	.short	0x0000
        /*0034*/ 	.byte	0x00, 0xf5, 0x21, 0x00


	//----- nvinfo : EIATTR_SPARSE_MMA_MASK
	.align		4
.L_530:
        /*0038*/ 	.byte	0x03, 0x50
        /*003a*/ 	.short	0x0000


	//----- nvinfo : EIATTR_MAXREG_COUNT
	.align		4
        /*003c*/ 	.byte	0x03, 0x1b
        /*003e*/ 	.short	0x00ff


	//----- nvinfo : EIATTR_MERCURY_ISA_VERSION
	.align		4
        /*0040*/ 	.byte	0x03, 0x5f
        /*0042*/ 	.short	0x0101


	//----- nvinfo : EIATTR_VRC_CTA_INIT_COUNT
	.align		4
        /*0044*/ 	.byte	0x02, 0x4a
	.zero		1
	.zero		1


	//----- nvinfo : EIATTR_EXIT_INSTR_OFFSETS
	.align		4
        /*0048*/ 	.byte	0x04, 0x1c
        /*004a*/ 	.short	(.L_532 - .L_531)


	//   ....[0]....
.L_531:
        /*004c*/ 	.word	0x00000070


	//   ....[1]....
        /*0050*/ 	.word	0x00000230


	//----- nvinfo : EIATTR_CBANK_PARAM_SIZE
	.align		4
.L_532:
        /*0054*/ 	.byte	0x03, 0x19
        /*0056*/ 	.short	0x0014


	//----- nvinfo : EIATTR_PARAM_CBANK
	.align		4
        /*0058*/ 	.byte	0x04, 0x0a
        /*005a*/ 	.short	(.L_534 - .L_533)
	.align		4
.L_533:
        /*005c*/ 	.word	index@(.nv.constant0._Z8generatePfP17curandStateXORWOWi)
        /*0060*/ 	.short	0x0380
        /*0062*/ 	.short	0x0014


	//----- nvinfo : EIATTR_SW_WAR
	.align		4
.L_534:
        /*0064*/ 	.byte	0x04, 0x36
        /*0066*/ 	.short	(.L_536 - .L_535)
.L_535:
        /*0068*/ 	.word	0x00000008
.L_536:


//--------------------- .nv.info._Z7setseedP17curandStateXORWOWm --------------------------
	.section	.nv.info._Z7setseedP17curandStateXORWOWm,"",@"SHT_CUDA_INFO"
	.sectionflags	@""
	.align	4


	//----- nvinfo : EIATTR_CUDA_API_VERSION
	.align		4
        /*0000*/ 	.byte	0x04, 0x37
        /*0002*/ 	.short	(.L_538 - .L_537)
.L_537:
        /*0004*/ 	.word	0x00000082


	//----- nvinfo : EIATTR_KPARAM_INFO
	.align		4
.L_538:
        /*0008*/ 	.byte	0x04, 0x17
        /*000a*/ 	.short	(.L_540 - .L_539)
.L_539:
        /*000c*/ 	.word	0x00000000
        /*0010*/ 	.short	0x0001
        /*0012*/ 	.short	0x0008
        /*0014*/ 	.byte	0x00, 0xf0, 0x21, 0x00


	//----- nvinfo : EIATTR_KPARAM_INFO
	.align		4
.L_540:
        /*0018*/ 	.byte	0x04, 0x17
        /*001a*/ 	.short	(.L_542 - .L_541)
.L_541:
        /*001c*/ 	.word	0x00000000
        /*0020*/ 	.short	0x0000
        /*0022*/ 	.short	0x0000
        /*0024*/ 	.byte	0x00, 0xf5, 0x21, 0x00


	//----- nvinfo : EIATTR_SPARSE_MMA_MASK
	.align		4
.L_542:
        /*0028*/ 	.byte	0x03, 0x50
        /*002a*/ 	.short	0x0000


	//----- nvinfo : EIATTR_MAXREG_COUNT
	.align		4
        /*002c*/ 	.byte	0x03, 0x1b
        /*002e*/ 	.short	0x00ff


	//----- nvinfo : EIATTR_MERCURY_ISA_VERSION
	.align		4
        /*0030*/ 	.byte	0x03, 0x5f
        /*0032*/ 	.short	0x0101


	//----- nvinfo : EIATTR_VRC_CTA_INIT_COUNT
	.align		4
        /*0034*/ 	.byte	0x02, 0x4a
	.zero		1
	.zero		1


	//----- nvinfo : EIATTR_EXIT_INSTR_OFFSETS
	.align		4
        /*0038*/ 	.byte	0x04, 0x1c
        /*003a*/ 	.short	(.L_544 - .L_543)


	//   ....[0]....
.L_543:
        /*003c*/ 	.word	0x00000ed0


	//----- nvinfo : EIATTR_CRS_STACK_SIZE
	.align		4
.L_544:
        /*0040*/ 	.byte	0x04, 0x1e
        /*0042*/ 	.short	(.L_546 - .L_545)
.L_545:
        /*0044*/ 	.word	0x00000000


	//----- nvinfo : EIATTR_CBANK_PARAM_SIZE
	.align		4
.L_546:
        /*0048*/ 	.byte	0x03, 0x19
        /*004a*/ 	.short	0x0010


	//----- nvinfo : EIATTR_PARAM_CBANK
	.align		4
        /*004c*/ 	.byte	0x04, 0x0a
        /*004e*/ 	.short	(.L_548 - .L_547)
	.align		4
.L_547:
        /*0050*/ 	.word	index@(.nv.constant0._Z7setseedP17curandStateXORWOWm)
        /*0054*/ 	.short	0x0380
        /*0056*/ 	.short	0x0010


	//----- nvinfo : EIATTR_SW_WAR
	.align		4
.L_548:
        /*0058*/ 	.byte	0x04, 0x36
        /*005a*/ 	.short	(.L_550 - .L_549)
.L_549:
        /*005c*/ 	.word	0x00000008
.L_550:


//--------------------- .nv.callgraph             --------------------------
	.section	.nv.callgraph,"",@"SHT_CUDA_CALLGRAPH"
	.align	4
	.sectionentsize	8
	.align		4
        /*0000*/ 	.word	0x00000000
	.align		4
        /*0004*/ 	.word	0xffffffff
	.align		4
        /*0008*/ 	.word	0x00000000
	.align		4
        /*000c*/ 	.word	0xfffffffe
	.align		4
        /*0010*/ 	.word	0x00000000
	.align		4
        /*0014*/ 	.word	0xfffffffd
	.align		4
        /*0018*/ 	.word	0x00000000
	.align		4
        /*001c*/ 	.word	0xfffffffc


//--------------------- .nv.constant4             --------------------------
	.section	.nv.constant4,"a",@progbits
	.align	8
	.align		8
.nv.constant4:
        /*0000*/ 	.dword	precalc_xorwow_matrix
	.align		8
        /*0008*/ 	.dword	precalc_xorwow_offset_matrix
	.align		8
        /*0010*/ 	.dword	mrg32k3aM1
	.align		8
        /*0018*/ 	.dword	mrg32k3aM2
	.align		8
        /*0020*/ 	.dword	mrg32k3aM1SubSeq
	.align		8
        /*0028*/ 	.dword	mrg32k3aM2SubSeq
	.align		8
        /*0030*/ 	.dword	mrg32k3aM1Seq
	.align		8
        /*0038*/ 	.dword	mrg32k3aM2Seq


//--------------------- .nv.constant3             --------------------------
	.section	.nv.constant3,"a",@progbits
	.align	8
.nv.constant3:
	.type		__cr_lgamma_table,@object
	.size		__cr_lgamma_table,(.L_8 - __cr_lgamma_table)
__cr_lgamma_table:
        /*0000*/ 	.byte	0x00, 0x00, 0x00, 0x00, 0x00, 0x00, 0x00, 0x00, 0x00, 0x00, 0x00, 0x00, 0x00, 0x00, 0x00, 0x00
        /*0010*/ 	.byte	0xef, 0x39, 0xfa, 0xfe, 0x42, 0x2e, 0xe6, 0x3f, 0x02, 0x20, 0x2a, 0xfa, 0x0b, 0xab, 0xfc, 0x3f
        /*0020*/ 	.byte	0xf9, 0x2c, 0x92, 0x7c, 0xa7, 0x6c, 0x09, 0x40, 0xc9, 0x79, 0x44, 0x3c, 0x64, 0x26, 0x13, 0x40
        /*0030*/ 	.byte	0xca, 0x01, 0xcf, 0x3a, 0x27, 0x51, 0x1a, 0x40, 0x30, 0xcc, 0x2d, 0xf3, 0xe1, 0x0c, 0x21, 0x40
        /*0040*/ 	.byte	0x0d, 0xb7, 0xfc, 0x82, 0x8e, 0x35, 0x25, 0x40
.L_8:


//--------------------- .text._Z18Square_Diamond_100P17curandStateXORWOWPfiS1_S1_ --------------------------
	.section	.text._Z18Square_Diamond_100P17curandStateXORWOWPfiS1_S1_,"ax",@progbits
	.align	128
        .global         _Z18Square_Diamond_100P17curandStateXORWOWPfiS1_S1_
        .type           _Z18Square_Diamond_100P17curandStateXORWOWPfiS1_S1_,@function
        .size           _Z18Square_Diamond_100P17curandStateXORWOWPfiS1_S1_,(.L_x_250 - _Z18Square_Diamond_100P17curandStateXORWOWPfiS1_S1_)
        .other          _Z18Square_Diamond_100P17curandStateXORWOWPfiS1_S1_,@"STO_CUDA_ENTRY STV_DEFAULT"
_Z18Square_Diamond_100P17curandStateXORWOWPfiS1_S1_:
.text._Z18Square_Diamond_100P17curandStateXORWOWPfiS1_S1_:
[----:B------:R-:W-:Y:S01]  /*0000*/  LDC R1, c[0x0][0x37c] ;  /* 0x0000df00ff017b82 */ /* 0x000fe20000000800 */
[----:B------:R-:W0:Y:S07]  /*0010*/  S2R R3, SR_TID.X ;  /* 0x0000000000037919 */ /* 0x000e2e0000002100 */
[----:B------:R-:W0:Y:S01]  /*0020*/  S2UR UR6, SR_CTAID.X ;  /* 0x00000000000679c3 */ /* 0x000e220000002500 */
[----:B------:R-:W-:Y:S01]  /*0030*/  IMAD.MOV.U32 R0, RZ, RZ, 0x1000 ;  /* 0x00001000ff007424 */ /* 0x000fe200078e00ff */
[----:B------:R-:W1:Y:S06]  /*0040*/  LDCU.64 UR4, c[0x0][0x358] ;  /* 0x00006b00ff0477ac */ /* 0x000e6c0008000a00 */
[----:B------:R-:W0:Y:S08]  /*0050*/  LDC R2, c[0x0][0x360] ;  /* 0x0000d800ff027b82 */ /* 0x000e300000000800 */
[----:B------:R-:W2:Y:S01]  /*0060*/  LDC.64 R14, c[0x0][0x380] ;  /* 0x0000e000ff0e7b82 */ /* 0x000ea20000000a00 */
[----:B0-----:R-:W-:-:S04]  /*0070*/  IMAD R2, R2, UR6, R3 ;  /* 0x0000000602027c24 */ /* 0x001fc8000f8e0203 */
[----:B-12---:R-:W-:-:S07]  /*0080*/  IMAD.WIDE R14, R2, 0x30, R14 ;  /* 0x00000030020e7825 */ /* 0x006fce00078e020e */
.L_x_9:
[----:B------:R-:W-:-:S13]  /*0090*/  ISETP.GT.AND P0, PT, R2, 0x1002000, PT ;  /* 0x010020000200780c */ /* 0x000fda0003f04270 */
[----:B0-----:R-:W-:Y:S05]  /*00a0*/  @P0 BRA `(.L_x_0) ;  /* 0x0000001000ac0947 */ /* 0x001fea0003800000 */
[C---:B------:R-:W-:Y:S02]  /*00b0*/  VIADD R3, R0.reuse, 0xffffffff ;  /* 0xffffffff00037836 */ /* 0x040fe40000000000 */
[----:B------:R-:W-:Y:S01]  /*00c0*/  HFMA2 R4, -RZ, RZ, 0, 0.00048828125 ;  /* 0x00001000ff047431 */ /* 0x000fe200000001ff */
[----:B------:R-:W-:Y:S01]  /*00d0*/  IABS R10, R2 ;  /* 0x00000002000a7213 */ /* 0x000fe20000000000 */
[----:B------:R-:W0:Y:S01]  /*00e0*/  LDC.64 R24, c[0x0][0x398] ;  /* 0x0000e600ff187b82 */ /* 0x000e220000000a00 */
[----:B------:R-:W-:-:S06]  /*00f0*/  LOP3.LUT R3, R0, R3, RZ, 0xc, !PT ;  /* 0x0000000300037212 */ /* 0x000fcc00078e0cff */
[----:B------:R-:W1:Y:S01]  /*0100*/  POPC R3, R3 ;  /* 0x0000000300037309 */ /* 0x000e620000000000 */
[----:B------:R-:W2:Y:S08]  /*0110*/  LDC.64 R28, c[0x0][0x3a0] ;  /* 0x0000e800ff1c7b82 */ /* 0x000eb00000000a00 */
[----:B------:R-:W3:Y:S01]  /*0120*/  LDC.64 R32, c[0x0][0x388] ;  /* 0x0000e200ff207b82 */ /* 0x000ee20000000a00 */
[----:B-1----:R-:W-:Y:S01]  /*0130*/  SHF.R.U32.HI R7, RZ, R3, R4 ;  /* 0x00000003ff077219 */ /* 0x002fe20000011604 */
[----:B0-----:R-:W-:-:S03]  /*0140*/  IMAD.WIDE R24, R2, 0x4, R24 ;  /* 0x0000000402187825 */ /* 0x001fc600078e0218 */
[----:B------:R-:W-:-:S04]  /*0150*/  IABS R8, R7 ;  /* 0x0000000700087213 */ /* 0x000fc80000000000 */
[----:B------:R-:W0:Y:S01]  /*0160*/  I2F.RP R6, R8 ;  /* 0x0000000800067306 */ /* 0x000e220000209400 */
[----:B--2---:R-:W-:-:S07]  /*0170*/  IMAD.WIDE R28, R2, 0x4, R28 ;  /* 0x00000004021c7825 */ /* 0x004fce00078e021c */
[----:B0-----:R-:W0:Y:S02]  /*0180*/  MUFU.RCP R6, R6 ;  /* 0x0000000600067308 */ /* 0x001e240000001000 */
[----:B0-----:R-:W-:-:S06]  /*0190*/  VIADD R4, R6, 0xffffffe ;  /* 0x0ffffffe06047836 */ /* 0x001fcc0000000000 */
[----:B------:R0:W1:Y:S02]  /*01a0*/  F2I.FTZ.U32.TRUNC.NTZ R5, R4 ;  /* 0x0000000400057305 */ /* 0x000064000021f000 */
[----:B0-----:R-:W-:Y:S01]  /*01b0*/  MOV R4, RZ ;  /* 0x000000ff00047202 */ /* 0x001fe20000000f00 */
[----:B-1----:R-:W-:-:S04]  /*01c0*/  IMAD.MOV R9, RZ, RZ, -R5 ;  /* 0x000000ffff097224 */ /* 0x002fc800078e0a05 */
[----:B------:R-:W-:Y:S01]  /*01d0*/  IMAD R3, R9, R8, RZ ;  /* 0x0000000809037224 */ /* 0x000fe200078e02ff */
[----:B------:R-:W-:-:S03]  /*01e0*/  IABS R9, R7 ;  /* 0x0000000700097213 */ /* 0x000fc60000000000 */
[----:B------:R-:W-:-:S04]  /*01f0*/  IMAD.HI.U32 R5, R5, R3, R4 ;  /* 0x0000000305057227 */ /* 0x000fc800078e0004 */
[----:B------:R-:W-:Y:S02]  /*0200*/  IMAD.MOV R3, RZ, RZ, -R9 ;  /* 0x000000ffff037224 */ /* 0x000fe400078e0a09 */
[----:B------:R-:W-:-:S04]  /*0210*/  IMAD.HI.U32 R5, R5, R10, RZ ;  /* 0x0000000a05057227 */ /* 0x000fc800078e00ff */
[----:B------:R-:W-:-:S05]  /*0220*/  IMAD R3, R5, R3, R10 ;  /* 0x0000000305037224 */ /* 0x000fca00078e020a */
[----:B------:R-:W-:-:S13]  /*0230*/  ISETP.GT.U32.AND P1, PT, R8, R3, PT ;  /* 0x000000030800720c */ /* 0x000fda0003f24070 */
[----:B------:R-:W-:Y:S01]  /*0240*/  @!P1 IMAD.IADD R3, R3, 0x1, -R8 ;  /* 0x0000000103039824 */ /* 0x000fe200078e0a08 */
[----:B------:R-:W-:Y:S02]  /*0250*/  @!P1 IADD3 R5, PT, PT, R5, 0x1, RZ ;  /* 0x0000000105059810 */ /* 0x000fe40007ffe0ff */
[----:B------:R-:W-:Y:S02]  /*0260*/  ISETP.NE.AND P1, PT, R7, RZ, PT ;  /* 0x000000ff0700720c */ /* 0x000fe40003f25270 */
[----:B------:R-:W-:Y:S02]  /*0270*/  ISETP.GE.U32.AND P0, PT, R3, R8, PT ;  /* 0x000000080300720c */ /* 0x000fe40003f06070 */
[----:B------:R-:W-:-:S04]  /*0280*/  LOP3.LUT R3, R2, R7, RZ, 0x3c, !PT ;  /* 0x0000000702037212 */ /* 0x000fc800078e3cff */
[----:B------:R-:W-:-:S07]  /*0290*/  ISETP.GE.AND P2, PT, R3, RZ, PT ;  /* 0x000000ff0300720c */ /* 0x000fce0003f46270 */
[----:B------:R-:W-:-:S06]  /*02a0*/  @P0 VIADD R5, R5, 0x1 ;  /* 0x0000000105050836 */ /* 0x000fcc0000000000 */
[----:B------:R-:W-:Y:S01]  /*02b0*/  @!P2 IMAD.MOV R5, RZ, RZ, -R5 ;  /* 0x000000ffff05a224 */ /* 0x000fe200078e0a05 */
[----:B------:R-:W-:-:S04]  /*02c0*/  @!P1 LOP3.LUT R5, RZ, R7, RZ, 0x33, !PT ;  /* 0x00000007ff059212 */ /* 0x000fc800078e33ff */
[C---:B------:R-:W-:Y:S01]  /*02d0*/  IADD3 R3, PT, PT, -R5.reuse, RZ, RZ ;  /* 0x000000ff05037210 */ /* 0x040fe20007ffe1ff */
[----:B------:R-:W-:-:S04]  /*02e0*/  IMAD R5, R5, R0, RZ ;  /* 0x0000000005057224 */ /* 0x000fc800078e02ff */
[----:B------:R-:W-:Y:S01]  /*02f0*/  IMAD R3, R7, R3, R2 ;  /* 0x0000000307037224 */ /* 0x000fe200078e0202 */
[----:B------:R-:W-:-:S03]  /*0300*/  SHF.R.S32.HI R6, RZ, 0x1f, R5 ;  /* 0x0000001fff067819 */ /* 0x000fc60000011405 */
[----:B------:R-:W-:Y:S01]  /*0310*/  IMAD R3, R3, R0, RZ ;  /* 0x0000000003037224 */ /* 0x000fe200078e02ff */
[----:B------:R-:W-:-:S04]  /*0320*/  LEA.HI R6, R6, R5, RZ, 0xc ;  /* 0x0000000506067211 */ /* 0x000fc800078f60ff */
[----:B------:R-:W-:Y:S02]  /*0330*/  SHF.R.S32.HI R4, RZ, 0x1f, R3 ;  /* 0x0000001fff047819 */ /* 0x000fe40000011403 */
[----:B------:R-:W-:Y:S02]  /*0340*/  LOP3.LUT R36, R6, 0xfffff000, RZ, 0xc0, !PT ;  /* 0xfffff00006247812 */ /* 0x000fe400078ec0ff */
[----:B------:R-:W-:-:S03]  /*0350*/  LEA.HI R4, R4, R3, RZ, 0xc ;  /* 0x0000000304047211 */ /* 0x000fc600078f60ff */
[----:B------:R-:W-:Y:S01]  /*0360*/  IMAD.IADD R36, R5, 0x1, -R36 ;  /* 0x0000000105247824 */ /* 0x000fe200078e0a24 */
[----:B------:R-:W-:-:S05]  /*0370*/  LOP3.LUT R4, R4, 0xfffff000, RZ, 0xc0, !PT ;  /* 0xfffff00004047812 */ /* 0x000fca00078ec0ff */
[----:B------:R-:W-:Y:S01]  /*0380*/  IMAD.IADD R6, R3, 0x1, -R4 ;  /* 0x0000000103067824 */ /* 0x000fe200078e0a04 */
[----:B------:R-:W-:-:S04]  /*0390*/  SHF.R.U32.HI R3, RZ, 0x1, R0 ;  /* 0x00000001ff037819 */ /* 0x000fc80000011600 */
[C---:B------:R-:W-:Y:S01]  /*03a0*/  IADD3 R38, PT, PT, R3.reuse, R6, RZ ;  /* 0x0000000603267210 */ /* 0x040fe20007ffe0ff */
[----:B------:R-:W-:-:S03]  /*03b0*/  IMAD.IADD R5, R3, 0x1, R36 ;  /* 0x0000000103057824 */ /* 0x000fc600078e0224 */
[----:B------:R-:W-:Y:S02]  /*03c0*/  I2FP.F32.S32 R7, R38 ;  /* 0x0000002600077245 */ /* 0x000fe40000201400 */
[----:B------:R-:W-:-:S03]  /*03d0*/  I2FP.F32.S32 R9, R5 ;  /* 0x0000000500097245 */ /* 0x000fc60000201400 */
[----:B------:R-:W-:Y:S04]  /*03e0*/  STG.E desc[UR4][R24.64], R7 ;  /* 0x0000000718007986 */ /* 0x000fe8000c101904 */
[----:B------:R0:W-:Y:S04]  /*03f0*/  STG.E desc[UR4][R28.64], R9 ;  /* 0x000000091c007986 */ /* 0x0001e8000c101904 */
[----:B------:R-:W2:Y:S04]  /*0400*/  LDG.E.64 R26, desc[UR4][R14.64] ;  /* 0x000000040e1a7981 */ /* 0x000ea8000c1e1b00 */
[----:B------:R-:W4:Y:S04]  /*0410*/  LDG.E.64 R22, desc[UR4][R14.64+0x10] ;  /* 0x000010040e167981 */ /* 0x000f28000c1e1b00 */
[----:B------:R-:W4:Y:S01]  /*0420*/  LDG.E.64 R30, desc[UR4][R14.64+0x8] ;  /* 0x000008040e1e7981 */ /* 0x000f22000c1e1b00 */
[----:B------:R-:W-:-:S02]  /*0430*/  IMAD R17, R36, 0x1001, R6 ;  /* 0x0000100124117824 */ /* 0x000fc400078e0206 */
[----:B------:R-:W-:Y:S02]  /*0440*/  IMAD R41, R0, 0x1001, RZ ;  /* 0x0000100100297824 */ /* 0x000fe400078e02ff */
[----:B---3--:R-:W-:-:S04]  /*0450*/  IMAD.WIDE R16, R17, 0x4, R32 ;  /* 0x0000000411107825 */ /* 0x008fc800078e0220 */
[----:B------:R-:W-:Y:S01]  /*0460*/  IMAD.WIDE R20, R41, 0x4, R16 ;  /* 0x0000000429147825 */ /* 0x000fe200078e0210 */
[----:B--2---:R-:W-:-:S03]  /*0470*/  SHF.R.U32.HI R4, RZ, 0x2, R27 ;  /* 0x00000002ff047819 */ /* 0x004fc6000001161b */
[----:B------:R-:W-:Y:S01]  /*0480*/  VIADD R12, R26, 0x587c5 ;  /* 0x000587c51a0c7836 */ /* 0x000fe20000000000 */
[----:B------:R-:W-:Y:S01]  /*0490*/  LOP3.LUT R19, R4, R27, RZ, 0x3c, !PT ;  /* 0x0000001b04137212 */ /* 0x000fe200078e3cff */
[----:B----4-:R-:W-:Y:S01]  /*04a0*/  IMAD.SHL.U32 R4, R23, 0x10, RZ ;  /* 0x0000001017047824 */ /* 0x010fe200078e00ff */
[----:B------:R-:W-:Y:S01]  /*04b0*/  MOV R18, R23 ;  /* 0x0000001700127202 */ /* 0x000fe20000000f00 */
[----:B------:R-:W-:Y:S01]  /*04c0*/  IMAD.MOV.U32 R43, RZ, RZ, R22 ;  /* 0x000000ffff2b7224 */ /* 0x000fe200078e0016 */
[----:B------:R-:W-:Y:S01]  /*04d0*/  SHF.L.U32 R8, R19, 0x1, RZ ;  /* 0x0000000113087819 */ /* 0x000fe200000006ff */
[----:B------:R-:W-:Y:S01]  /*04e0*/  IMAD.MOV.U32 R42, RZ, RZ, R31 ;  /* 0x000000ffff2a7224 */ /* 0x000fe200078e001f */
[----:B------:R-:W-:Y:S02]  /*04f0*/  MOV R13, R30 ;  /* 0x0000001e000d7202 */ /* 0x000fe40000000f00 */
[----:B------:R-:W-:Y:S01]  /*0500*/  LOP3.LUT R8, R23, R4, R8, 0x96, !PT ;  /* 0x0000000417087212 */ /* 0x000fe200078e9608 */
[----:B------:R-:W-:Y:S01]  /*0510*/  IMAD.SHL.U32 R4, R0, 0x4, RZ ;  /* 0x0000000400047824 */ /* 0x000fe200078e00ff */
[----:B------:R-:W-:Y:S02]  /*0520*/  STG.E.64 desc[UR4][R14.64+0x8], R42 ;  /* 0x0000082a0e007986 */ /* 0x000fe4000c101b04 */
[----:B------:R-:W-:-:S02]  /*0530*/  LOP3.LUT R19, R8, R19, RZ, 0x3c, !PT ;  /* 0x0000001308137212 */ /* 0x000fc400078e3cff */
[----:B------:R-:W-:Y:S01]  /*0540*/  IADD3 R8, P0, PT, R16, R4, RZ ;  /* 0x0000000410087210 */ /* 0x000fe20007f1e0ff */
[----:B------:R1:W-:Y:S04]  /*0550*/  STG.E.64 desc[UR4][R14.64], R12 ;  /* 0x0000000c0e007986 */ /* 0x0003e8000c101b04 */
[----:B0-----:R-:W-:Y:S01]  /*0560*/  IMAD.X R9, RZ, RZ, R17, P0 ;  /* 0x000000ffff097224 */ /* 0x001fe200000e0611 */
[----:B------:R-:W-:Y:S01]  /*0570*/  IADD3 R10, P0, PT, R4, R20, RZ ;  /* 0x00000014040a7210 */ /* 0x000fe20007f1e0ff */
[----:B------:R0:W-:Y:S04]  /*0580*/  STG.E.64 desc[UR4][R14.64+0x10], R18 ;  /* 0x000010120e007986 */ /* 0x0001e8000c101b04 */
[----:B------:R-:W2:Y:S01]  /*0590*/  LDG.E R7, desc[UR4][R16.64] ;  /* 0x0000000410077981 */ /* 0x000ea2000c1e1900 */
[----:B------:R-:W-:-:S03]  /*05a0*/  IMAD.X R11, RZ, RZ, R21, P0 ;  /* 0x000000ffff0b7224 */ /* 0x000fc600000e0615 */
[----:B------:R-:W2:Y:S04]  /*05b0*/  LDG.E R34, desc[UR4][R8.64] ;  /* 0x0000000408227981 */ /* 0x000ea8000c1e1900 */
[----:B------:R-:W3:Y:S04]  /*05c0*/  LDG.E R40, desc[UR4][R20.64] ;  /* 0x0000000414287981 */ /* 0x000ee8000c1e1900 */
[----:B------:R4:W3:Y:S01]  /*05d0*/  LDG.E R11, desc[UR4][R10.64] ;  /* 0x000000040a0b7981 */ /* 0x0008e2000c1e1900 */
[----:B-1----:R-:W-:Y:S01]  /*05e0*/  IMAD.IADD R12, R19, 0x1, R12 ;  /* 0x00000001130c7824 */ /* 0x002fe200078e020c */
[----:B------:R-:W-:Y:S01]  /*05f0*/  ISETP.GE.AND P0, PT, R6, R3, PT ;  /* 0x000000030600720c */ /* 0x000fe20003f06270 */
[----:B0-----:R-:W-:Y:S01]  /*0600*/  IMAD.MOV.U32 R18, RZ, RZ, 0x40800000 ;  /* 0x40800000ff127424 */ /* 0x001fe200078e00ff */
[----:B------:R-:W-:Y:S01]  /*0610*/  IADD3 R27, PT, PT, R38, R0, RZ ;  /* 0x00000000261b7210 */ /* 0x000fe20007ffe0ff */
[C---:B------:R-:W-:Y:S01]  /*0620*/  IMAD R35, R5.reuse, 0x1001, R38 ;  /* 0x0000100105237824 */ /* 0x040fe200078e0226 */
[----:B------:R-:W-:Y:S01]  /*0630*/  I2FP.F32.U32 R12, R12 ;  /* 0x0000000c000c7245 */ /* 0x000fe20000201000 */
[----:B------:R-:W-:Y:S01]  /*0640*/  IMAD.IADD R13, R5, 0x1, R0 ;  /* 0x00000001050d7824 */ /* 0x000fe200078e0200 */
[----:B------:R-:W-:-:S02]  /*0650*/  IADD3 R39, PT, PT, R3, R5, RZ ;  /* 0x0000000503277210 */ /* 0x000fc40007ffe0ff */
[----:B------:R-:W-:Y:S02]  /*0660*/  ISETP.GT.AND P1, PT, R27, 0x1000, PT ;  /* 0x000010001b00780c */ /* 0x000fe40003f24270 */
[----:B------:R-:W-:Y:S01]  /*0670*/  ISETP.GT.AND P2, PT, R13, 0x1000, PT ;  /* 0x000010000d00780c */ /* 0x000fe20003f44270 */
[----:B------:R-:W-:Y:S01]  /*0680*/  IMAD R39, R39, 0x1001, R6 ;  /* 0x0000100127277824 */ /* 0x000fe200078e0206 */
[----:B------:R-:W-:Y:S05]  /*0690*/  WARPSYNC.ALL ;  /* 0x0000000000007948 */ /* 0x000fea0003800000 */
[----:B----4-:R-:W-:Y:S02]  /*06a0*/  @P0 IADD3 R10, PT, PT, -R3, R6, RZ ;  /* 0x00000006030a0210 */ /* 0x010fe40007ffe1ff */
[----:B------:R-:W-:-:S03]  /*06b0*/  ISETP.GE.AND P3, PT, R36, R3, PT ;  /* 0x000000032400720c */ /* 0x000fc60003f66270 */
[----:B------:R-:W-:-:S10]  /*06c0*/  @P0 IMAD R47, R5, 0x1001, R10 ;  /* 0x00001001052f0824 */ /* 0x000fd400078e020a */
[----:B------:R-:W-:-:S04]  /*06d0*/  @P3 IMAD.IADD R37, R36, 0x1, -R3 ;  /* 0x0000000124253824 */ /* 0x000fc800078e0a03 */
[----:B------:R-:W-:Y:S02]  /*06e0*/  @P3 IMAD R37, R37, 0x1001, R38 ;  /* 0x0000100125253824 */ /* 0x000fe400078e0226 */
[----:B------:R-:W-:-:S04]  /*06f0*/  @P0 IMAD.WIDE R46, R47, 0x4, R32 ;  /* 0x000000042f2e0825 */ /* 0x000fc800078e0220 */
[----:B------:R-:W-:-:S04]  /*0700*/  @P3 IMAD.WIDE R48, R37, 0x4, R32 ;  /* 0x0000000425303825 */ /* 0x000fc800078e0220 */
[----:B--2---:R-:W-:Y:S01]  /*0710*/  FADD R7, R7, R34 ;  /* 0x0000002207077221 */ /* 0x004fe20000000000 */
[----:B------:R-:W-:-:S04]  /*0720*/  IMAD.WIDE R34, R35, 0x4, R32 ;  /* 0x0000000423227825 */ /* 0x000fc800078e0220 */
[----:B---3--:R-:W-:Y:S01]  /*0730*/  FADD R40, R7, R40 ;  /* 0x0000002807287221 */ /* 0x008fe20000000000 */
[----:B------:R-:W-:-:S03]  /*0740*/  IMAD.MOV.U32 R7, RZ, RZ, 0x2f800000 ;  /* 0x2f800000ff077424 */ /* 0x000fc600078e00ff */
[----:B------:R-:W-:Y:S01]  /*0750*/  FADD R40, R40, R11 ;  /* 0x0000000b28287221 */ /* 0x000fe20000000000 */
[----:B------:R-:W-:Y:S01]  /*0760*/  FFMA R11, R12, R7, 1.1641532182693481445e-10 ;  /* 0x2f0000000c0b7423 */ /* 0x000fe20000000007 */
[----:B------:R-:W-:-:S03]  /*0770*/  IADD3 R12, PT, PT, -R3, R6, R0 ;  /* 0x00000006030c7210 */ /* 0x000fc60007ffe100 */
[----:B------:R-:W-:Y:S02]  /*0780*/  FFMA R11, R11, R18, -2 ;  /* 0xc00000000b0b7423 */ /* 0x000fe40000000012 */
[----:B------:R-:W-:Y:S02]  /*0790*/  IMAD R6, R5, 0x1001, R12 ;  /* 0x0000100105067824 */ /* 0x000fe400078e020c */
[----:B------:R-:W-:Y:S01]  /*07a0*/  FFMA R27, R40, 0.25, R11 ;  /* 0x3e800000281b7823 */ /* 0x000fe2000000000b */
[----:B------:R-:W5:Y:S04]  /*07b0*/  LDG.E R5, desc[UR4][R14.64+0x20] ;  /* 0x000020040e057981 */ /* 0x000f68000c1e1900 */
[----:B------:R-:W5:Y:S04]  /*07c0*/  LDG.E.64 R12, desc[UR4][R14.64+0x28] ;  /* 0x000028040e0c7981 */ /* 0x000f68000c1e1b00 */
[----:B------:R-:W5:Y:S01]  /*07d0*/  LDG.E.64 R10, desc[UR4][R14.64+0x18] ;  /* 0x000018040e0a7981 */ /* 0x000f62000c1e1b00 */
[----:B------:R-:W-:-:S03]  /*07e0*/  @!P1 IADD3 R50, P4, PT, R4, R34, RZ ;  /* 0x0000002204329210 */ /* 0x000fc60007f9e0ff */
[----:B------:R0:W-:Y:S02]  /*07f0*/  STG.E desc[UR4][R34.64], R27 ;  /* 0x0000001b22007986 */ /* 0x0001e4000c101904 */
[----:B------:R-:W-:Y:S01]  /*0800*/  @!P1 IMAD.X R51, RZ, RZ, R35, P4 ;  /* 0x000000ffff339224 */ /* 0x000fe200020e0623 */
[----:B------:R-:W-:Y:S06]  /*0810*/  BAR.SYNC.DEFER_BLOCKING 0x0 ;  /* 0x0000000000007b1d */ /* 0x000fec0000010000 */
[----:B------:R-:W2:Y:S04]  /*0820*/  @!P1 LDG.E R43, desc[UR4][R50.64] ;  /* 0x00000004322b9981 */ /* 0x000ea8000c1e1900 */
[----:B------:R-:W3:Y:S04]  /*0830*/  @P3 LDG.E R45, desc[UR4][R48.64] ;  /* 0x00000004302d3981 */ /* 0x000ee8000c1e1900 */
[----:B------:R-:W4:Y:S04]  /*0840*/  @P0 LDG.E R44, desc[UR4][R46.64] ;  /* 0x000000042e2c0981 */ /* 0x000f28000c1e1900 */
[----:B------:R1:W4:Y:S01]  /*0850*/  LDG.E R42, desc[UR4][R34.64] ;  /* 0x00000004222a7981 */ /* 0x000322000c1e1900 */
[----:B0-----:R-:W-:-:S03]  /*0860*/  IADD3 R27, PT, PT, R3, R38, RZ ;  /* 0x00000026031b7210 */ /* 0x001fc60007ffe0ff */
[----:B------:R-:W4:Y:S02]  /*0870*/  LDG.E R8, desc[UR4][R8.64] ;  /* 0x0000000408087981 */ /* 0x000f24000c1e1900 */
[----:B------:R-:W-:Y:S01]  /*0880*/  IMAD R40, R36, 0x1001, R27 ;  /* 0x0000100124287824 */ /* 0x000fe200078e021b */
[----:B------:R-:W-:Y:S01]  /*0890*/  IADD3 R27, PT, PT, -R3, R36, R0 ;  /* 0x00000024031b7210 */ /* 0x000fe20007ffe100 */
[----:B------:R-:W-:-:S04]  /*08a0*/  @!P2 IMAD.WIDE R36, R41, 0x4, R34 ;  /* 0x000000042924a825 */ /* 0x000fc800078e0222 */
[----:B------:R-:W-:Y:S02]  /*08b0*/  IMAD R38, R27, 0x1001, R38 ;  /* 0x000010011b267824 */ /* 0x000fe400078e0226 */
[----:B------:R0:W4:Y:S01]  /*08c0*/  @!P2 LDG.E R27, desc[UR4][R36.64] ;  /* 0x00000004241ba981 */ /* 0x000122000c1e1900 */
[----:B-1----:R-:W-:-:S05]  /*08d0*/  IMAD.WIDE R34, R6, 0x4, R32 ;  /* 0x0000000406227825 */ /* 0x002fca00078e0220 */
[----:B------:R1:W4:Y:S01]  /*08e0*/  LDG.E R6, desc[UR4][R34.64] ;  /* 0x0000000422067981 */ /* 0x000322000c1e1900 */
[----:B0-----:R-:W-:-:S04]  /*08f0*/  IMAD.WIDE R36, R38, 0x4, R32 ;  /* 0x0000000426247825 */ /* 0x001fc800078e0220 */
[--C-:B------:R-:W-:Y:S02]  /*0900*/  IMAD.WIDE R38, R39, 0x4, R32.reuse ;  /* 0x0000000427267825 */ /* 0x100fe400078e0220 */
[----:B------:R-:W4:Y:S01]  /*0910*/  LDG.E R36, desc[UR4][R36.64] ;  /* 0x0000000424247981 */ /* 0x000f22000c1e1900 */
[----:B-1----:R-:W-:Y:S01]  /*0920*/  IADD3 R34, P4, PT, R4, R38, RZ ;  /* 0x0000002604227210 */ /* 0x002fe20007f9e0ff */
[----:B------:R-:W-:Y:S02]  /*0930*/  IMAD.WIDE R32, R40, 0x4, R32 ;  /* 0x0000000428207825 */ /* 0x000fe400078e0220 */
[----:B------:R-:W4:Y:S01]  /*0940*/  LDG.E R37, desc[UR4][R38.64] ;  /* 0x0000000426257981 */ /* 0x000f22000c1e1900 */
[----:B------:R-:W-:Y:S01]  /*0950*/  IADD3.X R35, PT, PT, RZ, R39, RZ, P4, !PT ;  /* 0x00000027ff237210 */ /* 0x000fe200027fe4ff */
[----:B------:R-:W-:-:S04]  /*0960*/  IMAD.WIDE R40, R41, 0x4, R32 ;  /* 0x0000000429287825 */ /* 0x000fc800078e0220 */
[----:B------:R-:W4:Y:S04]  /*0970*/  LDG.E R34, desc[UR4][R34.64] ;  /* 0x0000000422227981 */ /* 0x000f28000c1e1900 */
[----:B------:R-:W4:Y:S04]  /*0980*/  LDG.E R38, desc[UR4][R16.64] ;  /* 0x0000000410267981 */ /* 0x000f28000c1e1900 */
[----:B------:R0:W4:Y:S04]  /*0990*/  LDG.E R39, desc[UR4][R32.64] ;  /* 0x0000000420277981 */ /* 0x000128000c1e1900 */
[----:B------:R1:W4:Y:S04]  /*09a0*/  LDG.E R40, desc[UR4][R40.64] ;  /* 0x0000000428287981 */ /* 0x000328000c1e1900 */
[----:B------:R-:W1:Y:S01]  /*09b0*/  LDG.E R41, desc[UR4][R20.64] ;  /* 0x0000000414297981 */ /* 0x000e62000c1e1900 */
[----:B------:R-:W-:Y:S01]  /*09c0*/  IMAD.MOV.U32 R9, RZ, RZ, RZ ;  /* 0x000000ffff097224 */ /* 0x000fe200078e00ff */
[----:B------:R-:W-:-:S04]  /*09d0*/  SHF.R.U32.HI R47, RZ, 0x2, R30 ;  /* 0x00000002ff2f7819 */ /* 0x000fc8000001161e */
[----:B------:R-:W-:Y:S02]  /*09e0*/  LOP3.LUT R47, R47, R30, RZ, 0x3c, !PT ;  /* 0x0000001e2f2f7212 */ /* 0x000fe400078e3cff */
[----:B------:R-:W-:Y:S02]  /*09f0*/  SHF.L.U32 R30, R19, 0x4, RZ ;  /* 0x00000004131e7819 */ /* 0x000fe400000006ff */
[----:B0-----:R-:W-:-:S04]  /*0a00*/  SHF.R.U32.HI R32, RZ, 0x2, R31 ;  /* 0x00000002ff207819 */ /* 0x001fc8000001161f */
[----:B------:R-:W-:-:S05]  /*0a10*/  LOP3.LUT R32, R32, R31, RZ, 0x3c, !PT ;  /* 0x0000001f20207212 */ /* 0x000fca00078e3cff */
[----:B------:R-:W-:Y:S01]  /*0a20*/  IMAD.SHL.U32 R33, R32, 0x2, RZ ;  /* 0x0000000220217824 */ /* 0x000fe200078e00ff */
[----:B------:R-:W-:Y:S01]  /*0a30*/  BSSY.RECONVERGENT B0, `(.L_x_1) ;  /* 0x000004c000007945 */ /* 0x000fe20003800200 */
[----:B--2---:R-:W-:Y:S01]  /*0a40*/  @!P1 FADD R9, RZ, R43 ;  /* 0x0000002bff099221 */ /* 0x004fe20000000000 */
[----:B------:R-:W-:Y:S02]  /*0a50*/  HFMA2 R43, -RZ, RZ, 0, 0 ;  /* 0x00000000ff2b7431 */ /* 0x000fe400000001ff */
[----:B---3--:R-:W-:Y:S01]  /*0a60*/  @P3 FADD R43, RZ, R45 ;  /* 0x0000002dff2b3221 */ /* 0x008fe20000000000 */
[----:B------:R-:W-:Y:S02]  /*0a70*/  IMAD.MOV.U32 R45, RZ, RZ, RZ ;  /* 0x000000ffff2d7224 */ /* 0x000fe400078e00ff */
[----:B----4-:R-:W-:Y:S01]  /*0a80*/  @P0 FADD R45, RZ, R44 ;  /* 0x0000002cff2d0221 */ /* 0x010fe20000000000 */
[----:B------:R-:W-:-:S03]  /*0a90*/  FADD R43, R42, R43 ;  /* 0x0000002b2a2b7221 */ /* 0x000fc60000000000 */
[----:B------:R-:W-:Y:S01]  /*0aa0*/  FADD R45, R42, R45 ;  /* 0x0000002d2a2d7221 */ /* 0x000fe20000000000 */
[----:B------:R-:W-:-:S05]  /*0ab0*/  IMAD.SHL.U32 R42, R47, 0x2, RZ ;  /* 0x000000022f2a7824 */ /* 0x000fca00078e00ff */
[----:B------:R-:W-:-:S04]  /*0ac0*/  LOP3.LUT R30, R47, R42, R30, 0x96, !PT ;  /* 0x0000002a2f1e7212 */ /* 0x000fc800078e961e */
[----:B------:R-:W-:-:S04]  /*0ad0*/  LOP3.LUT R30, R30, R19, RZ, 0x3c, !PT ;  /* 0x000000131e1e7212 */ /* 0x000fc800078e3cff */
[----:B------:R-:W-:-:S04]  /*0ae0*/  SHF.L.U32 R31, R30, 0x4, RZ ;  /* 0x000000041e1f7819 */ /* 0x000fc800000006ff */
[----:B------:R-:W-:Y:S02]  /*0af0*/  LOP3.LUT R31, R32, R33, R31, 0x96, !PT ;  /* 0x00000021201f7212 */ /* 0x000fe400078e961f */
[----:B------:R-:W-:Y:S02]  /*0b00*/  SHF.R.U32.HI R33, RZ, 0x2, R22 ;  /* 0x00000002ff217819 */ /* 0x000fe40000011616 */
[----:B------:R-:W-:Y:S02]  /*0b10*/  LOP3.LUT R31, R31, R30, RZ, 0x3c, !PT ;  /* 0x0000001e1f1f7212 */ /* 0x000fe400078e3cff */
[----:B------:R-:W-:Y:S02]  /*0b20*/  LOP3.LUT R33, R33, R22, RZ, 0x3c, !PT ;  /* 0x0000001621217212 */ /* 0x000fe400078e3cff */
[----:B------:R-:W-:-:S03]  /*0b30*/  SHF.L.U32 R22, R31, 0x4, RZ ;  /* 0x000000041f167819 */ /* 0x000fc600000006ff */
[----:B------:R-:W-:-:S05]  /*0b40*/  IMAD.SHL.U32 R32, R33, 0x2, RZ ;  /* 0x0000000221207824 */ /* 0x000fca00078e00ff */
[----:B------:R-:W-:Y:S02]  /*0b50*/  LOP3.LUT R22, R33, R32, R22, 0x96, !PT ;  /* 0x0000002021167212 */ /* 0x000fe400078e9616 */
[----:B------:R-:W-:Y:S01]  /*0b60*/  SHF.R.U32.HI R32, RZ, 0x2, R23 ;  /* 0x00000002ff207819 */ /* 0x000fe20000011617 */
[----:B------:R-:W-:Y:S01]  /*0b70*/  IMAD.MOV.U32 R42, RZ, RZ, 0x40400000 ;  /* 0x40400000ff2a7424 */ /* 0x000fe200078e00ff */
[----:B------:R-:W-:Y:S02]  /*0b80*/  LOP3.LUT R22, R22, R31, RZ, 0x3c, !PT ;  /* 0x0000001f16167212 */ /* 0x000fe400078e3cff */
[----:B------:R-:W-:Y:S02]  /*0b90*/  LOP3.LUT R23, R32, R23, RZ, 0x3c, !PT ;  /* 0x0000001720177212 */ /* 0x000fe400078e3cff */
[----:B------:R-:W-:Y:S02]  /*0ba0*/  @P3 MOV R42, 0x40800000 ;  /* 0x40800000002a3802 */ /* 0x000fe40000000f00 */
[----:B------:R-:W-:Y:S01]  /*0bb0*/  SHF.L.U32 R32, R22, 0x4, RZ ;  /* 0x0000000416207819 */ /* 0x000fe200000006ff */
[C---:B------:R-:W-:Y:S01]  /*0bc0*/  IMAD.SHL.U32 R33, R23.reuse, 0x2, RZ ;  /* 0x0000000217217824 */ /* 0x040fe200078e00ff */
[----:B------:R-:W0:Y:S04]  /*0bd0*/  MUFU.RCP R35, R42 ;  /* 0x0000002a00237308 */ /* 0x000e280000001000 */
[----:B------:R-:W-:Y:S01]  /*0be0*/  LOP3.LUT R23, R23, R33, R32, 0x96, !PT ;  /* 0x0000002117177212 */ /* 0x000fe200078e9620 */
[----:B------:R-:W-:Y:S01]  /*0bf0*/  FADD R32, R38, R45 ;  /* 0x0000002d26207221 */ /* 0x000fe20000000000 */
[----:B------:R-:W-:-:S03]  /*0c00*/  FADD R38, R43, R38 ;  /* 0x000000262b267221 */ /* 0x000fc60000000000 */
[----:B------:R-:W-:Y:S01]  /*0c10*/  FADD R37, R32, R37 ;  /* 0x0000002520257221 */ /* 0x000fe20000000000 */
[----:B------:R-:W-:Y:S01]  /*0c20*/  FADD R39, R38, R39 ;  /* 0x0000002726277221 */ /* 0x000fe20000000000 */
[----:B------:R-:W-:Y:S01]  /*0c30*/  IADD3 R45, PT, PT, R26, 0x161f14, R22 ;  /* 0x00161f141a2d7810 */ /* 0x000fe20007ffe016 */
[----:B------:R-:W-:Y:S02]  /*0c40*/  FADD R9, R6, R9 ;  /* 0x0000000906097221 */ /* 0x000fe40000000000 */
[----:B------:R2:W-:Y:S01]  /*0c50*/  STG.E desc[UR4][R24.64], R37 ;  /* 0x0000002518007986 */ /* 0x0005e2000c101904 */
[C---:B------:R-:W-:Y:S01]  /*0c60*/  IADD3 R33, PT, PT, R26.reuse, 0xb0f8a, R30 ;  /* 0x000b0f8a1a217810 */ /* 0x040fe20007ffe01e */
[C---:B------:R-:W-:Y:S02]  /*0c70*/  VIADD R32, R26.reuse, 0x1ba6d9 ;  /* 0x001ba6d91a207836 */ /* 0x040fe40000000000 */
[----:B------:R3:W-:Y:S01]  /*0c80*/  STG.E desc[UR4][R28.64], R37 ;  /* 0x000000251c007986 */ /* 0x0007e2000c101904 */
[----:B0-----:R-:W-:Y:S01]  /*0c90*/  FFMA R6, R35, -R42, 1 ;  /* 0x3f80000023067423 */ /* 0x001fe2000000082a */
[----:B------:R-:W-:Y:S01]  /*0ca0*/  LOP3.LUT R23, R23, R22, RZ, 0x3c, !PT ;  /* 0x0000001617177212 */ /* 0x000fe200078e3cff */
[----:B------:R-:W0:Y:S01]  /*0cb0*/  FCHK P3, R39, R42 ;  /* 0x0000002a27007302 */ /* 0x000e220000060000 */
[----:B------:R-:W-:-:S02]  /*0cc0*/  IADD3 R43, PT, PT, R26, 0x10974f, R31 ;  /* 0x0010974f1a2b7810 */ /* 0x000fc40007ffe01f */
[----:B------:R-:W-:Y:S01]  /*0cd0*/  I2FP.F32.U32 R46, R45 ;  /* 0x0000002d002e7245 */ /* 0x000fe20000201000 */
[----:B------:R-:W-:Y:S01]  /*0ce0*/  FFMA R6, R35, R6, R35 ;  /* 0x0000000623067223 */ /* 0x000fe20000000023 */
[----:B------:R-:W-:Y:S01]  /*0cf0*/  I2FP.F32.U32 R26, R33 ;  /* 0x00000021001a7245 */ /* 0x000fe20000201000 */
[----:B------:R-:W-:Y:S01]  /*0d00*/  IMAD.MOV.U32 R45, RZ, RZ, RZ ;  /* 0x000000ffff2d7224 */ /* 0x000fe200078e00ff */
[----:B------:R-:W-:Y:S01]  /*0d10*/  IADD3 R33, PT, PT, R23, R32, RZ ;  /* 0x0000002017217210 */ /* 0x000fe20007ffe0ff */
[----:B------:R-:W-:Y:S01]  /*0d20*/  @!P2 FADD R45, RZ, R27 ;  /* 0x0000001bff2da221 */ /* 0x000fe20000000000 */
[----:B------:R-:W-:Y:S01]  /*0d30*/  I2FP.F32.U32 R44, R43 ;  /* 0x0000002b002c7245 */ /* 0x000fe20000201000 */
[----:B--2---:R-:W-:Y:S01]  /*0d40*/  FFMA R25, R46, R7, 1.1641532182693481445e-10 ;  /* 0x2f0000002e197423 */ /* 0x004fe20000000007 */
[----:B------:R-:W-:Y:S01]  /*0d50*/  FFMA R27, R39, R6, RZ ;  /* 0x00000006271b7223 */ /* 0x000fe200000000ff */
[----:B------:R-:W-:Y:S01]  /*0d60*/  I2FP.F32.U32 R24, R33 ;  /* 0x0000002100187245 */ /* 0x000fe20000201000 */
[----:B------:R-:W-:Y:S01]  /*0d70*/  FADD R35, R9, R8 ;  /* 0x0000000809237221 */ /* 0x000fe20000000000 */
[----:B------:R-:W-:Y:S01]  /*0d80*/  FADD R36, R36, R45 ;  /* 0x0000002d24247221 */ /* 0x000fe20000000000 */
[-C--:B------:R-:W-:Y:S01]  /*0d90*/  FFMA R43, R26, R7.reuse, 1.1641532182693481445e-10 ;  /* 0x2f0000001a2b7423 */ /* 0x080fe20000000007 */
[----:B------:R-:W-:Y:S01]  /*0da0*/  FFMA R33, R44, R7, 1.1641532182693481445e-10 ;  /* 0x2f0000002c217423 */ /* 0x000fe20000000007 */
[----:B------:R-:W-:Y:S01]  /*0db0*/  FFMA R8, R25, R18, -2 ;  /* 0xc000000019087423 */ /* 0x000fe20000000012 */
[----:B------:R-:W-:Y:S01]  /*0dc0*/  FFMA R25, R27, -R42, R39 ;  /* 0x8000002a1b197223 */ /* 0x000fe20000000027 */
[----:B------:R-:W-:-:S02]  /*0dd0*/  HFMA2 R26, -RZ, RZ, 2.125, 0 ;  /* 0x40400000ff1a7431 */ /* 0x000fc400000001ff */
[----:B------:R-:W-:Y:S01]  /*0de0*/  FFMA R7, R24, R7, 1.1641532182693481445e-10 ;  /* 0x2f00000018077423 */ /* 0x000fe20000000007 */
[----:B-1----:R-:W-:Y:S01]  /*0df0*/  FADD R41, R36, R41 ;  /* 0x0000002924297221 */ /* 0x002fe20000000000 */
[-C--:B------:R-:W-:Y:S01]  /*0e00*/  FFMA R9, R33, R18.reuse, -2 ;  /* 0xc000000021097423 */ /* 0x080fe20000000012 */
[----:B------:R-:W-:Y:S01]  /*0e10*/  FFMA R33, R6, R25, R27 ;  /* 0x0000001906217223 */ /* 0x000fe2000000001b */
[-C--:B------:R-:W-:Y:S01]  /*0e20*/  FFMA R24, R43, R18.reuse, -2 ;  /* 0xc00000002b187423 */ /* 0x080fe20000000012 */
[----:B------:R-:W-:Y:S01]  /*0e30*/  IMAD.MOV.U32 R27, RZ, RZ, 0x40400000 ;  /* 0x40400000ff1b7424 */ /* 0x000fe200078e00ff */
[----:B------:R-:W-:Y:S01]  /*0e40*/  MOV R25, 0x40400000 ;  /* 0x4040000000197802 */ /* 0x000fe20000000f00 */
[----:B------:R-:W-:Y:S01]  /*0e50*/  FFMA R18, R7, R18, -2 ;  /* 0xc000000007127423 */ /* 0x000fe20000000012 */
[----:B------:R-:W-:Y:S01]  /*0e60*/  FADD R34, R35, R34 ;  /* 0x0000002223227221 */ /* 0x000fe20000000000 */
[----:B------:R-:W-:Y:S01]  /*0e70*/  FADD R40, R41, R40 ;  /* 0x0000002829287221 */ /* 0x000fe20000000000 */
[----:B------:R-:W-:Y:S01]  /*0e80*/  @P0 IMAD.MOV.U32 R26, RZ, RZ, 0x40800000 ;  /* 0x40800000ff1a0424 */ /* 0x000fe200078e00ff */
[----:B------:R-:W-:Y:S01]  /*0e90*/  @!P2 MOV R27, 0x40800000 ;  /* 0x40800000001ba802 */ /* 0x000fe20000000f00 */
[----:B------:R-:W-:Y:S01]  /*0ea0*/  @!P1 IMAD.MOV.U32 R25, RZ, RZ, 0x40800000 ;  /* 0x40800000ff199424 */ /* 0x000fe200078e00ff */
[----:B0--3--:R-:W-:Y:S06]  /*0eb0*/  @!P3 BRA `(.L_x_2) ;  /* 0x00000000000cb947 */ /* 0x009fec0003800000 */
[----:B------:R-:W-:Y:S02]  /*0ec0*/  MOV R6, R42 ;  /* 0x0000002a00067202 */ /* 0x000fe40000000f00 */
[----:B------:R-:W-:-:S07]  /*0ed0*/  MOV R28, 0xef0 ;  /* 0x00000ef0001c7802 */ /* 0x000fce0000000f00 */
[----:B-----5:R-:W-:Y:S05]  /*0ee0*/  CALL.REL.NOINC `($__internal_0_$__cuda_sm3x_div_rn_noftz_f32_slowpath) ;  /* 0x00000004002c7944 */ /* 0x020fea0003c00000 */
.L_x_2:
[----:B------:R-:W-:Y:S05]  /*0ef0*/  BSYNC.RECONVERGENT B0 ;  /* 0x0000000000007941 */ /* 0x000fea0003800200 */
.L_x_1:
[----:B------:R-:W-:Y:S01]  /*0f00*/  IMAD.SHL.U32 R29, R3, 0x4, RZ ;  /* 0x00000004031d7824 */ /* 0x000fe200078e00ff */
[----:B------:R-:W0:Y:S01]  /*0f10*/  MUFU.RCP R35, R26 ;  /* 0x0000001a00237308 */ /* 0x000e220000001000 */
[----:B------:R-:W-:Y:S01]  /*0f20*/  FADD R33, R24, R33 ;  /* 0x0000002118217221 */ /* 0x000fe20000000000 */
[----:B------:R-:W-:Y:S02]  /*0f30*/  BSSY.RECONVERGENT B0, `(.L_x_3) ;  /* 0x0000010000007945 */ /* 0x000fe40003800200 */
[----:B------:R-:W-:-:S04]  /*0f40*/  IADD3 R6, P0, PT, R16, R29, RZ ;  /* 0x0000001d10067210 */ /* 0x000fc80007f1e0ff */
[----:B------:R-:W-:-:S05]  /*0f50*/  IADD3.X R7, PT, PT, RZ, R17, RZ, P0, !PT ;  /* 0x00000011ff077210 */ /* 0x000fca00007fe4ff */
[----:B------:R1:W-:Y:S03]  /*0f60*/  STG.E desc[UR4][R6.64], R33 ;  /* 0x0000002106007986 */ /* 0x0003e6000c101904 */
[----:B------:R-:W2:Y:S01]  /*0f70*/  FCHK P0, R37, R26 ;  /* 0x0000001a25007302 */ /* 0x000ea20000000000 */
[----:B0-----:R-:W-:-:S04]  /*0f80*/  FFMA R24, R35, -R26, 1 ;  /* 0x3f80000023187423 */ /* 0x001fc8000000081a */
[----:B------:R-:W-:-:S04]  /*0f90*/  FFMA R24, R35, R24, R35 ;  /* 0x0000001823187223 */ /* 0x000fc80000000023 */
[----:B------:R-:W-:-:S04]  /*0fa0*/  FFMA R35, R37, R24, RZ ;  /* 0x0000001825237223 */ /* 0x000fc800000000ff */
[----:B------:R-:W-:-:S04]  /*0fb0*/  FFMA R28, R35, -R26, R37 ;  /* 0x8000001a231c7223 */ /* 0x000fc80000000025 */
[----:B------:R-:W-:Y:S01]  /*0fc0*/  FFMA R24, R24, R28, R35 ;  /* 0x0000001c18187223 */ /* 0x000fe20000000023 */
[----:B-12---:R-:W-:Y:S06]  /*0fd0*/  @!P0 BRA `(.L_x_4) ;  /* 0x0000000000148947 */ /* 0x006fec0003800000 */
[----:B------:R-:W-:Y:S01]  /*0fe0*/  IMAD.MOV.U32 R39, RZ, RZ, R37 ;  /* 0x000000ffff277224 */ /* 0x000fe200078e0025 */
[----:B------:R-:W-:Y:S02]  /*0ff0*/  MOV R6, R26 ;  /* 0x0000001a00067202 */ /* 0x000fe40000000f00 */
[----:B------:R-:W-:-:S07]  /*1000*/  MOV R28, 0x1020 ;  /* 0x00001020001c7802 */ /* 0x000fce0000000f00 */
[----:B-----5:R-:W-:Y:S05]  /*1010*/  CALL.REL.NOINC `($__internal_0_$__cuda_sm3x_div_rn_noftz_f32_slowpath) ;  /* 0x0000000000e07944 */ /* 0x020fea0003c00000 */
[----:B------:R-:W-:-:S07]  /*1020*/  IMAD.MOV.U32 R24, RZ, RZ, R33 ;  /* 0x000000ffff187224 */ /* 0x000fce00078e0021 */
.L_x_4:
[----:B------:R-:W-:Y:S05]  /*1030*/  BSYNC.RECONVERGENT B0 ;  /* 0x0000000000007941 */ /* 0x000fea0003800200 */
.L_x_3:
[----:B------:R-:W0:Y:S01]  /*1040*/  MUFU.RCP R6, R25 ;  /* 0x0000001900067308 */ /* 0x000e220000001000 */
[----:B------:R-:W-:Y:S02]  /*1050*/  IMAD R3, R3, 0x1001, RZ ;  /* 0x0000100103037824 */ /* 0x000fe400078e02ff */
[----:B------:R-:W-:Y:S01]  /*1060*/  FADD R9, R9, R24 ;  /* 0x0000001809097221 */ /* 0x000fe20000000000 */
[----:B------:R-:W-:Y:S01]  /*1070*/  BSSY.RECONVERGENT B0, `(.L_x_5) ;  /* 0x000000f000007945 */ /* 0x000fe20003800200 */
[----:B------:R-:W-:-:S03]  /*1080*/  IMAD.WIDE R16, R3, 0x4, R16 ;  /* 0x0000000403107825 */ /* 0x000fc600078e0210 */
[----:B------:R-:W1:Y:S02]  /*1090*/  FCHK P0, R34, R25 ;  /* 0x0000001922007302 */ /* 0x000e640000000000 */
[----:B------:R2:W-:Y:S01]  /*10a0*/  STG.E desc[UR4][R16.64], R9 ;  /* 0x0000000910007986 */ /* 0x0005e2000c101904 */
[----:B0-----:R-:W-:-:S04]  /*10b0*/  FFMA R3, R6, -R25, 1 ;  /* 0x3f80000006037423 */ /* 0x001fc80000000819 */
[----:B------:R-:W-:-:S04]  /*10c0*/  FFMA R3, R6, R3, R6 ;  /* 0x0000000306037223 */ /* 0x000fc80000000006 */
[----:B------:R-:W-:-:S04]  /*10d0*/  FFMA R6, R34, R3, RZ ;  /* 0x0000000322067223 */ /* 0x000fc800000000ff */
[----:B------:R-:W-:-:S04]  /*10e0*/  FFMA R7, R6, -R25, R34 ;  /* 0x8000001906077223 */ /* 0x000fc80000000022 */
[----:B------:R-:W-:Y:S01]  /*10f0*/  FFMA R3, R3, R7, R6 ;  /* 0x0000000703037223 */ /* 0x000fe20000000006 */
[----:B-12---:R-:W-:Y:S06]  /*1100*/  @!P0 BRA `(.L_x_6) ;  /* 0x0000000000148947 */ /* 0x006fec0003800000 */
[----:B------:R-:W-:Y:S01]  /*1110*/  MOV R39, R34 ;  /* 0x0000002200277202 */ /* 0x000fe20000000f00 */
[----:B------:R-:W-:Y:S01]  /*1120*/  IMAD.MOV.U32 R6, RZ, RZ, R25 ;  /* 0x000000ffff067224 */ /* 0x000fe200078e0019 */
[----:B------:R-:W-:-:S07]  /*1130*/  MOV R28, 0x1150 ;  /* 0x00001150001c7802 */ /* 0x000fce0000000f00 */
[----:B-----5:R-:W-:Y:S05]  /*1140*/  CALL.REL.NOINC `($__internal_0_$__cuda_sm3x_div_rn_noftz_f32_slowpath) ;  /* 0x0000000000947944 */ /* 0x020fea0003c00000 */
[----:B------:R-:W-:-:S07]  /*1150*/  MOV R3, R33 ;  /* 0x0000002100037202 */ /* 0x000fce0000000f00 */
.L_x_6:
[----:B------:R-:W-:Y:S05]  /*1160*/  BSYNC.RECONVERGENT B0 ;  /* 0x0000000000007941 */ /* 0x000fea0003800200 */
.L_x_5:
[----:B------:R-:W0:Y:S01]  /*1170*/  MUFU.RCP R24, R27 ;  /* 0x0000001b00187308 */ /* 0x000e220000001000 */
[----:B------:R-:W-:Y:S01]  /*1180*/  IADD3 R6, P0, PT, R4, R16, RZ ;  /* 0x0000001004067210 */ /* 0x000fe20007f1e0ff */
[----:B------:R-:W-:Y:S01]  /*1190*/  FADD R3, R8, R3 ;  /* 0x0000000308037221 */ /* 0x000fe20000000000 */
[----:B------:R-:W-:Y:S03]  /*11a0*/  BSSY.RECONVERGENT B0, `(.L_x_7) ;  /* 0x000000f000007945 */ /* 0x000fe60003800200 */
[----:B------:R-:W-:-:S05]  /*11b0*/  IMAD.X R7, RZ, RZ, R17, P0 ;  /* 0x000000ffff077224 */ /* 0x000fca00000e0611 */
[----:B------:R1:W-:Y:S02]  /*11c0*/  STG.E desc[UR4][R6.64], R3 ;  /* 0x0000000306007986 */ /* 0x0003e4000c101904 */
[----:B------:R-:W2:Y:S01]  /*11d0*/  FCHK P0, R40, R27 ;  /* 0x0000001b28007302 */ /* 0x000ea20000000000 */
        /* <DEDUP_REMOVED lines=11> */
.L_x_8:
[----:B------:R-:W-:Y:S05]  /*1290*/  BSYNC.RECONVERGENT B0 ;  /* 0x0000000000007941 */ /* 0x000fea0003800200 */
.L_x_7:
[----:B------:R-:W-:Y:S01]  /*12a0*/  IADD3 R6, P0, PT, R20, R29, RZ ;  /* 0x0000001d14067210 */ /* 0x000fe20007f1e0ff */
[----:B------:R-:W-:Y:S01]  /*12b0*/  FADD R9, R18, R9 ;  /* 0x0000000912097221 */ /* 0x000fe20000000000 */
[----:B------:R-:W-:-:S03]  /*12c0*/  MOV R33, R19 ;  /* 0x0000001300217202 */ /* 0x000fc60000000f00 */
[----:B------:R-:W-:-:S05]  /*12d0*/  IMAD.X R7, RZ, RZ, R21, P0 ;  /* 0x000000ffff077224 */ /* 0x000fca00000e0615 */
[----:B------:R0:W-:Y:S04]  /*12e0*/  STG.E desc[UR4][R6.64], R9 ;  /* 0x0000000906007986 */ /* 0x0001e8000c101904 */
[----:B------:R0:W-:Y:S04]  /*12f0*/  STG.E.64 desc[UR4][R14.64], R32 ;  /* 0x000000200e007986 */ /* 0x0001e8000c101b04 */
[----:B------:R0:W-:Y:S04]  /*1300*/  STG.E.64 desc[UR4][R14.64+0x8], R30 ;  /* 0x0000081e0e007986 */ /* 0x0001e8000c101b04 */
[----:B------:R0:W-:Y:S04]  /*1310*/  STG.E.64 desc[UR4][R14.64+0x10], R22 ;  /* 0x000010160e007986 */ /* 0x0001e8000c101b04 */
[----:B-----5:R0:W-:Y:S04]  /*1320*/  STG.E.64 desc[UR4][R14.64+0x18], R10 ;  /* 0x0000180a0e007986 */ /* 0x0201e8000c101b04 */
[----:B------:R0:W-:Y:S04]  /*1330*/  STG.E.64 desc[UR4][R14.64+0x28], R12 ;  /* 0x0000280c0e007986 */ /* 0x0001e8000c101b04 */
[----:B------:R0:W-:Y:S01]  /*1340*/  STG.E desc[UR4][R14.64+0x20], R5 ;  /* 0x000020050e007986 */ /* 0x0001e2000c101904 */
[----:B------:R-:W-:Y:S06]  /*1350*/  BAR.SYNC.DEFER_BLOCKING 0x0 ;  /* 0x0000000000007b1d */ /* 0x000fec0000010000 */
.L_x_0:
[----:B------:R-:W-:Y:S02]  /*1360*/  ISETP.GT.U32.AND P0, PT, R0, 0x3, PT ;  /* 0x000000030000780c */ /* 0x000fe40003f04070 */
[----:B------:R-:W-:-:S11]  /*1370*/  SHF.R.U32.HI R0, RZ, 0x1, R0 ;  /* 0x00000001ff007819 */ /* 0x000fd60000011600 */
[----:B------:R-:W-:Y:S05]  /*1380*/  @P0 BRA `(.L_x_9) ;  /* 0xffffffec00400947 */ /* 0x000fea000383ffff */
[----:B------:R-:W-:Y:S05]  /*1390*/  EXIT ;  /* 0x000000000000794d */ /* 0x000fea0003800000 */
        .weak           $__internal_0_$__cuda_sm3x_div_rn_noftz_f32_slowpath
        .type           $__internal_0_$__cuda_sm3x_div_rn_noftz_f32_slowpath,@function
        .size           $__internal_0_$__cuda_sm3x_div_rn_noftz_f32_slowpath,(.L_x_250 - $__internal_0_$__cuda_sm3x_div_rn_noftz_f32_slowpath)
$__internal_0_$__cuda_sm3x_div_rn_noftz_f32_slowpath:
[----:B------:R-:W-:Y:S01]  /*13a0*/  SHF.R.U32.HI R7, RZ, 0x17, R6 ;  /* 0x00000017ff077819 */ /* 0x000fe20000011606 */
[----:B------:R-:W-:Y:S01]  /*13b0*/  BSSY.RECONVERGENT B1, `(.L_x_10) ;  /* 0x0000062000017945 */ /* 0x000fe20003800200 */
[----:B------:R-:W-:Y:S02]  /*13c0*/  SHF.R.U32.HI R35, RZ, 0x17, R39 ;  /* 0x00000017ff237819 */ /* 0x000fe40000011627 */
[----:B------:R-:W-:Y:S02]  /*13d0*/  LOP3.LUT R7, R7, 0xff, RZ, 0xc0, !PT ;  /* 0x000000ff07077812 */ /* 0x000fe400078ec0ff */
[----:B------:R-:W-:-:S03]  /*13e0*/  LOP3.LUT R35, R35, 0xff, RZ, 0xc0, !PT ;  /* 0x000000ff23237812 */ /* 0x000fc600078ec0ff */
[----:B------:R-:W-:Y:S01]  /*13f0*/  VIADD R38, R7, 0xffffffff ;  /* 0xffffffff07267836 */ /* 0x000fe20000000000 */
[----:B------:R-:W-:-:S04]  /*1400*/  IADD3 R36, PT, PT, R35, -0x1, RZ ;  /* 0xffffffff23247810 */ /* 0x000fc80007ffe0ff */
[----:B------:R-:W-:-:S04]  /*1410*/  ISETP.GT.U32.AND P0, PT, R38, 0xfd, PT ;  /* 0x000000fd2600780c */ /* 0x000fc80003f04070 */
[----:B------:R-:W-:-:S13]  /*1420*/  ISETP.GT.U32.OR P0, PT, R36, 0xfd, P0 ;  /* 0x000000fd2400780c */ /* 0x000fda0000704470 */
[----:B------:R-:W-:Y:S01]  /*1430*/  @!P0 IMAD.MOV.U32 R33, RZ, RZ, RZ ;  /* 0x000000ffff218224 */ /* 0x000fe200078e00ff */
[----:B------:R-:W-:Y:S06]  /*1440*/  @!P0 BRA `(.L_x_11) ;  /* 0x00000000005c8947 */ /* 0x000fec0003800000 */
[----:B------:R-:W-:Y:S02]  /*1450*/  FSETP.GTU.FTZ.AND P0, PT, |R39|, +INF , PT ;  /* 0x7f8000002700780b */ /* 0x000fe40003f1c200 */
[----:B------:R-:W-:-:S04]  /*1460*/  FSETP.GTU.FTZ.AND P1, PT, |R6|, +INF , PT ;  /* 0x7f8000000600780b */ /* 0x000fc80003f3c200 */
[----:B------:R-:W-:-:S13]  /*1470*/  PLOP3.LUT P0, PT, P0, P1, PT, 0xf8, 0x8f ;  /* 0x00000000008f781c */ /* 0x000fda0000703f70 */
[----:B------:R-:W-:Y:S05]  /*1480*/  @P0 BRA `(.L_x_12) ;  /* 0x00000004004c0947 */ /* 0x000fea0003800000 */
[----:B------:R-:W-:-:S13]  /*1490*/  LOP3.LUT P0, RZ, R6, 0x7fffffff, R39, 0xc8, !PT ;  /* 0x7fffffff06ff7812 */ /* 0x000fda000780c827 */
[----:B------:R-:W-:Y:S05]  /*14a0*/  @!P0 BRA `(.L_x_13) ;  /* 0x00000004003c8947 */ /* 0x000fea0003800000 */
[C---:B------:R-:W-:Y:S02]  /*14b0*/  FSETP.NEU.FTZ.AND P1, PT, |R39|.reuse, +INF , PT ;  /* 0x7f8000002700780b */ /* 0x040fe40003f3d200 */
[----:B------:R-:W-:Y:S02]  /*14c0*/  FSETP.NEU.FTZ.AND P2, PT, |R6|, +INF , PT ;  /* 0x7f8000000600780b */ /* 0x000fe40003f5d200 */
[----:B------:R-:W-:-:S11]  /*14d0*/  FSETP.NEU.FTZ.AND P0, PT, |R39|, +INF , PT ;  /* 0x7f8000002700780b */ /* 0x000fd60003f1d200 */
[----:B------:R-:W-:Y:S05]  /*14e0*/  @!P2 BRA !P1, `(.L_x_13) ;  /* 0x00000004002ca947 */ /* 0x000fea0004800000 */
[----:B------:R-:W-:-:S04]  /*14f0*/  LOP3.LUT P1, RZ, R39, 0x7fffffff, RZ, 0xc0, !PT ;  /* 0x7fffffff27ff7812 */ /* 0x000fc8000782c0ff */
[----:B------:R-:W-:-:S13]  /*1500*/  PLOP3.LUT P1, PT, P2, P1, PT, 0x2f, 0xf2 ;  /* 0x0000000000f2781c */ /* 0x000fda0001722577 */
[----:B------:R-:W-:Y:S05]  /*1510*/  @P1 BRA `(.L_x_14) ;  /* 0x0000000400181947 */ /* 0x000fea0003800000 */
[----:B------:R-:W-:-:S04]  /*1520*/  LOP3.LUT P1, RZ, R6, 0x7fffffff, RZ, 0xc0, !PT ;  /* 0x7fffffff06ff7812 */ /* 0x000fc8000782c0ff */
[----:B------:R-:W-:-:S13]  /*1530*/  PLOP3.LUT P0, PT, P0, P1, PT, 0x2f, 0xf2 ;  /* 0x0000000000f2781c */ /* 0x000fda0000702577 */
[----:B------:R-:W-:Y:S05]  /*1540*/  @P0 BRA `(.L_x_15) ;  /* 0x0000000400000947 */ /* 0x000fea0003800000 */
[----:B------:R-:W-:Y:S02]  /*1550*/  ISETP.GE.AND P0, PT, R36, RZ, PT ;  /* 0x000000ff2400720c */ /* 0x000fe40003f06270 */
[----:B------:R-:W-:-:S11]  /*1560*/  ISETP.GE.AND P1, PT, R38, RZ, PT ;  /* 0x000000ff2600720c */ /* 0x000fd60003f26270 */
[----:B------:R-:W-:Y:S01]  /*1570*/  @P0 MOV R33, RZ ;  /* 0x000000ff00210202 */ /* 0x000fe20000000f00 */
[----:B------:R-:W-:Y:S02]  /*1580*/  @!P0 IMAD.MOV.U32 R33, RZ, RZ, -0x40 ;  /* 0xffffffc0ff218424 */ /* 0x000fe400078e00ff */
[----:B------:R-:W-:Y:S01]  /*1590*/  @!P0 FFMA R39, R39, 1.84467440737095516160e+19, RZ ;  /* 0x5f80000027278823 */ /* 0x000fe200000000ff */
[----:B------:R-:W-:Y:S02]  /*15a0*/  @!P1 FFMA R6, R6, 1.84467440737095516160e+19, RZ ;  /* 0x5f80000006069823 */ /* 0x000fe400000000ff */
[----:B------:R-:W-:-:S07]  /*15b0*/  @!P1 IADD3 R33, PT, PT, R33, 0x40, RZ ;  /* 0x0000004021219810 */ /* 0x000fce0007ffe0ff */
.L_x_11:
[----:B------:R-:W-:Y:S01]  /*15c0*/  LEA R41, R7, 0xc0800000, 0x17 ;  /* 0xc080000007297811 */ /* 0x000fe200078eb8ff */
[----:B------:R-:W-:Y:S01]  /*15d0*/  BSSY.RECONVERGENT B2, `(.L_x_16) ;  /* 0x0000036000027945 */ /* 0x000fe20003800200 */
[----:B------:R-:W-:-:S03]  /*15e0*/  IADD3 R38, PT, PT, R35, -0x7f, RZ ;  /* 0xffffff8123267810 */ /* 0x000fc60007ffe0ff */
[----:B------:R-:W-:Y:S02]  /*15f0*/  IMAD.IADD R42, R6, 0x1, -R41 ;  /* 0x00000001062a7824 */ /* 0x000fe400078e0a29 */
[C---:B------:R-:W-:Y:S01]  /*1600*/  IMAD R6, R38.reuse, -0x800000, R39 ;  /* 0xff80000026067824 */ /* 0x040fe200078e0227 */
[----:B------:R-:W-:Y:S01]  /*1610*/  IADD3 R38, PT, PT, R38, 0x7f, -R7 ;  /* 0x0000007f26267810 */ /* 0x000fe20007ffe807 */
[----:B------:R-:W0:Y:S01]  /*1620*/  MUFU.RCP R36, R42 ;  /* 0x0000002a00247308 */ /* 0x000e220000001000 */
[----:B------:R-:W-:-:S03]  /*1630*/  FADD.FTZ R41, -R42, -RZ ;  /* 0x800000ff2a297221 */ /* 0x000fc60000010100 */
[----:B------:R-:W-:Y:S02]  /*1640*/  IMAD.IADD R38, R38, 0x1, R33 ;  /* 0x0000000126267824 */ /* 0x000fe400078e0221 */
[----:B0-----:R-:W-:-:S04]  /*1650*/  FFMA R35, R36, R41, 1 ;  /* 0x3f80000024237423 */ /* 0x001fc80000000029 */
[----:B------:R-:W-:-:S04]  /*1660*/  FFMA R35, R36, R35, R36 ;  /* 0x0000002324237223 */ /* 0x000fc80000000024 */
[----:B------:R-:W-:-:S04]  /*1670*/  FFMA R36, R6, R35, RZ ;  /* 0x0000002306247223 */ /* 0x000fc800000000ff */
[----:B------:R-:W-:-:S04]  /*1680*/  FFMA R39, R41, R36, R6 ;  /* 0x0000002429277223 */ /* 0x000fc80000000006 */
[----:B------:R-:W-:-:S04]  /*1690*/  FFMA R36, R35, R39, R36 ;  /* 0x0000002723247223 */ /* 0x000fc80000000024 */
[----:B------:R-:W-:-:S04]  /*16a0*/  FFMA R41, R41, R36, R6 ;  /* 0x0000002429297223 */ /* 0x000fc80000000006 */
[----:B------:R-:W-:-:S05]  /*16b0*/  FFMA R6, R35, R41, R36 ;  /* 0x0000002923067223 */ /* 0x000fca0000000024 */
[----:B------:R-:W-:-:S04]  /*16c0*/  SHF.R.U32.HI R7, RZ, 0x17, R6 ;  /* 0x00000017ff077819 */ /* 0x000fc80000011606 */
[----:B------:R-:W-:-:S04]  /*16d0*/  LOP3.LUT R7, R7, 0xff, RZ, 0xc0, !PT ;  /* 0x000000ff07077812 */ /* 0x000fc800078ec0ff */
[----:B------:R-:W-:-:S05]  /*16e0*/  IADD3 R7, PT, PT, R7, R38, RZ ;  /* 0x0000002607077210 */ /* 0x000fca0007ffe0ff */
[----:B------:R-:W-:-:S05]  /*16f0*/  VIADD R33, R7, 0xffffffff ;  /* 0xffffffff07217836 */ /* 0x000fca0000000000 */
[----:B------:R-:W-:-:S13]  /*1700*/  ISETP.GE.U32.AND P0, PT, R33, 0xfe, PT ;  /* 0x000000fe2100780c */ /* 0x000fda0003f06070 */
[----:B------:R-:W-:Y:S05]  /*1710*/  @!P0 BRA `(.L_x_17) ;  /* 0x0000000000808947 */ /* 0x000fea0003800000 */
[----:B------:R-:W-:-:S13]  /*1720*/  ISETP.GT.AND P0, PT, R7, 0xfe, PT ;  /* 0x000000fe0700780c */ /* 0x000fda0003f04270 */
[----:B------:R-:W-:Y:S05]  /*1730*/  @P0 BRA `(.L_x_18) ;  /* 0x00000000006c0947 */ /* 0x000fea0003800000 */
[----:B------:R-:W-:-:S13]  /*1740*/  ISETP.GE.AND P0, PT, R7, 0x1, PT ;  /* 0x000000010700780c */ /* 0x000fda0003f06270 */
[----:B------:R-:W-:Y:S05]  /*1750*/  @P0 BRA `(.L_x_19) ;  /* 0x0000000000740947 */ /* 0x000fea0003800000 */
[----:B------:R-:W-:Y:S02]  /*1760*/  ISETP.GE.AND P0, PT, R7, -0x18, PT ;  /* 0xffffffe80700780c */ /* 0x000fe40003f06270 */
[----:B------:R-:W-:-:S11]  /*1770*/  LOP3.LUT R6, R6, 0x80000000, RZ, 0xc0, !PT ;  /* 0x8000000006067812 */ /* 0x000fd600078ec0ff */
[----:B------:R-:W-:Y:S05]  /*1780*/  @!P0 BRA `(.L_x_19) ;  /* 0x0000000000688947 */ /* 0x000fea0003800000 */
[-CC-:B------:R-:W-:Y:S01]  /*1790*/  FFMA.RZ R33, R35, R41.reuse, R36.reuse ;  /* 0x0000002923217223 */ /* 0x180fe2000000c024 */
[C---:B------:R-:W-:Y:S02]  /*17a0*/  ISETP.NE.AND P2, PT, R7.reuse, RZ, PT ;  /* 0x000000ff0700720c */ /* 0x040fe40003f45270 */
[----:B------:R-:W-:Y:S02]  /*17b0*/  ISETP.NE.AND P1, PT, R7, RZ, PT ;  /* 0x000000ff0700720c */ /* 0x000fe40003f25270 */
[----:B------:R-:W-:Y:S01]  /*17c0*/  LOP3.LUT R38, R33, 0x7fffff, RZ, 0xc0, !PT ;  /* 0x007fffff21267812 */ /* 0x000fe200078ec0ff */
[CCC-:B------:R-:W-:Y:S01]  /*17d0*/  FFMA.RP R33, R35.reuse, R41.reuse, R36.reuse ;  /* 0x0000002923217223 */ /* 0x1c0fe20000008024 */
[----:B------:R-:W-:Y:S01]  /*17e0*/  FFMA.RM R36, R35, R41, R36 ;  /* 0x0000002923247223 */ /* 0x000fe20000004024 */
[----:B------:R-:W-:Y:S01]  /*17f0*/  IADD3 R35, PT, PT, R7, 0x20, RZ ;  /* 0x0000002007237810 */ /* 0x000fe20007ffe0ff */
[----:B------:R-:W-:Y:S01]  /*1800*/  IMAD.MOV R7, RZ, RZ, -R7 ;  /* 0x000000ffff077224 */ /* 0x000fe200078e0a07 */
[----:B------:R-:W-:-:S02]  /*1810*/  LOP3.LUT R38, R38, 0x800000, RZ, 0xfc, !PT ;  /* 0x0080000026267812 */ /* 0x000fc400078efcff */
[----:B------:R-:W-:Y:S02]  /*1820*/  FSETP.NEU.FTZ.AND P0, PT, R33, R36, PT ;  /* 0x000000242100720b */ /* 0x000fe40003f1d000 */
[----:B------:R-:W-:Y:S02]  /*1830*/  SHF.L.U32 R35, R38, R35, RZ ;  /* 0x0000002326237219 */ /* 0x000fe400000006ff */
[----:B------:R-:W-:Y:S02]  /*1840*/  SEL R7, R7, RZ, P2 ;  /* 0x000000ff07077207 */ /* 0x000fe40001000000 */
[----:B------:R-:W-:Y:S02]  /*1850*/  ISETP.NE.AND P1, PT, R35, RZ, P1 ;  /* 0x000000ff2300720c */ /* 0x000fe40000f25270 */
[----:B------:R-:W-:Y:S02]  /*1860*/  SHF.R.U32.HI R7, RZ, R7, R38 ;  /* 0x00000007ff077219 */ /* 0x000fe40000011626 */
[----:B------:R-:W-:-:S02]  /*1870*/  PLOP3.LUT P0, PT, P0, P1, PT, 0xf8, 0x8f ;  /* 0x00000000008f781c */ /* 0x000fc40000703f70 */
[----:B------:R-:W-:Y:S02]  /*1880*/  SHF.R.U32.HI R36, RZ, 0x1, R7 ;  /* 0x00000001ff247819 */ /* 0x000fe40000011607 */
[----:B------:R-:W-:-:S04]  /*1890*/  SEL R33, RZ, 0x1, !P0 ;  /* 0x00000001ff217807 */ /* 0x000fc80004000000 */
[----:B------:R-:W-:-:S04]  /*18a0*/  LOP3.LUT R38, R33, 0x1, R36, 0xf8, !PT ;  /* 0x0000000121267812 */ /* 0x000fc800078ef824 */
[----:B------:R-:W-:-:S04]  /*18b0*/  LOP3.LUT R7, R38, R7, RZ, 0xc0, !PT ;  /* 0x0000000726077212 */ /* 0x000fc800078ec0ff */
[----:B------:R-:W-:-:S04]  /*18c0*/  IADD3 R7, PT, PT, R36, R7, RZ ;  /* 0x0000000724077210 */ /* 0x000fc80007ffe0ff */
[----:B------:R-:W-:Y:S01]  /*18d0*/  LOP3.LUT R6, R7, R6, RZ, 0xfc, !PT ;  /* 0x0000000607067212 */ /* 0x000fe200078efcff */
[----:B------:R-:W-:Y:S06]  /*18e0*/  BRA `(.L_x_19) ;  /* 0x0000000000107947 */ /* 0x000fec0003800000 */
.L_x_18:
[----:B------:R-:W-:-:S04]  /*18f0*/  LOP3.LUT R6, R6, 0x80000000, RZ, 0xc0, !PT ;  /* 0x8000000006067812 */ /* 0x000fc800078ec0ff */
[----:B------:R-:W-:Y:S01]  /*1900*/  LOP3.LUT R6, R6, 0x7f800000, RZ, 0xfc, !PT ;  /* 0x7f80000006067812 */ /* 0x000fe200078efcff */
[----:B------:R-:W-:Y:S06]  /*1910*/  BRA `(.L_x_19) ;  /* 0x0000000000047947 */ /* 0x000fec0003800000 */
.L_x_17:
[----:B------:R-:W-:-:S07]  /*1920*/  IMAD R6, R38, 0x800000, R6 ;  /* 0x0080000026067824 */ /* 0x000fce00078e0206 */
.L_x_19:
[----:B------:R-:W-:Y:S05]  /*1930*/  BSYNC.RECONVERGENT B2 ;  /* 0x0000000000027941 */ /* 0x000fea0003800200 */
.L_x_16:
[----:B------:R-:W-:Y:S05]  /*1940*/  BRA `(.L_x_20) ;  /* 0x0000000000207947 */ /* 0x000fea0003800000 */
.L_x_15:
[----:B------:R-:W-:-:S04]  /*1950*/  LOP3.LUT R6, R6, 0x80000000, R39, 0x48, !PT ;  /* 0x8000000006067812 */ /* 0x000fc800078e4827 */
[----:B------:R-:W-:Y:S01]  /*1960*/  LOP3.LUT R6, R6, 0x7f800000, RZ, 0xfc, !PT ;  /* 0x7f80000006067812 */ /* 0x000fe200078efcff */
[----:B------:R-:W-:Y:S06]  /*1970*/  BRA `(.L_x_20) ;  /* 0x0000000000147947 */ /* 0x000fec0003800000 */
.L_x_14:
[----:B------:R-:W-:Y:S01]  /*1980*/  LOP3.LUT R6, R6, 0x80000000, R39, 0x48, !PT ;  /* 0x8000000006067812 */ /* 0x000fe200078e4827 */
[----:B------:R-:W-:Y:S06]  /*1990*/  BRA `(.L_x_20) ;  /* 0x00000000000c7947 */ /* 0x000fec0003800000 */
.L_x_13:
[----:B------:R-:W0:Y:S01]  /*19a0*/  MUFU.RSQ R6, -QNAN ;  /* 0xffc0000000067908 */ /* 0x000e220000001400 */
[----:B------:R-:W-:Y:S05]  /*19b0*/  BRA `(.L_x_20) ;  /* 0x0000000000047947 */ /* 0x000fea0003800000 */
.L_x_12:
[----:B------:R-:W-:-:S07]  /*19c0*/  FADD.FTZ R6, R39, R6 ;  /* 0x0000000627067221 */ /* 0x000fce0000010000 */
.L_x_20:
[----:B------:R-:W-:Y:S05]  /*19d0*/  BSYNC.RECONVERGENT B1 ;  /* 0x0000000000017941 */ /* 0x000fea0003800200 */
.L_x_10:
[----:B------:R-:W-:Y:S01]  /*19e0*/  HFMA2 R7, -RZ, RZ, 0, 0 ;  /* 0x00000000ff077431 */ /* 0x000fe200000001ff */
[----:B0-----:R-:W-:Y:S01]  /*19f0*/  MOV R33, R6 ;  /* 0x0000000600217202 */ /* 0x001fe20000000f00 */
[----:B------:R-:W-:-:S04]  /*1a00*/  IMAD.MOV.U32 R6, RZ, RZ, R28 ;  /* 0x000000ffff067224 */ /* 0x000fc800078e001c */
[----:B------:R-:W-:Y:S05]  /*1a10*/  RET.REL.NODEC R6 `(_Z18Square_Diamond_100P17curandStateXORWOWPfiS1_S1_) ;  /* 0xffffffe406787950 */ /* 0x000fea0003c3ffff */
.L_x_21:
[----:B------:R-:W-:-:S00]  /*1a20*/  BRA `(.L_x_21) ;  /* 0xfffffffc00fc7947 */ /* 0x000fc0000383ffff */
[----:B------:R-:W-:-:S00]  /*1a30*/  NOP ;  /* 0x0000000000007918 */ /* 0x000fc00000000000 */
        /* <DEDUP_REMOVED lines=12> */
.L_x_250:


//--------------------- .text._Z10Diamond_12P17curandStateXORWOWPfi --------------------------
	.section	.text._Z10Diamond_12P17curandStateXORWOWPfi,"ax",@progbits
	.align	128
        .global         _Z10Diamond_12P17curandStateXORWOWPfi
        .type           _Z10Diamond_12P17curandStateXORWOWPfi,@function
        .size           _Z10Diamond_12P17curandStateXORWOWPfi,(.L_x_251 - _Z10Diamond_12P17curandStateXORWOWPfi)
        .other          _Z10Diamond_12P17curandStateXORWOWPfi,@"STO_CUDA_ENTRY STV_DEFAULT"
_Z10Diamond_12P17curandStateXORWOWPfi:
.text._Z10Diamond_12P17curandStateXORWOWPfi:
[----:B------:R-:W-:Y:S08]  /*0000*/  LDC R1, c[0x0][0x37c] ;  /* 0x0000df00ff017b82 */ /* 0x000ff00000000800 */
[----:B------:R-:W0:Y:S01]  /*0010*/  LDC R0, c[0x0][0x390] ;  /* 0x0000e400ff007b82 */ /* 0x000e220000000800 */
[----:B------:R-:W1:Y:S01]  /*0020*/  S2R R7, SR_TID.X ;  /* 0x0000000000077919 */ /* 0x000e620000002100 */
[----:B------:R-:W2:Y:S06]  /*0030*/  S2R R9, SR_TID.Y ;  /* 0x0000000000097919 */ /* 0x000eac0000002200 */
[----:B------:R-:W1:Y:S08]  /*0040*/  S2UR UR4, SR_CTAID.X ;  /* 0x00000000000479c3 */ /* 0x000e700000002500 */
[----:B------:R-:W2:Y:S01]  /*0050*/  S2UR UR5, SR_CTAID.Y ;  /* 0x00000000000579c3 */ /* 0x000ea20000002600 */
[----:B0-----:R-:W-:-:S04]  /*0060*/  IABS R6, R0 ;  /* 0x0000000000067213 */ /* 0x001fc80000000000 */
[----:B------:R-:W0:Y:S08]  /*0070*/  I2F.RP R4, R6 ;  /* 0x0000000600047306 */ /* 0x000e300000209400 */
[----:B0-----:R-:W0:Y:S02]  /*0080*/  MUFU.RCP R4, R4 ;  /* 0x0000000400047308 */ /* 0x001e240000001000 */
[----:B0-----:R-:W-:-:S06]  /*0090*/  VIADD R2, R4, 0xffffffe ;  /* 0x0ffffffe04027836 */ /* 0x001fcc0000000000 */
[----:B------:R0:W3:Y:S02]  /*00a0*/  F2I.FTZ.U32.TRUNC.NTZ R3, R2 ;  /* 0x0000000200037305 */ /* 0x0000e4000021f000 */
[----:B0-----:R-:W-:Y:S02]  /*00b0*/  IMAD.MOV.U32 R2, RZ, RZ, RZ ;  /* 0x000000ffff027224 */ /* 0x001fe400078e00ff */
[----:B---3--:R-:W-:-:S04]  /*00c0*/  IMAD.MOV R5, RZ, RZ, -R3 ;  /* 0x000000ffff057224 */ /* 0x008fc800078e0a03 */
[----:B------:R-:W-:-:S04]  /*00d0*/  IMAD R5, R5, R6, RZ ;  /* 0x0000000605057224 */ /* 0x000fc800078e02ff */
[----:B------:R-:W-:Y:S02]  /*00e0*/  IMAD.HI.U32 R3, R3, R5, R2 ;  /* 0x0000000503037227 */ /* 0x000fe400078e0002 */
[----:B------:R-:W1:Y:S04]  /*00f0*/  LDC R2, c[0x0][0x360] ;  /* 0x0000d800ff027b82 */ /* 0x000e680000000800 */
[----:B------:R-:W-:-:S04]  /*0100*/  IMAD.HI.U32 R5, R3, 0x1000, RZ ;  /* 0x0000100003057827 */ /* 0x000fc800078e00ff */
[----:B------:R-:W-:Y:S01]  /*0110*/  IMAD.MOV R3, RZ, RZ, -R5 ;  /* 0x000000ffff037224 */ /* 0x000fe200078e0a05 */
[----:B------:R-:W2:Y:S03]  /*0120*/  LDC R4, c[0x0][0x364] ;  /* 0x0000d900ff047b82 */ /* 0x000ea60000000800 */
[----:B------:R-:W-:-:S05]  /*0130*/  IMAD R3, R6, R3, 0x1000 ;  /* 0x0000100006037424 */ /* 0x000fca00078e0203 */
[----:B------:R-:W-:Y:S01]  /*0140*/  ISETP.GT.U32.AND P1, PT, R6, R3, PT ;  /* 0x000000030600720c */ /* 0x000fe20003f24070 */
[----:B-1----:R-:W-:-:S12]  /*0150*/  IMAD R2, R2, UR4, R7 ;  /* 0x0000000402027c24 */ /* 0x002fd8000f8e0207 */
[----:B------:R-:W-:Y:S01]  /*0160*/  @!P1 IMAD.IADD R3, R3, 0x1, -R6 ;  /* 0x0000000103039824 */ /* 0x000fe200078e0a06 */
[----:B------:R-:W-:Y:S02]  /*0170*/  @!P1 IADD3 R5, PT, PT, R5, 0x1, RZ ;  /* 0x0000000105059810 */ /* 0x000fe40007ffe0ff */
[C---:B------:R-:W-:Y:S02]  /*0180*/  ISETP.NE.AND P1, PT, R0.reuse, RZ, PT ;  /* 0x000000ff0000720c */ /* 0x040fe40003f25270 */
[----:B------:R-:W-:Y:S02]  /*0190*/  ISETP.GE.U32.AND P0, PT, R3, R6, PT ;  /* 0x000000060300720c */ /* 0x000fe40003f06070 */
[----:B------:R-:W-:-:S04]  /*01a0*/  LOP3.LUT R3, R0, 0x1000, RZ, 0x3c, !PT ;  /* 0x0000100000037812 */ /* 0x000fc800078e3cff */
[----:B------:R-:W-:Y:S01]  /*01b0*/  ISETP.GE.AND P2, PT, R3, RZ, PT ;  /* 0x000000ff0300720c */ /* 0x000fe20003f46270 */
[----:B--2---:R-:W-:-:S05]  /*01c0*/  IMAD R3, R4, UR5, R9 ;  /* 0x0000000504037c24 */ /* 0x004fca000f8e0209 */
[----:B------:R-:W-:Y:S01]  /*01d0*/  VIMNMX R7, PT, PT, R2, R3, !PT ;  /* 0x0000000302077248 */ /* 0x000fe20007fe0100 */
[----:B------:R-:W-:-:S06]  /*01e0*/  @P0 VIADD R5, R5, 0x1 ;  /* 0x0000000105050836 */ /* 0x000fcc0000000000 */
[----:B------:R-:W-:Y:S01]  /*01f0*/  @!P2 IMAD.MOV R5, RZ, RZ, -R5 ;  /* 0x000000ffff05a224 */ /* 0x000fe200078e0a05 */
[----:B------:R-:W-:-:S05]  /*0200*/  @!P1 LOP3.LUT R5, RZ, R0, RZ, 0x33, !PT ;  /* 0x00000000ff059212 */ /* 0x000fca00078e33ff */
[----:B------:R-:W-:-:S05]  /*0210*/  IMAD.SHL.U32 R4, R5, 0x2, RZ ;  /* 0x0000000205047824 */ /* 0x000fca00078e00ff */
[----:B------:R-:W-:-:S13]  /*0220*/  ISETP.GE.AND P0, PT, R7, R4, PT ;  /* 0x000000040700720c */ /* 0x000fda0003f06270 */
[----:B------:R-:W-:Y:S05]  /*0230*/  @P0 EXIT ;  /* 0x000000000000094d */ /* 0x000fea0003800000 */
[-C--:B------:R-:W-:Y:S01]  /*0240*/  IABS R9, R5.reuse ;  /* 0x0000000500097213 */ /* 0x080fe20000000000 */
[----:B------:R-:W0:Y:S01]  /*0250*/  LDCU.64 UR4, c[0x0][0x358] ;  /* 0x00006b00ff0477ac */ /* 0x000e220008000a00 */
[----:B------:R-:W-:Y:S02]  /*0260*/  IABS R10, R2 ;  /* 0x00000002000a7213 */ /* 0x000fe40000000000 */
[----:B------:R-:W1:Y:S01]  /*0270*/  I2F.RP R4, R9 ;  /* 0x0000000900047306 */ /* 0x000e620000209400 */
[----:B------:R-:W-:Y:S02]  /*0280*/  IABS R12, R5 ;  /* 0x00000005000c7213 */ /* 0x000fe40000000000 */
[----:B------:R-:W-:-:S04]  /*0290*/  LEA.HI R0, R0, R0, RZ, 0x1 ;  /* 0x0000000000007211 */ /* 0x000fc800078f08ff */
[----:B------:R-:W-:Y:S01]  /*02a0*/  SHF.R.S32.HI R0, RZ, 0x1, R0 ;  /* 0x00000001ff007819 */ /* 0x000fe20000011400 */
[----:B-1----:R-:W1:Y:S02]  /*02b0*/  MUFU.RCP R4, R4 ;  /* 0x0000000400047308 */ /* 0x002e640000001000 */
[----:B-1----:R-:W-:Y:S02]  /*02c0*/  VIADD R6, R4, 0xffffffe ;  /* 0x0ffffffe04067836 */ /* 0x002fe40000000000 */
[----:B------:R-:W-:-:S04]  /*02d0*/  IMAD.MOV R4, RZ, RZ, -R12 ;  /* 0x000000ffff047224 */ /* 0x000fc800078e0a0c */
[----:B------:R1:W2:Y:S02]  /*02e0*/  F2I.FTZ.U32.TRUNC.NTZ R7, R6 ;  /* 0x0000000600077305 */ /* 0x0002a4000021f000 */
[----:B-1----:R-:W-:Y:S01]  /*02f0*/  IMAD.MOV.U32 R6, RZ, RZ, RZ ;  /* 0x000000ffff067224 */ /* 0x002fe200078e00ff */
[----:B--2---:R-:W-:-:S05]  /*0300*/  IADD3 R8, PT, PT, RZ, -R7, RZ ;  /* 0x80000007ff087210 */ /* 0x004fca0007ffe0ff */
[----:B------:R-:W-:Y:S02]  /*0310*/  IMAD R11, R8, R9, RZ ;  /* 0x00000009080b7224 */ /* 0x000fe400078e02ff */
[----:B------:R-:W-:Y:S02]  /*0320*/  IMAD.MOV.U32 R8, RZ, RZ, R10 ;  /* 0x000000ffff087224 */ /* 0x000fe400078e000a */
[----:B------:R-:W-:-:S06]  /*0330*/  IMAD.HI.U32 R7, R7, R11, R6 ;  /* 0x0000000b07077227 */ /* 0x000fcc00078e0006 */
        /* <DEDUP_REMOVED lines=12> */
[----:B------:R-:W-:-:S04]  /*0400*/  SHF.R.S32.HI R4, RZ, 0x1f, R7 ;  /* 0x0000001fff047819 */ /* 0x000fc80000011407 */
[----:B------:R-:W-:-:S04]  /*0410*/  LEA.HI R4, R4, R7, RZ, 0x2 ;  /* 0x0000000704047211 */ /* 0x000fc800078f10ff */
[----:B------:R-:W-:-:S05]  /*0420*/  LOP3.LUT R4, R4, 0xfc, RZ, 0xc0, !PT ;  /* 0x000000fc04047812 */ /* 0x000fca00078ec0ff */
[----:B------:R-:W-:-:S05]  /*0430*/  IMAD.IADD R4, R7, 0x1, -R4 ;  /* 0x0000000107047824 */ /* 0x000fca00078e0a04 */
[----:B------:R-:W-:-:S04]  /*0440*/  LOP3.LUT R5, R4, 0x80, RZ, 0xc0, !PT ;  /* 0x0000008004057812 */ /* 0x000fc800078ec0ff */
[----:B------:R-:W-:-:S04]  /*0450*/  LEA.HI R5, R5, R4, RZ, 0x19 ;  /* 0x0000000405057211 */ /* 0x000fc800078fc8ff */
[C---:B------:R-:W-:Y:S02]  /*0460*/  LOP3.LUT R6, R5.reuse, 0xfe, RZ, 0xc0, !PT ;  /* 0x000000fe05067812 */ /* 0x040fe400078ec0ff */
[----:B------:R-:W-:-:S03]  /*0470*/  PRMT R7, R5, 0x8880, RZ ;  /* 0x0000888005077816 */ /* 0x000fc600000000ff */
[----:B------:R-:W-:-:S05]  /*0480*/  IMAD.MOV R6, RZ, RZ, -R6 ;  /* 0x000000ffff067224 */ /* 0x000fca00078e0a06 */
[----:B------:R-:W-:Y:S02]  /*0490*/  PRMT R5, R6, 0x7710, RZ ;  /* 0x0000771006057816 */ /* 0x000fe400000000ff */
[----:B------:R-:W-:-:S03]  /*04a0*/  MOV R6, R7 ;  /* 0x0000000700067202 */ /* 0x000fc60000000f00 */
[----:B------:R-:W-:Y:S01]  /*04b0*/  IMAD.IADD R4, R4, 0x1, R5 ;  /* 0x0000000104047824 */ /* 0x000fe200078e0205 */
[----:B------:R-:W-:-:S04]  /*04c0*/  SHF.R.S32.HI R5, RZ, 0x1, R6 ;  /* 0x00000001ff057819 */ /* 0x000fc80000011406 */
[----:B------:R-:W-:Y:S02]  /*04d0*/  LOP3.LUT R4, R4, 0xffff, RZ, 0xc0, !PT ;  /* 0x0000ffff04047812 */ /* 0x000fe400078ec0ff */
[----:B------:R-:W-:Y:S02]  /*04e0*/  PRMT R9, R5, 0x9910, RZ ;  /* 0x0000991005097816 */ /* 0x000fe400000000ff */
[----:B------:R-:W-:-:S03]  /*04f0*/  PRMT R4, R4, 0x8880, RZ ;  /* 0x0000888004047816 */ /* 0x000fc600000000ff */
[----:B------:R-:W-:Y:S01]  /*0500*/  IMAD R8, R0, R9, R2 ;  /* 0x0000000900087224 */ /* 0x000fe200078e0202 */
[----:B------:R-:W-:Y:S01]  /*0510*/  IADD3 R5, PT, PT, -R4, 0x1, RZ ;  /* 0x0000000104057810 */ /* 0x000fe20007ffe1ff */
[----:B------:R-:W-:-:S04]  /*0520*/  IMAD R3, R0, R4, R3 ;  /* 0x0000000400037224 */ /* 0x000fc800078e0203 */
[C---:B------:R-:W-:Y:S02]  /*0530*/  IMAD R8, R0.reuse, R5, R8 ;  /* 0x0000000500087224 */ /* 0x040fe400078e0208 */
[C---:B------:R-:W-:Y:S01]  /*0540*/  IMAD R9, R0.reuse, R9, R3 ;  /* 0x0000000900097224 */ /* 0x040fe200078e0203 */
[----:B------:R-:W1:Y:S01]  /*0550*/  LDC.64 R4, c[0x0][0x380] ;  /* 0x0000e000ff047b82 */ /* 0x000e620000000a00 */
[----:B------:R-:W-:Y:S01]  /*0560*/  IMAD.IADD R14, R0, 0x1, R8 ;  /* 0x00000001000e7824 */ /* 0x000fe200078e0208 */
[-C--:B------:R-:W-:Y:S01]  /*0570*/  ISETP.GE.AND P0, PT, R8, R0.reuse, PT ;  /* 0x000000000800720c */ /* 0x080fe20003f06270 */
[----:B------:R-:W-:Y:S01]  /*0580*/  IMAD.IADD R15, R0, 0x1, R9 ;  /* 0x00000001000f7824 */ /* 0x000fe200078e0209 */
[----:B------:R-:W-:Y:S02]  /*0590*/  ISETP.GE.AND P2, PT, R9, R0, PT ;  /* 0x000000000900720c */ /* 0x000fe40003f46270 */
[----:B------:R-:W-:Y:S02]  /*05a0*/  ISETP.GT.AND P1, PT, R14, 0x1000, PT ;  /* 0x000010000e00780c */ /* 0x000fe40003f24270 */
[----:B------:R-:W-:-:S07]  /*05b0*/  ISETP.GT.AND P3, PT, R15, 0x1000, PT ;  /* 0x000010000f00780c */ /* 0x000fce0003f64270 */
[----:B------:R-:W2:Y:S01]  /*05c0*/  @P0 LDC.64 R6, c[0x0][0x388] ;  /* 0x0000e200ff060b82 */ /* 0x000ea20000000a00 */
[----:B------:R-:W-:-:S07]  /*05d0*/  @P0 IMAD.IADD R10, R8, 0x1, -R0 ;  /* 0x00000001080a0824 */ /* 0x000fce00078e0a00 */
[----:B------:R-:W3:Y:S01]  /*05e0*/  @!P1 LDC.64 R16, c[0x0][0x388] ;  /* 0x0000e200ff109b82 */ /* 0x000ee20000000a00 */
[----:B------:R-:W-:Y:S02]  /*05f0*/  @P0 IMAD R19, R9, 0x1001, R10 ;  /* 0x0000100109130824 */ /* 0x000fe400078e020a */
[----:B-1----:R-:W-:-:S05]  /*0600*/  IMAD.WIDE R2, R2, 0x30, R4 ;  /* 0x0000003002027825 */ /* 0x002fca00078e0204 */
[----:B------:R-:W1:Y:S01]  /*0610*/  @P2 LDC.64 R12, c[0x0][0x388] ;  /* 0x0000e200ff0c2b82 */ /* 0x000e620000000a00 */
[----:B0-----:R-:W4:Y:S07]  /*0620*/  LDG.E.64 R4, desc[UR4][R2.64] ;  /* 0x0000000402047981 */ /* 0x001f2e000c1e1b00 */
[----:B------:R-:W0:Y:S01]  /*0630*/  @!P3 LDC.64 R10, c[0x0][0x388] ;  /* 0x0000e200ff0abb82 */ /* 0x000e220000000a00 */
[----:B------:R-:W-:Y:S01]  /*0640*/  @P2 IADD3 R23, PT, PT, -R0, R9, RZ ;  /* 0x0000000900172210 */ /* 0x000fe20007ffe1ff */
[----:B--2---:R-:W-:-:S02]  /*0650*/  @P0 IMAD.WIDE R18, R19, 0x4, R6 ;  /* 0x0000000413120825 */ /* 0x004fc400078e0206 */
[----:B------:R-:W2:Y:S02]  /*0660*/  LDG.E.64 R6, desc[UR4][R2.64+0x10] ;  /* 0x0000100402067981 */ /* 0x000ea4000c1e1b00 */
[----:B------:R-:W-:Y:S02]  /*0670*/  @!P1 IMAD R21, R9, 0x1001, R14 ;  /* 0x0000100109159824 */ /* 0x000fe400078e020e */
[----:B------:R-:W-:Y:S01]  /*0680*/  @P2 IMAD R23, R23, 0x1001, R8 ;  /* 0x0000100117172824 */ /* 0x000fe200078e0208 */
[----:B------:R-:W5:Y:S01]  /*0690*/  @P0 LDG.E R0, desc[UR4][R18.64] ;  /* 0x0000000412000981 */ /* 0x000f62000c1e1900 */
[----:B---3--:R-:W-:-:S04]  /*06a0*/  @!P1 IMAD.WIDE R20, R21, 0x4, R16 ;  /* 0x0000000415149825 */ /* 0x008fc800078e0210 */
[----:B------:R-:W-:Y:S01]  /*06b0*/  @!P3 IMAD R17, R15, 0x1001, R8 ;  /* 0x000010010f11b824 */ /* 0x000fe200078e0208 */
[----:B------:R-:W3:Y:S01]  /*06c0*/  @!P1 LDG.E R14, desc[UR4][R20.64] ;  /* 0x00000004140e9981 */ /* 0x000ee2000c1e1900 */
[----:B-1----:R-:W-:-:S03]  /*06d0*/  @P2 IMAD.WIDE R22, R23, 0x4, R12 ;  /* 0x0000000417162825 */ /* 0x002fc600078e020c */
[----:B------:R-:W3:Y:S04]  /*06e0*/  LDG.E.64 R12, desc[UR4][R2.64+0x8] ;  /* 0x00000804020c7981 */ /* 0x000ee8000c1e1b00 */
[----:B------:R-:W3:Y:S01]  /*06f0*/  @P2 LDG.E R15, desc[UR4][R22.64] ;  /* 0x00000004160f2981 */ /* 0x000ee2000c1e1900 */
[----:B0-----:R-:W-:-:S06]  /*0700*/  @!P3 IMAD.WIDE R16, R17, 0x4, R10 ;  /* 0x000000041110b825 */ /* 0x001fcc00078e020a */
[----:B------:R0:W3:Y:S01]  /*0710*/  @!P3 LDG.E R16, desc[UR4][R16.64] ;  /* 0x000000041010b981 */ /* 0x0000e2000c1e1900 */
[----:B------:R-:W-:Y:S02]  /*0720*/  IMAD.MOV.U32 R10, RZ, RZ, RZ ;  /* 0x000000ffff0a7224 */ /* 0x000fe400078e00ff */
[----:B------:R-:W-:-:S04]  /*0730*/  @P0 IMAD.MOV.U32 R10, RZ, RZ, 0x1 ;  /* 0x00000001ff0a0424 */ /* 0x000fc800078e00ff */
[----:B------:R-:W-:-:S04]  /*0740*/  @!P1 VIADD R10, R10, 0x1 ;  /* 0x000000010a0a9836 */ /* 0x000fc80000000000 */
[----:B------:R-:W-:-:S05]  /*0750*/  @P2 VIADD R10, R10, 0x1 ;  /* 0x000000010a0a2836 */ /* 0x000fca0000000000 */
[----:B------:R-:W-:-:S04]  /*0760*/  @!P3 IADD3 R10, PT, PT, R10, 0x1, RZ ;  /* 0x000000010a0ab810 */ /* 0x000fc80007ffe0ff */
[----:B------:R-:W-:-:S04]  /*0770*/  I2FP.F32.U32 R10, R10 ;  /* 0x0000000a000a7245 */ /* 0x000fc80000201000 */
[----:B0-----:R-:W0:Y:S01]  /*0780*/  MUFU.RCP R17, R10 ;  /* 0x0000000a00117308 */ /* 0x001e220000001000 */
[----:B------:R-:W-:Y:S01]  /*0790*/  BSSY.RECONVERGENT B0, `(.L_x_22) ;  /* 0x0000025000007945 */ /* 0x000fe20003800200 */
[----:B----4-:R-:W-:-:S04]  /*07a0*/  SHF.R.U32.HI R18, RZ, 0x2, R5 ;  /* 0x00000002ff127819 */ /* 0x010fc80000011605 */
[----:B------:R-:W-:Y:S01]  /*07b0*/  LOP3.LUT R18, R18, R5, RZ, 0x3c, !PT ;  /* 0x0000000512127212 */ /* 0x000fe200078e3cff */
[----:B------:R-:W-:-:S04]  /*07c0*/  IMAD.MOV.U32 R5, RZ, RZ, RZ ;  /* 0x000000ffff057224 */ /* 0x000fc800078e00ff */
[----:B------:R-:W-:Y:S02]  /*07d0*/  IMAD.SHL.U32 R11, R18, 0x2, RZ ;  /* 0x00000002120b7824 */ /* 0x000fe400078e00ff */
[----:B--2---:R-:W-:Y:S02]  /*07e0*/  IMAD.SHL.U32 R20, R7, 0x10, RZ ;  /* 0x0000001007147824 */ /* 0x004fe400078e00ff */
[----:B-----5:R-:W-:-:S04]  /*07f0*/  @P0 FADD R5, RZ, R0 ;  /* 0x00000000ff050221 */ /* 0x020fc80000000000 */
[----:B---3--:R-:W-:Y:S01]  /*0800*/  @!P1 FADD R5, R5, R14 ;  /* 0x0000000e05059221 */ /* 0x008fe20000000000 */
[----:B------:R-:W-:-:S03]  /*0810*/  LOP3.LUT R11, R7, R20, R11, 0x96, !PT ;  /* 0x00000014070b7212 */ /* 0x000fc600078e960b */
[----:B------:R-:W-:Y:S01]  /*0820*/  @P2 FADD R5, R5, R15 ;  /* 0x0000000f05052221 */ /* 0x000fe20000000000 */
[----:B------:R-:W-:Y:S01]  /*0830*/  IMAD.MOV.U32 R20, RZ, RZ, R13 ;  /* 0x000000ffff147224 */ /* 0x000fe200078e000d */
[----:B------:R-:W-:Y:S01]  /*0840*/  LOP3.LUT R19, R11, R18, RZ, 0x3c, !PT ;  /* 0x000000120b137212 */ /* 0x000fe200078e3cff */
[----:B------:R-:W-:Y:S02]  /*0850*/  IMAD.MOV.U32 R13, RZ, RZ, R12 ;  /* 0x000000ffff0d7224 */ /* 0x000fe400078e000c */
[----:B------:R-:W-:Y:S01]  /*0860*/  @!P3 FADD R5, R5, R16 ;  /* 0x000000100505b221 */ /* 0x000fe20000000000 */
[----:B------:R-:W-:Y:S02]  /*0870*/  VIADD R12, R4, 0x587c5 ;  /* 0x000587c5040c7836 */ /* 0x000fe40000000000 */
[----:B0-----:R-:W-:Y:S01]  /*0880*/  FFMA R0, -R10, R17, 1 ;  /* 0x3f8000000a007423 */ /* 0x001fe20000000111 */
[----:B------:R-:W0:Y:S01]  /*0890*/  FCHK P0, R5, R10 ;  /* 0x0000000a05007302 */ /* 0x000e220000000000 */
[----:B------:R-:W-:-:S02]  /*08a0*/  IMAD.IADD R4, R19, 0x1, R12 ;  /* 0x0000000113047824 */ /* 0x000fc400078e020c */
[----:B------:R-:W-:Y:S02]  /*08b0*/  HFMA2 R11, -RZ, RZ, 0.1171875, 0 ;  /* 0x2f800000ff0b7431 */ /* 0x000fe400000001ff */
[----:B------:R-:W-:Y:S01]  /*08c0*/  FFMA R0, R17, R0, R17 ;  /* 0x0000000011007223 */ /* 0x000fe20000000011 */
[----:B------:R-:W-:Y:S01]  /*08d0*/  IMAD.MOV.U32 R18, RZ, RZ, R7 ;  /* 0x000000ffff127224 */ /* 0x000fe200078e0007 */
[----:B------:R-:W-:Y:S02]  /*08e0*/  I2FP.F32.U32 R4, R4 ;  /* 0x0000000400047245 */ /* 0x000fe40000201000 */
[----:B------:R-:W-:Y:S01]  /*08f0*/  FFMA R7, R0, R5, RZ ;  /* 0x0000000500077223 */ /* 0x000fe200000000ff */
[----:B------:R-:W-:Y:S01]  /*0900*/  MOV R21, R6 ;  /* 0x0000000600157202 */ /* 0x000fe20000000f00 */
[----:B------:R-:W-:Y:S02]  /*0910*/  IMAD.MOV.U32 R15, RZ, RZ, 0x40800000 ;  /* 0x40800000ff0f7424 */ /* 0x000fe400078e00ff */
[----:B------:R-:W-:Y:S01]  /*0920*/  FFMA R6, -R10, R7, R5 ;  /* 0x000000070a067223 */ /* 0x000fe20000000105 */
[----:B------:R-:W-:Y:S01]  /*0930*/  FFMA R4, R4, R11, 1.1641532182693481445e-10 ;  /* 0x2f00000004047423 */ /* 0x000fe2000000000b */
[----:B------:R-:W-:Y:S02]  /*0940*/  STG.E.64 desc[UR4][R2.64+0x8], R20 ;  /* 0x0000081402007986 */ /* 0x000fe4000c101b04 */
[----:B------:R-:W-:-:S02]  /*0950*/  FFMA R7, R0, R6, R7 ;  /* 0x0000000600077223 */ /* 0x000fc40000000007 */
[----:B------:R-:W-:Y:S04]  /*0960*/  STG.E.64 desc[UR4][R2.64], R12 ;  /* 0x0000000c02007986 */ /* 0x000fe8000c101b04 */
[----:B------:R1:W-:Y:S02]  /*0970*/  STG.E.64 desc[UR4][R2.64+0x10], R18 ;  /* 0x0000101202007986 */ /* 0x0003e4000c101b04 */
[----:B-1----:R-:W-:Y:S01]  /*0980*/  FFMA R2, R4, R15, -2 ;  /* 0xc000000004027423 */ /* 0x002fe2000000000f */
[----:B0-----:R-:W-:Y:S06]  /*0990*/  @!P0 BRA `(.L_x_23) ;  /* 0x0000000000108947 */ /* 0x001fec0003800000 */
[----:B------:R-:W-:Y:S01]  /*09a0*/  IMAD.MOV.U32 R3, RZ, RZ, R5 ;  /* 0x000000ffff037224 */ /* 0x000fe200078e0005 */
[----:B------:R-:W-:-:S07]  /*09b0*/  MOV R4, 0x9d0 ;  /* 0x000009d000047802 */ /* 0x000fce0000000f00 */
[----:B------:R-:W-:Y:S05]  /*09c0*/  CALL.REL.NOINC `($__internal_1_$__cuda_sm3x_div_rn_noftz_f32_slowpath) ;  /* 0x0000000000307944 */ /* 0x000fea0003c00000 */
[----:B------:R-:W-:-:S07]  /*09d0*/  IMAD.MOV.U32 R7, RZ, RZ, R0 ;  /* 0x000000ffff077224 */ /* 0x000fce00078e0000 */
.L_x_23:
[----:B------:R-:W-:Y:S05]  /*09e0*/  BSYNC.RECONVERGENT B0 ;  /* 0x0000000000007941 */ /* 0x000fea0003800200 */
.L_x_22:
[----:B------:R-:W0:Y:S01]  /*09f0*/  LDCU UR6, c[0x0][0x390] ;  /* 0x00007200ff0677ac */ /* 0x000e220008000800 */
[----:B------:R-:W1:Y:S01]  /*0a00*/  LDC.64 R4, c[0x0][0x388] ;  /* 0x0000e200ff047b82 */ /* 0x000e620000000a00 */
[----:B------:R-:W-:Y:S01]  /*0a10*/  IMAD R9, R9, 0x1001, R8 ;  /* 0x0000100109097824 */ /* 0x000fe200078e0208 */
[----:B0-----:R-:W-:-:S05]  /*0a20*/  I2FP.F32.S32 R0, UR6 ;  /* 0x0000000600007c45 */ /* 0x001fca0008201400 */
[----:B------:R-:W-:Y:S01]  /*0a30*/  FMUL R0, R0, 0.000244140625 ;  /* 0x3980000000007820 */ /* 0x000fe20000400000 */
[----:B-1----:R-:W-:-:S04]  /*0a40*/  IMAD.WIDE R4, R9, 0x4, R4 ;  /* 0x0000000409047825 */ /* 0x002fc800078e0204 */
[----:B------:R-:W-:-:S05]  /*0a50*/  FFMA R7, R2, R0, R7 ;  /* 0x0000000002077223 */ /* 0x000fca0000000007 */
[----:B------:R-:W-:Y:S01]  /*0a60*/  STG.E desc[UR4][R4.64], R7 ;  /* 0x0000000704007986 */ /* 0x000fe2000c101904 */
[----:B------:R-:W-:Y:S06]  /*0a70*/  BAR.SYNC.DEFER_BLOCKING 0x0 ;  /* 0x0000000000007b1d */ /* 0x000fec0000010000 */
[----:B------:R-:W-:Y:S05]  /*0a80*/  EXIT ;  /* 0x000000000000794d */ /* 0x000fea0003800000 */
        .weak           $__internal_1_$__cuda_sm3x_div_rn_noftz_f32_slowpath
        .type           $__internal_1_$__cuda_sm3x_div_rn_noftz_f32_slowpath,@function
        .size           $__internal_1_$__cuda_sm3x_div_rn_noftz_f32_slowpath,(.L_x_251 - $__internal_1_$__cuda_sm3x_div_rn_noftz_f32_slowpath)
$__internal_1_$__cuda_sm3x_div_rn_noftz_f32_slowpath:
        /* <DEDUP_REMOVED lines=11> */
[----:B------:R-:W-:Y:S01]  /*0b40*/  FSETP.GTU.FTZ.AND P0, PT, |R3|, +INF , PT ;  /* 0x7f8000000300780b */ /* 0x000fe20003f1c200 */
[----:B------:R-:W-:Y:S01]  /*0b50*/  IMAD.MOV.U32 R0, RZ, RZ, R10 ;  /* 0x000000ffff007224 */ /* 0x000fe200078e000a */
        /* <DEDUP_REMOVED lines=17> */
[----:B------:R-:W-:Y:S02]  /*0c70*/  @P0 IMAD.MOV.U32 R5, RZ, RZ, RZ ;  /* 0x000000ffff050224 */ /* 0x000fe400078e00ff */
[----:B------:R-:W-:Y:S01]  /*0c80*/  @!P0 FFMA R3, R3, 1.84467440737095516160e+19, RZ ;  /* 0x5f80000003038823 */ /* 0x000fe200000000ff */
[----:B------:R-:W-:Y:S02]  /*0c90*/  @!P0 IMAD.MOV.U32 R5, RZ, RZ, -0x40 ;  /* 0xffffffc0ff058424 */ /* 0x000fe400078e00ff */
[----:B------:R-:W-:-:S03]  /*0ca0*/  @!P1 FFMA R10, R0, 1.84467440737095516160e+19, RZ ;  /* 0x5f800000000a9823 */ /* 0x000fc600000000ff */
[----:B------:R-:W-:-:S07]  /*0cb0*/  @!P1 IADD3 R5, PT, PT, R5, 0x40, RZ ;  /* 0x0000004005059810 */ /* 0x000fce0007ffe0ff */
.L_x_25:
[----:B------:R-:W-:Y:S01]  /*0cc0*/  LEA R7, R15, 0xc0800000, 0x17 ;  /* 0xc08000000f077811 */ /* 0x000fe200078eb8ff */
[----:B------:R-:W-:Y:S01]  /*0cd0*/  VIADD R6, R6, 0xffffff81 ;  /* 0xffffff8106067836 */ /* 0x000fe20000000000 */
[----:B------:R-:W-:Y:S03]  /*0ce0*/  BSSY.RECONVERGENT B2, `(.L_x_30) ;  /* 0x0000035000027945 */ /* 0x000fe60003800200 */
        /* <DEDUP_REMOVED lines=26> */
[CCC-:B------:R-:W-:Y:S01]  /*0e90*/  FFMA.RZ R3, R12.reuse, R10.reuse, R13.reuse ;  /* 0x0000000a0c037223 */ /* 0x1c0fe2000000c00d */
[CCC-:B------:R-:W-:Y:S01]  /*0ea0*/  FFMA.RM R6, R12.reuse, R10.reuse, R13.reuse ;  /* 0x0000000a0c067223 */ /* 0x1c0fe2000000400d */
[C---:B------:R-:W-:Y:S02]  /*0eb0*/  ISETP.NE.AND P2, PT, R7.reuse, RZ, PT ;  /* 0x000000ff0700720c */ /* 0x040fe40003f45270 */
[----:B------:R-:W-:Y:S02]  /*0ec0*/  ISETP.NE.AND P1, PT, R7, RZ, PT ;  /* 0x000000ff0700720c */ /* 0x000fe40003f25270 */
[----:B------:R-:W-:Y:S01]  /*0ed0*/  LOP3.LUT R5, R3, 0x7fffff, RZ, 0xc0, !PT ;  /* 0x007fffff03057812 */ /* 0x000fe200078ec0ff */
[----:B------:R-:W-:Y:S01]  /*0ee0*/  FFMA.RP R3, R12, R10, R13 ;  /* 0x0000000a0c037223 */ /* 0x000fe2000000800d */
[----:B------:R-:W-:Y:S02]  /*0ef0*/  VIADD R10, R7, 0x20 ;  /* 0x00000020070a7836 */ /* 0x000fe40000000000 */
[----:B------:R-:W-:Y:S01]  /*0f00*/  LOP3.LUT R5, R5, 0x800000, RZ, 0xfc, !PT ;  /* 0x0080000005057812 */ /* 0x000fe200078efcff */
[----:B------:R-:W-:Y:S01]  /*0f10*/  IMAD.MOV R7, RZ, RZ, -R7 ;  /* 0x000000ffff077224 */ /* 0x000fe200078e0a07 */
[----:B------:R-:W-:-:S02]  /*0f20*/  FSETP.NEU.FTZ.AND P0, PT, R3, R6, PT ;  /* 0x000000060300720b */ /* 0x000fc40003f1d000 */
[----:B------:R-:W-:Y:S02]  /*0f30*/  SHF.L.U32 R10, R5, R10, RZ ;  /* 0x0000000a050a7219 */ /* 0x000fe400000006ff */
[----:B------:R-:W-:Y:S02]  /*0f40*/  SEL R6, R7, RZ, P2 ;  /* 0x000000ff07067207 */ /* 0x000fe40001000000 */
[----:B------:R-:W-:Y:S02]  /*0f50*/  ISETP.NE.AND P1, PT, R10, RZ, P1 ;  /* 0x000000ff0a00720c */ /* 0x000fe40000f25270 */
[----:B------:R-:W-:Y:S02]  /*0f60*/  SHF.R.U32.HI R6, RZ, R6, R5 ;  /* 0x00000006ff067219 */ /* 0x000fe40000011605 */
[----:B------:R-:W-:Y:S02]  /*0f70*/  PLOP3.LUT P0, PT, P0, P1, PT, 0xf8, 0x8f ;  /* 0x00000000008f781c */ /* 0x000fe40000703f70 */
[----:B------:R-:W-:-:S02]  /*0f80*/  SHF.R.U32.HI R10, RZ, 0x1, R6 ;  /* 0x00000001ff0a7819 */ /* 0x000fc40000011606 */
[----:B------:R-:W-:-:S04]  /*0f90*/  SEL R3, RZ, 0x1, !P0 ;  /* 0x00000001ff037807 */ /* 0x000fc80004000000 */
[----:B------:R-:W-:-:S04]  /*0fa0*/  LOP3.LUT R3, R3, 0x1, R10, 0xf8, !PT ;  /* 0x0000000103037812 */ /* 0x000fc800078ef80a */
[----:B------:R-:W-:-:S04]  /*0fb0*/  LOP3.LUT R3, R3, R6, RZ, 0xc0, !PT ;  /* 0x0000000603037212 */ /* 0x000fc800078ec0ff */
[----:B------:R-:W-:-:S04]  /*0fc0*/  IADD3 R3, PT, PT, R10, R3, RZ ;  /* 0x000000030a037210 */ /* 0x000fc80007ffe0ff */
[----:B------:R-:W-:Y:S01]  /*0fd0*/  LOP3.LUT R0, R3, R0, RZ, 0xfc, !PT ;  /* 0x0000000003007212 */ /* 0x000fe200078efcff */
[----:B------:R-:W-:Y:S06]  /*0fe0*/  BRA `(.L_x_33) ;  /* 0x0000000000107947 */ /* 0x000fec0003800000 */
.L_x_32:
[----:B------:R-:W-:-:S04]  /*0ff0*/  LOP3.LUT R0, R0, 0x80000000, RZ, 0xc0, !PT ;  /* 0x8000000000007812 */ /* 0x000fc800078ec0ff */
[----:B------:R-:W-:Y:S01]  /*1000*/  LOP3.LUT R0, R0, 0x7f800000, RZ, 0xfc, !PT ;  /* 0x7f80000000007812 */ /* 0x000fe200078efcff */
[----:B------:R-:W-:Y:S06]  /*1010*/  BRA `(.L_x_33) ;  /* 0x0000000000047947 */ /* 0x000fec0003800000 */
.L_x_31:
[----:B------:R-:W-:-:S07]  /*1020*/  IMAD R0, R6, 0x800000, R0 ;  /* 0x0080000006007824 */ /* 0x000fce00078e0200 */
.L_x_33:
[----:B------:R-:W-:Y:S05]  /*1030*/  BSYNC.RECONVERGENT B2 ;  /* 0x0000000000027941 */ /* 0x000fea0003800200 */
.L_x_30:
[----:B------:R-:W-:Y:S05]  /*1040*/  BRA `(.L_x_34) ;  /* 0x0000000000207947 */ /* 0x000fea0003800000 */
.L_x_29:
[----:B------:R-:W-:-:S04]  /*1050*/  LOP3.LUT R0, R10, 0x80000000, R3, 0x48, !PT ;  /* 0x800000000a007812 */ /* 0x000fc800078e4803 */
[----:B------:R-:W-:Y:S01]  /*1060*/  LOP3.LUT R0, R0, 0x7f800000, RZ, 0xfc, !PT ;  /* 0x7f80000000007812 */ /* 0x000fe200078efcff */
[----:B------:R-:W-:Y:S06]  /*1070*/  BRA `(.L_x_34) ;  /* 0x0000000000147947 */ /* 0x000fec0003800000 */
.L_x_28:
[----:B------:R-:W-:Y:S01]  /*1080*/  LOP3.LUT R0, R10, 0x80000000, R3, 0x48, !PT ;  /* 0x800000000a007812 */ /* 0x000fe200078e4803 */
[----:B------:R-:W-:Y:S06]  /*1090*/  BRA `(.L_x_34) ;  /* 0x00000000000c7947 */ /* 0x000fec0003800000 */
.L_x_27:
[----:B------:R-:W0:Y:S01]  /*10a0*/  MUFU.RSQ R0, -QNAN ;  /* 0xffc0000000007908 */ /* 0x000e220000001400 */
[----:B------:R-:W-:Y:S05]  /*10b0*/  BRA `(.L_x_34) ;  /* 0x0000000000047947 */ /* 0x000fea0003800000 */
.L_x_26:
[----:B------:R-:W-:-:S07]  /*10c0*/  FADD.FTZ R0, R3, R0 ;  /* 0x0000000003007221 */ /* 0x000fce0000010000 */
.L_x_34:
[----:B------:R-:W-:Y:S05]  /*10d0*/  BSYNC.RECONVERGENT B1 ;  /* 0x0000000000017941 */ /* 0x000fea0003800200 */
.L_x_24:
[----:B------:R-:W-:-:S04]  /*10e0*/  IMAD.MOV.U32 R5, RZ, RZ, 0x0 ;  /* 0x00000000ff057424 */ /* 0x000fc800078e00ff */
[----:B0-----:R-:W-:Y:S05]  /*10f0*/  RET.REL.NODEC R4 `(_Z10Diamond_12P17curandStateXORWOWPfi) ;  /* 0xffffffec04c07950 */ /* 0x001fea0003c3ffff */
.L_x_35:
        /* <DEDUP_REMOVED lines=16> */
.L_x_251:


//--------------------- .text._Z9Square_12P17curandStateXORWOWPfi --------------------------
	.section	.text._Z9Square_12P17curandStateXORWOWPfi,"ax",@progbits
	.align	128
        .global         _Z9Square_12P17curandStateXORWOWPfi
        .type           _Z9Square_12P17curandStateXORWOWPfi,@function
        .size           _Z9Square_12P17curandStateXORWOWPfi,(.L_x_267 - _Z9Square_12P17curandStateXORWOWPfi)
        .other          _Z9Square_12P17curandStateXORWOWPfi,@"STO_CUDA_ENTRY STV_DEFAULT"
_Z9Square_12P17curandStateXORWOWPfi:
.text._Z9Square_12P17curandStateXORWOWPfi:
        /* <DEDUP_REMOVED lines=9> */
[----:B0-----:R-:W-:-:S02]  /*0090*/  IADD3 R2, PT, PT, R4, 0xffffffe, RZ ;  /* 0x0ffffffe04027810 */ /* 0x001fc40007ffe0ff */
[----:B------:R-:W1:Y:S04]  /*00a0*/  LDC R4, c[0x0][0x360] ;  /* 0x0000d800ff047b82 */ /* 0x000e680000000800 */
[----:B------:R0:W3:Y:S02]  /*00b0*/  F2I.FTZ.U32.TRUNC.NTZ R3, R2 ;  /* 0x0000000200037305 */ /* 0x0000e4000021f000 */
[----:B0-----:R-:W-:Y:S02]  /*00c0*/  HFMA2 R2, -RZ, RZ, 0, 0 ;  /* 0x00000000ff027431 */ /* 0x001fe400000001ff */
[----:B---3--:R-:W-:-:S04]  /*00d0*/  IMAD.MOV R5, RZ, RZ, -R3 ;  /* 0x000000ffff057224 */ /* 0x008fc800078e0a03 */
[----:B------:R-:W-:Y:S02]  /*00e0*/  IMAD R5, R5, R6, RZ ;  /* 0x0000000605057224 */ /* 0x000fe400078e02ff */
[----:B-1----:R-:W-:Y:S02]  /*00f0*/  IMAD R4, R4, UR4, R7 ;  /* 0x0000000404047c24 */ /* 0x002fe4000f8e0207 */
[----:B------:R-:W-:Y:S02]  /*0100*/  IMAD.HI.U32 R3, R3, R5, R2 ;  /* 0x0000000503037227 */ /* 0x000fe400078e0002 */
[----:B------:R-:W2:Y:S04]  /*0110*/  LDC R2, c[0x0][0x364] ;  /* 0x0000d900ff027b82 */ /* 0x000ea80000000800 */
[----:B------:R-:W-:-:S04]  /*0120*/  IMAD.HI.U32 R3, R3, 0x1000, RZ ;  /* 0x0000100003037827 */ /* 0x000fc800078e00ff */
[----:B------:R-:W-:-:S04]  /*0130*/  IMAD.MOV R5, RZ, RZ, -R3 ;  /* 0x000000ffff057224 */ /* 0x000fc800078e0a03 */
[----:B------:R-:W-:-:S05]  /*0140*/  IMAD R5, R6, R5, 0x1000 ;  /* 0x0000100006057424 */ /* 0x000fca00078e0205 */
[----:B------:R-:W-:-:S13]  /*0150*/  ISETP.GT.U32.AND P2, PT, R6, R5, PT ;  /* 0x000000050600720c */ /* 0x000fda0003f44070 */
[-C--:B------:R-:W-:Y:S01]  /*0160*/  @!P2 IADD3 R5, PT, PT, R5, -R6.reuse, RZ ;  /* 0x800000060505a210 */ /* 0x080fe20007ffe0ff */
[----:B------:R-:W-:Y:S01]  /*0170*/  @!P2 VIADD R3, R3, 0x1 ;  /* 0x000000010303a836 */ /* 0x000fe20000000000 */
[C---:B------:R-:W-:Y:S02]  /*0180*/  ISETP.NE.AND P2, PT, R0.reuse, RZ, PT ;  /* 0x000000ff0000720c */ /* 0x040fe40003f45270 */
[----:B------:R-:W-:Y:S02]  /*0190*/  ISETP.GE.U32.AND P0, PT, R5, R6, PT ;  /* 0x000000060500720c */ /* 0x000fe40003f06070 */
[----:B------:R-:W-:-:S04]  /*01a0*/  LOP3.LUT R5, R0, 0x1000, RZ, 0x3c, !PT ;  /* 0x0000100000057812 */ /* 0x000fc800078e3cff */
[----:B------:R-:W-:Y:S01]  /*01b0*/  ISETP.GE.AND P1, PT, R5, RZ, PT ;  /* 0x000000ff0500720c */ /* 0x000fe20003f26270 */
[----:B--2---:R-:W-:-:S05]  /*01c0*/  IMAD R5, R2, UR5, R9 ;  /* 0x0000000502057c24 */ /* 0x004fca000f8e0209 */
[----:B------:R-:W-:Y:S02]  /*01d0*/  VIMNMX R2, PT, PT, R4, R5, !PT ;  /* 0x0000000504027248 */ /* 0x000fe40007fe0100 */
[----:B------:R-:W-:-:S05]  /*01e0*/  @P0 IADD3 R3, PT, PT, R3, 0x1, RZ ;  /* 0x0000000103030810 */ /* 0x000fca0007ffe0ff */
[----:B------:R-:W-:Y:S02]  /*01f0*/  @!P1 IADD3 R3, PT, PT, -R3, RZ, RZ ;  /* 0x000000ff03039210 */ /* 0x000fe40007ffe1ff */
[----:B------:R-:W-:-:S04]  /*0200*/  @!P2 LOP3.LUT R3, RZ, R0, RZ, 0x33, !PT ;  /* 0x00000000ff03a212 */ /* 0x000fc800078e33ff */
[----:B------:R-:W-:-:S13]  /*0210*/  ISETP.GE.AND P0, PT, R2, R3, PT ;  /* 0x000000030200720c */ /* 0x000fda0003f06270 */
[----:B------:R-:W-:Y:S05]  /*0220*/  @P0 EXIT ;  /* 0x000000000000094d */ /* 0x000fea0003800000 */
[----:B------:R-:W0:Y:S01]  /*0230*/  LDC.64 R6, c[0x0][0x380] ;  /* 0x0000e000ff067b82 */ /* 0x000e220000000a00 */
[----:B------:R-:W1:Y:S07]  /*0240*/  LDCU.64 UR4, c[0x0][0x358] ;  /* 0x00006b00ff0477ac */ /* 0x000e6e0008000a00 */
[----:B------:R-:W2:Y:S01]  /*0250*/  LDC.64 R2, c[0x0][0x388] ;  /* 0x0000e200ff027b82 */ /* 0x000ea20000000a00 */
[----:B0-----:R-:W-:-:S05]  /*0260*/  IMAD.WIDE R6, R4, 0x30, R6 ;  /* 0x0000003004067825 */ /* 0x001fca00078e0206 */
[----:B-1----:R-:W3:Y:S04]  /*0270*/  LDG.E.64 R12, desc[UR4][R6.64] ;  /* 0x00000004060c7981 */ /* 0x002ee8000c1e1b00 */
[----:B------:R-:W4:Y:S04]  /*0280*/  LDG.E.64 R8, desc[UR4][R6.64+0x10] ;  /* 0x0000100406087981 */ /* 0x000f28000c1e1b00 */
[----:B------:R-:W5:Y:S01]  /*0290*/  LDG.E.64 R10, desc[UR4][R6.64+0x8] ;  /* 0x00000804060a7981 */ /* 0x000f62000c1e1b00 */
[----:B------:R-:W-:Y:S01]  /*02a0*/  IMAD R17, R5, 0x1001, R4 ;  /* 0x0000100105117824 */ /* 0x000fe200078e0204 */
[----:B---3--:R-:W-:-:S04]  /*02b0*/  SHF.R.U32.HI R14, RZ, 0x2, R13 ;  /* 0x00000002ff0e7819 */ /* 0x008fc8000001160d */
[----:B------:R-:W-:Y:S01]  /*02c0*/  LOP3.LUT R13, R14, R13, RZ, 0x3c, !PT ;  /* 0x0000000d0e0d7212 */ /* 0x000fe200078e3cff */
[----:B----4-:R-:W-:Y:S02]  /*02d0*/  IMAD.SHL.U32 R14, R9, 0x10, RZ ;  /* 0x00000010090e7824 */ /* 0x010fe400078e00ff */
[----:B------:R-:W-:Y:S01]  /*02e0*/  IMAD.MOV.U32 R21, RZ, RZ, R8 ;  /* 0x000000ffff157224 */ /* 0x000fe200078e0008 */
[----:B------:R-:W-:Y:S02]  /*02f0*/  SHF.L.U32 R15, R13, 0x1, RZ ;  /* 0x000000010d0f7819 */ /* 0x000fe400000006ff */
[----:B-----5:R-:W-:Y:S02]  /*0300*/  MOV R20, R11 ;  /* 0x0000000b00147202 */ /* 0x020fe40000000f00 */
[----:B------:R-:W-:Y:S02]  /*0310*/  LOP3.LUT R14, R9, R14, R15, 0x96, !PT ;  /* 0x0000000e090e7212 */ /* 0x000fe400078e960f */
[----:B------:R-:W-:Y:S01]  /*0320*/  MOV R11, R10 ;  /* 0x0000000a000b7202 */ /* 0x000fe20000000f00 */
[----:B------:R0:W-:Y:S01]  /*0330*/  STG.E.64 desc[UR4][R6.64+0x8], R20 ;  /* 0x0000081406007986 */ /* 0x0001e2000c101b04 */
[----:B------:R-:W-:Y:S01]  /*0340*/  LOP3.LUT R13, R14, R13, RZ, 0x3c, !PT ;  /* 0x0000000d0e0d7212 */ /* 0x000fe200078e3cff */
[----:B--2---:R-:W-:Y:S01]  /*0350*/  IMAD.WIDE R14, R17, 0x4, R2 ;  /* 0x00000004110e7825 */ /* 0x004fe200078e0202 */
[----:B------:R-:W-:-:S03]  /*0360*/  IADD3 R10, PT, PT, R12, 0x587c5, RZ ;  /* 0x000587c50c0a7810 */ /* 0x000fc60007ffe0ff */
[C---:B------:R-:W-:Y:S02]  /*0370*/  IMAD R17, R0.reuse, 0x1001, R17 ;  /* 0x0000100100117824 */ /* 0x040fe400078e0211 */
[----:B------:R-:W-:Y:S01]  /*0380*/  IMAD.MOV.U32 R12, RZ, RZ, R9 ;  /* 0x000000ffff0c7224 */ /* 0x000fe200078e0009 */
[----:B------:R-:W-:Y:S01]  /*0390*/  STG.E.64 desc[UR4][R6.64], R10 ;  /* 0x0000000a06007986 */ /* 0x000fe2000c101b04 */
[----:B------:R-:W-:-:S03]  /*03a0*/  IMAD.WIDE R8, R0, 0x4, R14 ;  /* 0x0000000400087825 */ /* 0x000fc600078e020e */
[----:B------:R1:W-:Y:S01]  /*03b0*/  STG.E.64 desc[UR4][R6.64+0x10], R12 ;  /* 0x0000100c06007986 */ /* 0x0003e2000c101b04 */
[----:B------:R-:W-:-:S03]  /*03c0*/  IMAD.WIDE R16, R17, 0x4, R2 ;  /* 0x0000000411107825 */ /* 0x000fc600078e0202 */
[----:B------:R-:W2:Y:S04]  /*03d0*/  LDG.E R14, desc[UR4][R14.64] ;  /* 0x000000040e0e7981 */ /* 0x000ea8000c1e1900 */
[----:B------:R-:W2:Y:S01]  /*03e0*/  LDG.E R9, desc[UR4][R8.64] ;  /* 0x0000000408097981 */ /* 0x000ea2000c1e1900 */
[----:B------:R-:W-:-:S03]  /*03f0*/  IMAD.WIDE R18, R0, 0x4, R16 ;  /* 0x0000000400127825 */ /* 0x000fc600078e0210 */
[----:B------:R-:W3:Y:S04]  /*0400*/  LDG.E R16, desc[UR4][R16.64] ;  /* 0x0000000410107981 */ /* 0x000ee8000c1e1900 */
[----:B------:R-:W4:Y:S01]  /*0410*/  LDG.E R18, desc[UR4][R18.64] ;  /* 0x0000000412127981 */ /* 0x000f22000c1e1900 */
[----:B0-----:R-:W-:Y:S01]  /*0420*/  IADD3 R20, PT, PT, R13, R10, RZ ;  /* 0x0000000a0d147210 */ /* 0x001fe20007ffe0ff */
[----:B-1----:R-:W-:Y:S01]  /*0430*/  IMAD.MOV.U32 R7, RZ, RZ, 0x40800000 ;  /* 0x40800000ff077424 */ /* 0x002fe200078e00ff */
[----:B------:R-:W-:Y:S02]  /*0440*/  MOV R21, 0x2f800000 ;  /* 0x2f80000000157802 */ /* 0x000fe40000000f00 */
[----:B------:R-:W-:Y:S02]  /*0450*/  I2FP.F32.U32 R20, R20 ;  /* 0x0000001400147245 */ /* 0x000fe40000201000 */
[----:B------:R-:W-:-:S02]  /*0460*/  LEA.HI R10, R0, R0, RZ, 0x1 ;  /* 0x00000000000a7211 */ /* 0x000fc400078f08ff */
[----:B------:R-:W-:Y:S01]  /*0470*/  I2FP.F32.S32 R0, R0 ;  /* 0x0000000000007245 */ /* 0x000fe20000201400 */
[----:B------:R-:W-:Y:S01]  /*0480*/  FFMA R20, R20, R21, 1.1641532182693481445e-10 ;  /* 0x2f00000014147423 */ /* 0x000fe20000000015 */
[----:B------:R-:W-:-:S03]  /*0490*/  SHF.R.S32.HI R10, RZ, 0x1, R10 ;  /* 0x00000001ff0a7819 */ /* 0x000fc6000001140a */
[----:B------:R-:W-:Y:S01]  /*04a0*/  FFMA R20, R20, R7, -2 ;  /* 0xc000000014147423 */ /* 0x000fe20000000007 */
[-C--:B------:R-:W-:Y:S01]  /*04b0*/  IADD3 R4, PT, PT, R4, R10.reuse, RZ ;  /* 0x0000000a04047210 */ /* 0x080fe20007ffe0ff */
[----:B------:R-:W-:Y:S01]  /*04c0*/  FMUL R7, R0, 0.000244140625 ;  /* 0x3980000000077820 */ /* 0x000fe20000400000 */
[----:B------:R-:W-:-:S03]  /*04d0*/  IADD3 R5, PT, PT, R5, R10, RZ ;  /* 0x0000000a05057210 */ /* 0x000fc60007ffe0ff */
[----:B------:R-:W-:Y:S02]  /*04e0*/  FMUL R20, R20, R7 ;  /* 0x0000000714147220 */ /* 0x000fe40000400000 */
[----:B------:R-:W-:-:S04]  /*04f0*/  IMAD R5, R5, 0x1001, R4 ;  /* 0x0000100105057824 */ /* 0x000fc800078e0204 */
[----:B------:R-:W-:-:S04]  /*0500*/  IMAD.WIDE R2, R5, 0x4, R2 ;  /* 0x0000000405027825 */ /* 0x000fc800078e0202 */
[----:B--2---:R-:W-:-:S04]  /*0510*/  FADD R9, R14, R9 ;  /* 0x000000090e097221 */ /* 0x004fc80000000000 */
[----:B---3--:R-:W-:-:S04]  /*0520*/  FADD R9, R9, R16 ;  /* 0x0000001009097221 */ /* 0x008fc80000000000 */
[----:B----4-:R-:W-:-:S04]  /*0530*/  FADD R9, R9, R18 ;  /* 0x0000001209097221 */ /* 0x010fc80000000000 */
[----:B------:R-:W-:-:S05]  /*0540*/  FFMA R9, R9, 0.25, R20 ;  /* 0x3e80000009097823 */ /* 0x000fca0000000014 */
[----:B------:R-:W-:Y:S01]  /*0550*/  STG.E desc[UR4][R2.64], R9 ;  /* 0x0000000902007986 */ /* 0x000fe2000c101904 */
[----:B------:R-:W-:Y:S06]  /*0560*/  BAR.SYNC.DEFER_BLOCKING 0x0 ;  /* 0x0000000000007b1d */ /* 0x000fec0000010000 */
[----:B------:R-:W-:Y:S05]  /*0570*/  EXIT ;  /* 0x000000000000794d */ /* 0x000fea0003800000 */
.L_x_36:
        /* <DEDUP_REMOVED lines=16> */
.L_x_267:


//--------------------- .text._Z10Diamond_11P17curandStateXORWOWPPfi --------------------------
	.section	.text._Z10Diamond_11P17curandStateXORWOWPPfi,"ax",@progbits
	.align	128
        .global         _Z10Diamond_11P17curandStateXORWOWPPfi
        .type           _Z10Diamond_11P17curandStateXORWOWPPfi,@function
        .size           _Z10Diamond_11P17curandStateXORWOWPPfi,(.L_x_252 - _Z10Diamond_11P17curandStateXORWOWPPfi)
        .other          _Z10Diamond_11P17curandStateXORWOWPPfi,@"STO_CUDA_ENTRY STV_DEFAULT"
_Z10Diamond_11P17curandStateXORWOWPPfi:
.text._Z10Diamond_11P17curandStateXORWOWPPfi:
[----:B------:R-:W-:Y:S08]  /*0000*/  LDC R1, c[0x0][0x37c] ;  /* 0x0000df00ff017b82 */ /* 0x000ff00000000800 */
[----:B------:R-:W0:Y:S01]  /*0010*/  LDC R2, c[0x0][0x390] ;  /* 0x0000e400ff027b82 */ /* 0x000e220000000800 */
[----:B------:R-:W1:Y:S07]  /*0020*/  S2R R6, SR_TID.Y ;  /* 0x0000000000067919 */ /* 0x000e6e0000002200 */
[----:B------:R-:W2:Y:S08]  /*0030*/  S2UR UR4, SR_CTAID.X ;  /* 0x00000000000479c3 */ /* 0x000eb00000002500 */
[----:B------:R-:W2:Y:S01]  /*0040*/  LDC R15, c[0x0][0x360] ;  /* 0x0000d800ff0f7b82 */ /* 0x000ea20000000800 */
[----:B0-----:R-:W-:-:S07]  /*0050*/  IABS R8, R2 ;  /* 0x0000000200087213 */ /* 0x001fce0000000000 */
[----:B------:R-:W1:Y:S01]  /*0060*/  S2UR UR5, SR_CTAID.Y ;  /* 0x00000000000579c3 */ /* 0x000e620000002600 */
[----:B------:R-:W0:Y:S08]  /*0070*/  I2F.RP R0, R8 ;  /* 0x0000000800007306 */ /* 0x000e300000209400 */
[----:B0-----:R-:W0:Y:S02]  /*0080*/  MUFU.RCP R0, R0 ;  /* 0x0000000000007308 */ /* 0x001e240000001000 */
[----:B0-----:R-:W-:-:S02]  /*0090*/  VIADD R4, R0, 0xffffffe ;  /* 0x0ffffffe00047836 */ /* 0x001fc40000000000 */
[----:B------:R-:W2:Y:S04]  /*00a0*/  S2R R0, SR_TID.X ;  /* 0x0000000000007919 */ /* 0x000ea80000002100 */
[----:B------:R0:W3:Y:S02]  /*00b0*/  F2I.FTZ.U32.TRUNC.NTZ R5, R4 ;  /* 0x0000000400057305 */ /* 0x0000e4000021f000 */
[----:B0-----:R-:W-:Y:S02]  /*00c0*/  IMAD.MOV.U32 R4, RZ, RZ, RZ ;  /* 0x000000ffff047224 */ /* 0x001fe400078e00ff */
[----:B---3--:R-:W-:-:S04]  /*00d0*/  IMAD.MOV R3, RZ, RZ, -R5 ;  /* 0x000000ffff037224 */ /* 0x008fc800078e0a05 */
[----:B------:R-:W-:-:S04]  /*00e0*/  IMAD R3, R3, R8, RZ ;  /* 0x0000000803037224 */ /* 0x000fc800078e02ff */
[----:B------:R-:W-:-:S06]  /*00f0*/  IMAD.HI.U32 R5, R5, R3, R4 ;  /* 0x0000000305057227 */ /* 0x000fcc00078e0004 */
[----:B------:R-:W-:Y:S02]  /*0100*/  IMAD.HI.U32 R4, R5, 0x1000, RZ ;  /* 0x0000100005047827 */ /* 0x000fe400078e00ff */
[----:B------:R-:W1:Y:S02]  /*0110*/  LDC R5, c[0x0][0x364] ;  /* 0x0000d900ff057b82 */ /* 0x000e640000000800 */
[----:B------:R-:W-:Y:S02]  /*0120*/  IMAD.MOV R3, RZ, RZ, -R4 ;  /* 0x000000ffff037224 */ /* 0x000fe400078e0a04 */
[----:B--2---:R-:W-:Y:S02]  /*0130*/  IMAD R15, R15, UR4, R0 ;  /* 0x000000040f0f7c24 */ /* 0x004fe4000f8e0200 */
[----:B------:R-:W-:-:S05]  /*0140*/  IMAD R3, R8, R3, 0x1000 ;  /* 0x0000100008037424 */ /* 0x000fca00078e0203 */
[----:B------:R-:W-:-:S13]  /*0150*/  ISETP.GT.U32.AND P1, PT, R8, R3, PT ;  /* 0x000000030800720c */ /* 0x000fda0003f24070 */
[----:B------:R-:W-:Y:S01]  /*0160*/  @!P1 IMAD.IADD R3, R3, 0x1, -R8 ;  /* 0x0000000103039824 */ /* 0x000fe200078e0a08 */
[----:B------:R-:W-:Y:S01]  /*0170*/  @!P1 IADD3 R4, PT, PT, R4, 0x1, RZ ;  /* 0x0000000104049810 */ /* 0x000fe20007ffe0ff */
[----:B-1----:R-:W-:Y:S01]  /*0180*/  IMAD R0, R5, UR5, R6 ;  /* 0x0000000505007c24 */ /* 0x002fe2000f8e0206 */
[C---:B------:R-:W-:Y:S02]  /*0190*/  ISETP.NE.AND P1, PT, R2.reuse, RZ, PT ;  /* 0x000000ff0200720c */ /* 0x040fe40003f25270 */
[----:B------:R-:W-:Y:S02]  /*01a0*/  ISETP.GE.U32.AND P0, PT, R3, R8, PT ;  /* 0x000000080300720c */ /* 0x000fe40003f06070 */
[----:B------:R-:W-:Y:S02]  /*01b0*/  LOP3.LUT R3, R2, 0x1000, RZ, 0x3c, !PT ;  /* 0x0000100002037812 */ /* 0x000fe400078e3cff */
[----:B------:R-:W-:Y:S02]  /*01c0*/  VIMNMX R6, PT, PT, R15, R0, !PT ;  /* 0x000000000f067248 */ /* 0x000fe40007fe0100 */
[----:B------:R-:W-:-:S07]  /*01d0*/  ISETP.GE.AND P2, PT, R3, RZ, PT ;  /* 0x000000ff0300720c */ /* 0x000fce0003f46270 */
        /* <DEDUP_REMOVED lines=10> */
[----:B------:R-:W-:-:S07]  /*0280*/  IABS R9, R4 ;  /* 0x0000000400097213 */ /* 0x000fce0000000000 */
[----:B-1----:R-:W1:Y:S02]  /*0290*/  MUFU.RCP R3, R3 ;  /* 0x0000000300037308 */ /* 0x002e640000001000 */
[----:B-1----:R-:W-:Y:S02]  /*02a0*/  VIADD R6, R3, 0xffffffe ;  /* 0x0ffffffe03067836 */ /* 0x002fe40000000000 */
[----:B------:R-:W-:-:S04]  /*02b0*/  IMAD.MOV R3, RZ, RZ, -R9 ;  /* 0x000000ffff037224 */ /* 0x000fc800078e0a09 */
[----:B------:R1:W2:Y:S02]  /*02c0*/  F2I.FTZ.U32.TRUNC.NTZ R7, R6 ;  /* 0x0000000600077305 */ /* 0x0002a4000021f000 */
[----:B-1----:R-:W-:Y:S02]  /*02d0*/  HFMA2 R6, -RZ, RZ, 0, 0 ;  /* 0x00000000ff067431 */ /* 0x002fe400000001ff */
[----:B--2---:R-:W-:-:S04]  /*02e0*/  IMAD.MOV R5, RZ, RZ, -R7 ;  /* 0x000000ffff057224 */ /* 0x004fc800078e0a07 */
[----:B------:R-:W-:-:S04]  /*02f0*/  IMAD R5, R5, R8, RZ ;  /* 0x0000000805057224 */ /* 0x000fc800078e02ff */
[----:B------:R-:W-:-:S06]  /*0300*/  IMAD.HI.U32 R7, R7, R5, R6 ;  /* 0x0000000507077227 */ /* 0x000fcc00078e0006 */
[----:B------:R-:W-:-:S04]  /*0310*/  IMAD.HI.U32 R7, R7, R10, RZ ;  /* 0x0000000a07077227 */ /* 0x000fc800078e00ff */
[----:B------:R-:W-:-:S05]  /*0320*/  IMAD R3, R7, R3, R10 ;  /* 0x0000000307037224 */ /* 0x000fca00078e020a */
[----:B------:R-:W-:-:S13]  /*0330*/  ISETP.GT.U32.AND P1, PT, R8, R3, PT ;  /* 0x000000030800720c */ /* 0x000fda0003f24070 */
[----:B------:R-:W-:Y:S02]  /*0340*/  @!P1 IMAD.IADD R3, R3, 0x1, -R8 ;  /* 0x0000000103039824 */ /* 0x000fe400078e0a08 */
[----:B------:R-:W-:Y:S01]  /*0350*/  @!P1 VIADD R7, R7, 0x1 ;  /* 0x0000000107079836 */ /* 0x000fe20000000000 */
        /* <DEDUP_REMOVED lines=9> */
[----:B------:R-:W-:-:S04]  /*03f0*/  LOP3.LUT R4, R4, 0xfc, RZ, 0xc0, !PT ;  /* 0x000000fc04047812 */ /* 0x000fc800078ec0ff */
[----:B------:R-:W-:-:S04]  /*0400*/  IADD3 R4, PT, PT, R7, -R4, RZ ;  /* 0x8000000407047210 */ /* 0x000fc80007ffe0ff */
[----:B------:R-:W-:-:S04]  /*0410*/  LOP3.LUT R3, R4, 0x80, RZ, 0xc0, !PT ;  /* 0x0000008004037812 */ /* 0x000fc800078ec0ff */
[----:B------:R-:W-:-:S04]  /*0420*/  LEA.HI R3, R3, R4, RZ, 0x19 ;  /* 0x0000000403037211 */ /* 0x000fc800078fc8ff */
[C---:B------:R-:W-:Y:S02]  /*0430*/  LOP3.LUT R5, R3.reuse, 0xfe, RZ, 0xc0, !PT ;  /* 0x000000fe03057812 */ /* 0x040fe400078ec0ff */
[----:B------:R-:W-:-:S03]  /*0440*/  PRMT R6, R3, 0x8880, RZ ;  /* 0x0000888003067816 */ /* 0x000fc600000000ff */
[----:B------:R-:W-:-:S05]  /*0450*/  IMAD.MOV R5, RZ, RZ, -R5 ;  /* 0x000000ffff057224 */ /* 0x000fca00078e0a05 */
[----:B------:R-:W-:Y:S01]  /*0460*/  PRMT R3, R5, 0x7710, RZ ;  /* 0x0000771005037816 */ /* 0x000fe200000000ff */
[----:B------:R-:W-:Y:S01]  /*0470*/  IMAD.MOV.U32 R5, RZ, RZ, R6 ;  /* 0x000000ffff057224 */ /* 0x000fe200078e0006 */
[----:B------:R-:W-:-:S03]  /*0480*/  LEA.HI R6, R2, R2, RZ, 0x1 ;  /* 0x0000000202067211 */ /* 0x000fc600078f08ff */
[----:B------:R-:W-:Y:S01]  /*0490*/  IMAD.IADD R4, R4, 0x1, R3 ;  /* 0x0000000104047824 */ /* 0x000fe200078e0203 */
[----:B------:R-:W-:Y:S02]  /*04a0*/  SHF.R.S32.HI R3, RZ, 0x1, R5 ;  /* 0x00000001ff037819 */ /* 0x000fe40000011405 */
[----:B------:R-:W-:Y:S02]  /*04b0*/  SHF.R.S32.HI R6, RZ, 0x1, R6 ;  /* 0x00000001ff067819 */ /* 0x000fe40000011406 */
[----:B------:R-:W-:Y:S02]  /*04c0*/  LOP3.LUT R4, R4, 0xffff, RZ, 0xc0, !PT ;  /* 0x0000ffff04047812 */ /* 0x000fe400078ec0ff */
[----:B------:R-:W-:Y:S02]  /*04d0*/  PRMT R21, R3, 0x9910, RZ ;  /* 0x0000991003157816 */ /* 0x000fe400000000ff */
[----:B------:R-:W-:Y:S01]  /*04e0*/  PRMT R7, R4, 0x8880, RZ ;  /* 0x0000888004077816 */ /* 0x000fe200000000ff */
[----:B------:R-:W1:Y:S02]  /*04f0*/  LDC.64 R2, c[0x0][0x388] ;  /* 0x0000e200ff027b82 */ /* 0x000e640000000a00 */
[----:B------:R-:W-:Y:S01]  /*0500*/  IMAD R4, R6, R21, R15 ;  /* 0x0000001506047224 */ /* 0x000fe200078e020f */
[----:B------:R-:W-:-:S05]  /*0510*/  IADD3 R5, PT, PT, -R7, 0x1, RZ ;  /* 0x0000000107057810 */ /* 0x000fca0007ffe1ff */
[----:B------:R-:W-:-:S04]  /*0520*/  IMAD R17, R6, R5, R4 ;  /* 0x0000000506117224 */ /* 0x000fc800078e0204 */
[----:B------:R-:W-:Y:S01]  /*0530*/  IMAD.IADD R9, R6, 0x1, R17 ;  /* 0x0000000106097824 */ /* 0x000fe200078e0211 */
[----:B------:R-:W-:-:S04]  /*0540*/  ISETP.GE.AND P1, PT, R17, R6, PT ;  /* 0x000000061100720c */ /* 0x000fc80003f26270 */
[----:B------:R-:W-:-:S09]  /*0550*/  ISETP.GT.AND P2, PT, R9, 0x1000, PT ;  /* 0x000010000900780c */ /* 0x000fd20003f44270 */
[----:B------:R-:W-:-:S04]  /*0560*/  @P1 IMAD.IADD R5, R17, 0x1, -R6 ;  /* 0x0000000111051824 */ /* 0x000fc800078e0a06 */
[----:B-1----:R-:W-:-:S04]  /*0570*/  @P1 IMAD.WIDE R4, R5, 0x8, R2 ;  /* 0x0000000805041825 */ /* 0x002fc800078e0202 */
[--C-:B------:R-:W-:Y:S02]  /*0580*/  @!P2 IMAD.WIDE R8, R9, 0x8, R2.reuse ;  /* 0x000000080908a825 */ /* 0x100fe400078e0202 */
[----:B0-----:R-:W2:Y:S02]  /*0590*/  @P1 LDG.E.64 R4, desc[UR4][R4.64] ;  /* 0x0000000404041981 */ /* 0x001ea4000c1e1b00 */
[----:B------:R-:W-:Y:S02]  /*05a0*/  IMAD.WIDE R16, R17, 0x8, R2 ;  /* 0x0000000811107825 */ /* 0x000fe400078e0202 */
[----:B------:R-:W3:Y:S01]  /*05b0*/  @!P2 LDG.E.64 R8, desc[UR4][R8.64] ;  /* 0x000000040808a981 */ /* 0x000ee2000c1e1b00 */
[----:B------:R-:W0:Y:S03]  /*05c0*/  LDC.64 R2, c[0x0][0x380] ;  /* 0x0000e000ff027b82 */ /* 0x000e260000000a00 */
[----:B------:R-:W4:Y:S01]  /*05d0*/  LDG.E.64 R16, desc[UR4][R16.64] ;  /* 0x0000000410107981 */ /* 0x000f22000c1e1b00 */
[----:B------:R-:W-:-:S04]  /*05e0*/  IMAD R0, R6, R7, R0 ;  /* 0x0000000706007224 */ /* 0x000fc800078e0200 */
[----:B------:R-:W-:-:S05]  /*05f0*/  IMAD R21, R6, R21, R0 ;  /* 0x0000001506157224 */ /* 0x000fca00078e0200 */
[----:B------:R-:W-:Y:S02]  /*0600*/  ISETP.GE.AND P3, PT, R21, R6, PT ;  /* 0x000000061500720c */ /* 0x000fe40003f66270 */
[----:B------:R-:W-:Y:S01]  /*0610*/  IADD3 R23, PT, PT, R6, R21, RZ ;  /* 0x0000001506177210 */ /* 0x000fe20007ffe0ff */
[----:B0-----:R-:W-:-:S03]  /*0620*/  IMAD.WIDE R14, R15, 0x30, R2 ;  /* 0x000000300f0e7825 */ /* 0x001fc600078e0202 */
[----:B------:R-:W-:Y:S02]  /*0630*/  ISETP.GE.AND P0, PT, R23, 0x1001, PT ;  /* 0x000010011700780c */ /* 0x000fe40003f06270 */
[----:B------:R-:W4:Y:S05]  /*0640*/  LDG.E.64 R2, desc[UR4][R14.64] ;  /* 0x000000040e027981 */ /* 0x000f2a000c1e1b00 */
[C---:B------:R-:W-:Y:S01]  /*0650*/  @P3 IMAD.IADD R27, R21.reuse, 0x1, -R6 ;  /* 0x00000001151b3824 */ /* 0x040fe200078e0a06 */
[----:B------:R-:W4:Y:S04]  /*0660*/  LDG.E.64 R12, desc[UR4][R14.64+0x10] ;  /* 0x000010040e0c7981 */ /* 0x000f28000c1e1b00 */
[----:B------:R-:W5:Y:S04]  /*0670*/  LDG.E R19, desc[UR4][R14.64+0x20] ;  /* 0x000020040e137981 */ /* 0x000f68000c1e1900 */
[----:B------:R-:W5:Y:S04]  /*0680*/  LDG.E.64 R10, desc[UR4][R14.64+0x28] ;  /* 0x000028040e0a7981 */ /* 0x000f68000c1e1b00 */
[----:B------:R-:W5:Y:S01]  /*0690*/  LDG.E.64 R6, desc[UR4][R14.64+0x18] ;  /* 0x000018040e067981 */ /* 0x000f62000c1e1b00 */
[----:B--2---:R-:W-:-:S04]  /*06a0*/  @P1 IMAD.WIDE R4, R21, 0x4, R4 ;  /* 0x0000000415041825 */ /* 0x004fc800078e0204 */
[----:B---3--:R-:W-:Y:S01]  /*06b0*/  @!P2 IMAD.WIDE R24, R21, 0x4, R8 ;  /* 0x000000041518a825 */ /* 0x008fe200078e0208 */
[----:B------:R-:W2:Y:S03]  /*06c0*/  @P1 LDG.E R0, desc[UR4][R4.64] ;  /* 0x0000000404001981 */ /* 0x000ea6000c1e1900 */
[--C-:B----4-:R-:W-:Y:S01]  /*06d0*/  @P3 IMAD.WIDE R26, R27, 0x4, R16.reuse ;  /* 0x000000041b1a3825 */ /* 0x110fe200078e0210 */
[----:B------:R0:W3:Y:S03]  /*06e0*/  @!P2 LDG.E R18, desc[UR4][R24.64] ;  /* 0x000000041812a981 */ /* 0x0000e6000c1e1900 */
[----:B------:R-:W-:Y:S01]  /*06f0*/  @!P0 IMAD.WIDE R22, R23, 0x4, R16 ;  /* 0x0000000417168825 */ /* 0x000fe200078e0210 */
[----:B------:R1:W4:Y:S04]  /*0700*/  @P3 LDG.E R20, desc[UR4][R26.64] ;  /* 0x000000041a143981 */ /* 0x000328000c1e1900 */
[----:B------:R-:W5:Y:S04]  /*0710*/  LDG.E.64 R8, desc[UR4][R14.64+0x8] ;  /* 0x000008040e087981 */ /* 0x000f68000c1e1b00 */
[----:B------:R1:W4:Y:S01]  /*0720*/  @!P0 LDG.E R22, desc[UR4][R22.64] ;  /* 0x0000000416168981 */ /* 0x000322000c1e1900 */
[----:B------:R-:W-:-:S02]  /*0730*/  IMAD.MOV.U32 R28, RZ, RZ, RZ ;  /* 0x000000ffff1c7224 */ /* 0x000fc400078e00ff */
[----:B------:R-:W-:-:S04]  /*0740*/  @P1 IMAD.MOV.U32 R28, RZ, RZ, 0x1 ;  /* 0x00000001ff1c1424 */ /* 0x000fc800078e00ff */
[----:B------:R-:W-:-:S04]  /*0750*/  @!P2 VIADD R28, R28, 0x1 ;  /* 0x000000011c1ca836 */ /* 0x000fc80000000000 */
[----:B------:R-:W-:Y:S01]  /*0760*/  @P3 VIADD R28, R28, 0x1 ;  /* 0x000000011c1c3836 */ /* 0x000fe20000000000 */
[----:B0-----:R-:W-:-:S04]  /*0770*/  SHF.R.U32.HI R24, RZ, 0x2, R3 ;  /* 0x00000002ff187819 */ /* 0x001fc80000011603 */
[----:B------:R-:W-:Y:S02]  /*0780*/  @!P0 IADD3 R28, PT, PT, R28, 0x1, RZ ;  /* 0x000000011c1c8810 */ /* 0x000fe40007ffe0ff */
[----:B------:R-:W-:Y:S02]  /*0790*/  LOP3.LUT R24, R24, R3, RZ, 0x3c, !PT ;  /* 0x0000000318187212 */ /* 0x000fe400078e3cff */
[----:B------:R-:W-:Y:S01]  /*07a0*/  I2FP.F32.U32 R4, R28 ;  /* 0x0000001c00047245 */ /* 0x000fe20000201000 */
[----:B------:R-:W-:Y:S02]  /*07b0*/  IMAD.MOV.U32 R3, RZ, RZ, RZ ;  /* 0x000000ffff037224 */ /* 0x000fe400078e00ff */
[----:B-1----:R-:W-:Y:S01]  /*07c0*/  IMAD.SHL.U32 R26, R13, 0x10, RZ ;  /* 0x000000100d1a7824 */ /* 0x002fe200078e00ff */
[----:B------:R-:W0:Y:S01]  /*07d0*/  MUFU.RCP R23, R4 ;  /* 0x0000000400177308 */ /* 0x000e220000001000 */
[----:B------:R-:W-:-:S05]  /*07e0*/  IMAD.SHL.U32 R5, R24, 0x2, RZ ;  /* 0x0000000218057824 */ /* 0x000fca00078e00ff */
[----:B------:R-:W-:Y:S01]  /*07f0*/  LOP3.LUT R5, R13, R26, R5, 0x96, !PT ;  /* 0x0000001a0d057212 */ /* 0x000fe200078e9605 */
[----:B------:R-:W-:-:S03]  /*0800*/  VIADD R2, R2, 0x587c5 ;  /* 0x000587c502027836 */ /* 0x000fc60000000000 */
[----:B------:R-:W-:Y:S01]  /*0810*/  LOP3.LUT R5, R5, R24, RZ, 0x3c, !PT ;  /* 0x0000001805057212 */ /* 0x000fe200078e3cff */
[----:B0-----:R-:W-:Y:S01]  /*0820*/  FFMA R24, -R4, R23, 1 ;  /* 0x3f80000004187423 */ /* 0x001fe20000000117 */
[----:B------:R-:W-:Y:S01]  /*0830*/  MOV R25, 0x2f800000 ;  /* 0x2f80000000197802 */ /* 0x000fe20000000f00 */
[----:B------:R-:W-:Y:S01]  /*0840*/  BSSY.RECONVERGENT B0, `(.L_x_37) ;  /* 0x0000013000007945 */ /* 0x000fe20003800200 */
[----:B--2---:R-:W-:-:S04]  /*0850*/  @P1 FADD R3, RZ, R0 ;  /* 0x00000000ff031221 */ /* 0x004fc80000000000 */
[----:B---3--:R-:W-:-:S04]  /*0860*/  @!P2 FADD R3, R3, R18 ;  /* 0x000000120303a221 */ /* 0x008fc80000000000 */
[----:B----4-:R-:W-:Y:S01]  /*0870*/  @P3 FADD R3, R3, R20 ;  /* 0x0000001403033221 */ /* 0x010fe20000000000 */
[----:B------:R-:W-:-:S03]  /*0880*/  IMAD.IADD R0, R5, 0x1, R2 ;  /* 0x0000000105007824 */ /* 0x000fc600078e0202 */
[----:B------:R-:W-:-:S04]  /*0890*/  @!P0 FADD R3, R3, R22 ;  /* 0x0000001603038221 */ /* 0x000fc80000000000 */
[----:B------:R-:W0:Y:S01]  /*08a0*/  FCHK P1, R3, R4 ;  /* 0x0000000403007302 */ /* 0x000e220000020000 */
[----:B------:R-:W-:Y:S01]  /*08b0*/  I2FP.F32.U32 R18, R0 ;  /* 0x0000000000127245 */ /* 0x000fe20000201000 */
[----:B------:R-:W-:-:S04]  /*08c0*/  FFMA R0, R23, R24, R23 ;  /* 0x0000001817007223 */ /* 0x000fc80000000017 */
[----:B------:R-:W-:Y:S01]  /*08d0*/  FFMA R23, R0, R3, RZ ;  /* 0x0000000300177223 */ /* 0x000fe200000000ff */
[----:B------:R-:W-:Y:S01]  /*08e0*/  FFMA R18, R18, R25, 1.1641532182693481445e-10 ;  /* 0x2f00000012127423 */ /* 0x000fe20000000019 */
[----:B------:R-:W-:Y:S02]  /*08f0*/  IMAD.MOV.U32 R25, RZ, RZ, 0x40800000 ;  /* 0x40800000ff197424 */ /* 0x000fe400078e00ff */
[----:B------:R-:W-:Y:S02]  /*0900*/  FFMA R20, -R4, R23, R3 ;  /* 0x0000001704147223 */ /* 0x000fe40000000103 */
[----:B------:R-:W-:Y:S02]  /*0910*/  FFMA R18, R18, R25, -2 ;  /* 0xc000000012127423 */ /* 0x000fe40000000019 */
[----:B------:R-:W-:Y:S01]  /*0920*/  FFMA R23, R0, R20, R23 ;  /* 0x0000001400177223 */ /* 0x000fe20000000017 */
[----:B0-----:R-:W-:Y:S06]  /*0930*/  @!P1 BRA `(.L_x_38) ;  /* 0x00000000000c9947 */ /* 0x001fec0003800000 */
[----:B------:R-:W-:-:S07]  /*0940*/  MOV R24, 0x960 ;  /* 0x0000096000187802 */ /* 0x000fce0000000f00 */
[----:B-----5:R-:W-:Y:S05]  /*0950*/  CALL.REL.NOINC `($__internal_2_$__cuda_sm3x_div_rn_noftz_f32_slowpath) ;  /* 0x0000000000447944 */ /* 0x020fea0003c00000 */
[----:B------:R-:W-:-:S07]  /*0960*/  IMAD.MOV.U32 R23, RZ, RZ, R0 ;  /* 0x000000ffff177224 */ /* 0x000fce00078e0000 */
.L_x_38:
[----:B------:R-:W-:Y:S05]  /*0970*/  BSYNC.RECONVERGENT B0 ;  /* 0x0000000000007941 */ /* 0x000fea0003800200 */
.L_x_37:
[----:B-----5:R-:W-:Y:S02]  /*0980*/  IMAD.MOV.U32 R3, RZ, RZ, R8 ;  /* 0x000000ffff037224 */ /* 0x020fe400078e0008 */
[----:B------:R-:W-:Y:S01]  /*0990*/  FADD R23, R18, R23 ;  /* 0x0000001712177221 */ /* 0x000fe20000000000 */
[----:B------:R-:W-:-:S04]  /*09a0*/  IMAD.WIDE R16, R21, 0x4, R16 ;  /* 0x0000000415107825 */ /* 0x000fc800078e0210 */
[----:B------:R-:W-:Y:S01]  /*09b0*/  IMAD.MOV.U32 R8, RZ, RZ, R9 ;  /* 0x000000ffff087224 */ /* 0x000fe200078e0009 */
[----:B------:R-:W-:Y:S01]  /*09c0*/  MOV R9, R12 ;  /* 0x0000000c00097202 */ /* 0x000fe20000000f00 */
[----:B------:R-:W-:Y:S01]  /*09d0*/  IMAD.MOV.U32 R4, RZ, RZ, R13 ;  /* 0x000000ffff047224 */ /* 0x000fe200078e000d */
[----:B------:R-:W-:Y:S04]  /*09e0*/  STG.E desc[UR4][R16.64], R23 ;  /* 0x0000001710007986 */ /* 0x000fe8000c101904 */
[----:B------:R-:W-:Y:S04]  /*09f0*/  STG.E.64 desc[UR4][R14.64], R2 ;  /* 0x000000020e007986 */ /* 0x000fe8000c101b04 */
[----:B------:R-:W-:Y:S04]  /*0a00*/  STG.E.64 desc[UR4][R14.64+0x8], R8 ;  /* 0x000008080e007986 */ /* 0x000fe8000c101b04 */
[----:B------:R-:W-:Y:S04]  /*0a10*/  STG.E.64 desc[UR4][R14.64+0x10], R4 ;  /* 0x000010040e007986 */ /* 0x000fe8000c101b04 */
[----:B------:R-:W-:Y:S04]  /*0a20*/  STG.E.64 desc[UR4][R14.64+0x18], R6 ;  /* 0x000018060e007986 */ /* 0x000fe8000c101b04 */
[----:B------:R-:W-:Y:S04]  /*0a30*/  STG.E.64 desc[UR4][R14.64+0x28], R10 ;  /* 0x0000280a0e007986 */ /* 0x000fe8000c101b04 */
[----:B------:R-:W-:Y:S01]  /*0a40*/  STG.E desc[UR4][R14.64+0x20], R19 ;  /* 0x000020130e007986 */ /* 0x000fe2000c101904 */
[----:B------:R-:W-:Y:S06]  /*0a50*/  BAR.SYNC.DEFER_BLOCKING 0x0 ;  /* 0x0000000000007b1d */ /* 0x000fec0000010000 */
[----:B------:R-:W-:Y:S05]  /*0a60*/  EXIT ;  /* 0x000000000000794d */ /* 0x000fea0003800000 */
        .weak           $__internal_2_$__cuda_sm3x_div_rn_noftz_f32_slowpath
        .type           $__internal_2_$__cuda_sm3x_div_rn_noftz_f32_slowpath,@function
        .size           $__internal_2_$__cuda_sm3x_div_rn_noftz_f32_slowpath,(.L_x_252 - $__internal_2_$__cuda_sm3x_div_rn_noftz_f32_slowpath)
$__internal_2_$__cuda_sm3x_div_rn_noftz_f32_slowpath:
[----:B------:R-:W-:Y:S01]  /*0a70*/  SHF.R.U32.HI R22, RZ, 0x17, R4 ;  /* 0x00000017ff167819 */ /* 0x000fe20000011604 */
[----:B------:R-:W-:Y:S01]  /*0a80*/  BSSY.RECONVERGENT B1, `(.L_x_39) ;  /* 0x0000063000017945 */ /* 0x000fe20003800200 */
[----:B------:R-:W-:Y:S02]  /*0a90*/  SHF.R.U32.HI R23, RZ, 0x17, R3 ;  /* 0x00000017ff177819 */ /* 0x000fe40000011603 */
[----:B------:R-:W-:Y:S02]  /*0aa0*/  LOP3.LUT R22, R22, 0xff, RZ, 0xc0, !PT ;  /* 0x000000ff16167812 */ /* 0x000fe400078ec0ff */
[----:B------:R-:W-:-:S03]  /*0ab0*/  LOP3.LUT R23, R23, 0xff, RZ, 0xc0, !PT ;  /* 0x000000ff17177812 */ /* 0x000fc600078ec0ff */
[----:B------:R-:W-:Y:S02]  /*0ac0*/  VIADD R26, R22, 0xffffffff ;  /* 0xffffffff161a7836 */ /* 0x000fe40000000000 */
[----:B------:R-:W-:-:S03]  /*0ad0*/  VIADD R25, R23, 0xffffffff ;  /* 0xffffffff17197836 */ /* 0x000fc60000000000 */
[----:B------:R-:W-:-:S04]  /*0ae0*/  ISETP.GT.U32.AND P0, PT, R26, 0xfd, PT ;  /* 0x000000fd1a00780c */ /* 0x000fc80003f04070 */
[----:B------:R-:W-:-:S13]  /*0af0*/  ISETP.GT.U32.OR P0, PT, R25, 0xfd, P0 ;  /* 0x000000fd1900780c */ /* 0x000fda0000704470 */
[----:B------:R-:W-:Y:S01]  /*0b00*/  @!P0 IMAD.MOV.U32 R20, RZ, RZ, RZ ;  /* 0x000000ffff148224 */ /* 0x000fe200078e00ff */
[----:B------:R-:W-:Y:S06]  /*0b10*/  @!P0 BRA `(.L_x_40) ;  /* 0x0000000000608947 */ /* 0x000fec0003800000 */
[----:B------:R-:W-:Y:S02]  /*0b20*/  FSETP.GTU.FTZ.AND P0, PT, |R3|, +INF , PT ;  /* 0x7f8000000300780b */ /* 0x000fe40003f1c200 */
[----:B------:R-:W-:Y:S02]  /*0b30*/  FSETP.GTU.FTZ.AND P1, PT, |R4|, +INF , PT ;  /* 0x7f8000000400780b */ /* 0x000fe40003f3c200 */
[----:B------:R-:W-:Y:S02]  /*0b40*/  MOV R0, R4 ;  /* 0x0000000400007202 */ /* 0x000fe40000000f00 */
        /* <DEDUP_REMOVED lines=19> */
[----:B------:R-:W-:Y:S02]  /*0c80*/  @!P1 FFMA R4, R0, 1.84467440737095516160e+19, RZ ;  /* 0x5f80000000049823 */ /* 0x000fe400000000ff */
[----:B------:R-:W-:-:S07]  /*0c90*/  @!P1 VIADD R20, R20, 0x40 ;  /* 0x0000004014149836 */ /* 0x000fce0000000000 */
.L_x_40:
        /* <DEDUP_REMOVED lines=17> */
[----:B------:R-:W-:-:S05]  /*0db0*/  LOP3.LUT R22, R22, 0xff, RZ, 0xc0, !PT ;  /* 0x000000ff16167812 */ /* 0x000fca00078ec0ff */
[----:B------:R-:W-:-:S04]  /*0dc0*/  IMAD.IADD R22, R22, 0x1, R23 ;  /* 0x0000000116167824 */ /* 0x000fc800078e0217 */
        /* <DEDUP_REMOVED lines=11> */
[C---:B------:R-:W-:Y:S02]  /*0e80*/  ISETP.NE.AND P2, PT, R22.reuse, RZ, PT ;  /* 0x000000ff1600720c */ /* 0x040fe40003f45270 */
[----:B------:R-:W-:Y:S02]  /*0e90*/  ISETP.NE.AND P1, PT, R22, RZ, PT ;  /* 0x000000ff1600720c */ /* 0x000fe40003f25270 */
[----:B------:R-:W-:Y:S01]  /*0ea0*/  LOP3.LUT R23, R20, 0x7fffff, RZ, 0xc0, !PT ;  /* 0x007fffff14177812 */ /* 0x000fe200078ec0ff */
[CCC-:B------:R-:W-:Y:S01]  /*0eb0*/  FFMA.RP R20, R3.reuse, R25.reuse, R4.reuse ;  /* 0x0000001903147223 */ /* 0x1c0fe20000008004 */
[----:B------:R-:W-:Y:S01]  /*0ec0*/  FFMA.RM R3, R3, R25, R4 ;  /* 0x0000001903037223 */ /* 0x000fe20000004004 */
[C---:B------:R-:W-:Y:S01]  /*0ed0*/  VIADD R4, R22.reuse, 0x20 ;  /* 0x0000002016047836 */ /* 0x040fe20000000000 */
[----:B------:R-:W-:Y:S02]  /*0ee0*/  LOP3.LUT R23, R23, 0x800000, RZ, 0xfc, !PT ;  /* 0x0080000017177812 */ /* 0x000fe400078efcff */
[----:B------:R-:W-:-:S02]  /*0ef0*/  IADD3 R22, PT, PT, -R22, RZ, RZ ;  /* 0x000000ff16167210 */ /* 0x000fc40007ffe1ff */
[----:B------:R-:W-:Y:S02]  /*0f00*/  SHF.L.U32 R4, R23, R4, RZ ;  /* 0x0000000417047219 */ /* 0x000fe400000006ff */
[----:B------:R-:W-:Y:S02]  /*0f10*/  FSETP.NEU.FTZ.AND P0, PT, R20, R3, PT ;  /* 0x000000031400720b */ /* 0x000fe40003f1d000 */
[----:B------:R-:W-:Y:S02]  /*0f20*/  SEL R20, R22, RZ, P2 ;  /* 0x000000ff16147207 */ /* 0x000fe40001000000 */
[----:B------:R-:W-:Y:S02]  /*0f30*/  ISETP.NE.AND P1, PT, R4, RZ, P1 ;  /* 0x000000ff0400720c */ /* 0x000fe40000f25270 */
[----:B------:R-:W-:Y:S02]  /*0f40*/  SHF.R.U32.HI R20, RZ, R20, R23 ;  /* 0x00000014ff147219 */ /* 0x000fe40000011617 */
[----:B------:R-:W-:-:S02]  /*0f50*/  PLOP3.LUT P0, PT, P0, P1, PT, 0xf8, 0x8f ;  /* 0x00000000008f781c */ /* 0x000fc40000703f70 */
[----:B------:R-:W-:Y:S02]  /*0f60*/  SHF.R.U32.HI R4, RZ, 0x1, R20 ;  /* 0x00000001ff047819 */ /* 0x000fe40000011614 */
[----:B------:R-:W-:-:S04]  /*0f70*/  SEL R3, RZ, 0x1, !P0 ;  /* 0x00000001ff037807 */ /* 0x000fc80004000000 */
[----:B------:R-:W-:-:S04]  /*0f80*/  LOP3.LUT R3, R3, 0x1, R4, 0xf8, !PT ;  /* 0x0000000103037812 */ /* 0x000fc800078ef804 */
[----:B------:R-:W-:-:S05]  /*0f90*/  LOP3.LUT R3, R3, R20, RZ, 0xc0, !PT ;  /* 0x0000001403037212 */ /* 0x000fca00078ec0ff */
[----:B------:R-:W-:-:S05]  /*0fa0*/  IMAD.IADD R3, R4, 0x1, R3 ;  /* 0x0000000104037824 */ /* 0x000fca00078e0203 */
[----:B------:R-:W-:Y:S01]  /*0fb0*/  LOP3.LUT R0, R3, R0, RZ, 0xfc, !PT ;  /* 0x0000000003007212 */ /* 0x000fe200078efcff */
[----:B------:R-:W-:Y:S06]  /*0fc0*/  BRA `(.L_x_48) ;  /* 0x0000000000107947 */ /* 0x000fec0003800000 */
.L_x_47:
[----:B------:R-:W-:-:S04]  /*0fd0*/  LOP3.LUT R0, R0, 0x80000000, RZ, 0xc0, !PT ;  /* 0x8000000000007812 */ /* 0x000fc800078ec0ff */
[----:B------:R-:W-:Y:S01]  /*0fe0*/  LOP3.LUT R0, R0, 0x7f800000, RZ, 0xfc, !PT ;  /* 0x7f80000000007812 */ /* 0x000fe200078efcff */
[----:B------:R-:W-:Y:S06]  /*0ff0*/  BRA `(.L_x_48) ;  /* 0x0000000000047947 */ /* 0x000fec0003800000 */
.L_x_46:
[----:B------:R-:W-:-:S07]  /*1000*/  IMAD R0, R23, 0x800000, R0 ;  /* 0x0080000017007824 */ /* 0x000fce00078e0200 */
.L_x_48:
[----:B------:R-:W-:Y:S05]  /*1010*/  BSYNC.RECONVERGENT B2 ;  /* 0x0000000000027941 */ /* 0x000fea0003800200 */
.L_x_45:
[----:B------:R-:W-:Y:S05]  /*1020*/  BRA `(.L_x_49) ;  /* 0x0000000000207947 */ /* 0x000fea0003800000 */
.L_x_44:
[----:B------:R-:W-:-:S04]  /*1030*/  LOP3.LUT R0, R4, 0x80000000, R3, 0x48, !PT ;  /* 0x8000000004007812 */ /* 0x000fc800078e4803 */
[----:B------:R-:W-:Y:S01]  /*1040*/  LOP3.LUT R0, R0, 0x7f800000, RZ, 0xfc, !PT ;  /* 0x7f80000000007812 */ /* 0x000fe200078efcff */
[----:B------:R-:W-:Y:S06]  /*1050*/  BRA `(.L_x_49) ;  /* 0x0000000000147947 */ /* 0x000fec0003800000 */
.L_x_43:
[----:B------:R-:W-:Y:S01]  /*1060*/  LOP3.LUT R0, R4, 0x80000000, R3, 0x48, !PT ;  /* 0x8000000004007812 */ /* 0x000fe200078e4803 */
[----:B------:R-:W-:Y:S06]  /*1070*/  BRA `(.L_x_49) ;  /* 0x00000000000c7947 */ /* 0x000fec0003800000 */
.L_x_42:
[----:B------:R-:W0:Y:S01]  /*1080*/  MUFU.RSQ R0, -QNAN ;  /* 0xffc0000000007908 */ /* 0x000e220000001400 */
[----:B------:R-:W-:Y:S05]  /*1090*/  BRA `(.L_x_49) ;  /* 0x0000000000047947 */ /* 0x000fea0003800000 */
.L_x_41:
[----:B------:R-:W-:-:S07]  /*10a0*/  FADD.FTZ R0, R3, R0 ;  /* 0x0000000003007221 */ /* 0x000fce0000010000 */
.L_x_49:
[----:B------:R-:W-:Y:S05]  /*10b0*/  BSYNC.RECONVERGENT B1 ;  /* 0x0000000000017941 */ /* 0x000fea0003800200 */
.L_x_39:
[----:B------:R-:W-:-:S04]  /*10c0*/  IMAD.MOV.U32 R25, RZ, RZ, 0x0 ;  /* 0x00000000ff197424 */ /* 0x000fc800078e00ff */
[----:B0-----:R-:W-:Y:S05]  /*10d0*/  RET.REL.NODEC R24 `(_Z10Diamond_11P17curandStateXORWOWPPfi) ;  /* 0xffffffec18c87950 */ /* 0x001fea0003c3ffff */
.L_x_50:
        /* <DEDUP_REMOVED lines=10> */
.L_x_252:


//--------------------- .text._Z9Square_11P17curandStateXORWOWPPfi --------------------------
	.section	.text._Z9Square_11P17curandStateXORWOWPPfi,"ax",@progbits
	.align	128
        .global         _Z9Square_11P17curandStateXORWOWPPfi
        .type           _Z9Square_11P17curandStateXORWOWPPfi,@function
        .size           _Z9Square_11P17curandStateXORWOWPPfi,(.L_x_269 - _Z9Square_11P17curandStateXORWOWPPfi)
        .other          _Z9Square_11P17curandStateXORWOWPPfi,@"STO_CUDA_ENTRY STV_DEFAULT"
_Z9Square_11P17curandStateXORWOWPPfi:
.text._Z9Square_11P17curandStateXORWOWPPfi:
[----:B------:R-:W-:Y:S08]  /*0000*/  LDC R1, c[0x0][0x37c] ;  /* 0x0000df00ff017b82 */ /* 0x000ff00000000800 */
[----:B------:R-:W0:Y:S08]  /*0010*/  LDC R9, c[0x0][0x390] ;  /* 0x0000e400ff097b82 */ /* 0x000e300000000800 */
[----:B------:R-:W1:Y:S08]  /*0020*/  S2UR UR4, SR_CTAID.X ;  /* 0x00000000000479c3 */ /* 0x000e700000002500 */
[----:B------:R-:W1:Y:S01]  /*0030*/  LDC R15, c[0x0][0x360] ;  /* 0x0000d800ff0f7b82 */ /* 0x000e620000000800 */
[----:B0-----:R-:W-:-:S07]  /*0040*/  IABS R7, R9 ;  /* 0x0000000900077213 */ /* 0x001fce0000000000 */
[----:B------:R-:W0:Y:S01]  /*0050*/  S2UR UR5, SR_CTAID.Y ;  /* 0x00000000000579c3 */ /* 0x000e220000002600 */
[----:B------:R-:W2:Y:S08]  /*0060*/  I2F.RP R0, R7 ;  /* 0x0000000700007306 */ /* 0x000eb00000209400 */
[----:B--2---:R-:W2:Y:S02]  /*0070*/  MUFU.RCP R0, R0 ;  /* 0x0000000000007308 */ /* 0x004ea40000001000 */
[----:B--2---:R-:W-:-:S02]  /*0080*/  IADD3 R2, PT, PT, R0, 0xffffffe, RZ ;  /* 0x0ffffffe00027810 */ /* 0x004fc40007ffe0ff */
[----:B------:R-:W1:Y:S04]  /*0090*/  S2R R0, SR_TID.X ;  /* 0x0000000000007919 */ /* 0x000e680000002100 */
[----:B------:R2:W3:Y:S02]  /*00a0*/  F2I.FTZ.U32.TRUNC.NTZ R3, R2 ;  /* 0x0000000200037305 */ /* 0x0004e4000021f000 */
[----:B--2---:R-:W-:Y:S02]  /*00b0*/  HFMA2 R2, -RZ, RZ, 0, 0 ;  /* 0x00000000ff027431 */ /* 0x004fe400000001ff */
[----:B---3--:R-:W-:-:S04]  /*00c0*/  IMAD.MOV R4, RZ, RZ, -R3 ;  /* 0x000000ffff047224 */ /* 0x008fc800078e0a03 */
[----:B------:R-:W-:-:S04]  /*00d0*/  IMAD R5, R4, R7, RZ ;  /* 0x0000000704057224 */ /* 0x000fc800078e02ff */
[----:B------:R-:W-:Y:S02]  /*00e0*/  IMAD.HI.U32 R3, R3, R5, R2 ;  /* 0x0000000503037227 */ /* 0x000fe400078e0002 */
[----:B------:R-:W0:Y:S01]  /*00f0*/  S2R R5, SR_TID.Y ;  /* 0x0000000000057919 */ /* 0x000e220000002200 */
[----:B------:R-:W0:Y:S03]  /*0100*/  LDC R2, c[0x0][0x364] ;  /* 0x0000d900ff027b82 */ /* 0x000e260000000800 */
[----:B------:R-:W-:-:S04]  /*0110*/  IMAD.HI.U32 R3, R3, 0x1000, RZ ;  /* 0x0000100003037827 */ /* 0x000fc800078e00ff */
[----:B------:R-:W-:Y:S02]  /*0120*/  IMAD.MOV R4, RZ, RZ, -R3 ;  /* 0x000000ffff047224 */ /* 0x000fe400078e0a03 */
[----:B-1----:R-:W-:Y:S02]  /*0130*/  IMAD R15, R15, UR4, R0 ;  /* 0x000000040f0f7c24 */ /* 0x002fe4000f8e0200 */
[----:B------:R-:W-:-:S05]  /*0140*/  IMAD R4, R7, R4, 0x1000 ;  /* 0x0000100007047424 */ /* 0x000fca00078e0204 */
[----:B------:R-:W-:-:S13]  /*0150*/  ISETP.GT.U32.AND P2, PT, R7, R4, PT ;  /* 0x000000040700720c */ /* 0x000fda0003f44070 */
[-C--:B------:R-:W-:Y:S01]  /*0160*/  @!P2 IADD3 R4, PT, PT, R4, -R7.reuse, RZ ;  /* 0x800000070404a210 */ /* 0x080fe20007ffe0ff */
[----:B------:R-:W-:Y:S01]  /*0170*/  @!P2 VIADD R3, R3, 0x1 ;  /* 0x000000010303a836 */ /* 0x000fe20000000000 */
[C---:B------:R-:W-:Y:S01]  /*0180*/  ISETP.NE.AND P2, PT, R9.reuse, RZ, PT ;  /* 0x000000ff0900720c */ /* 0x040fe20003f45270 */
[----:B0-----:R-:W-:Y:S01]  /*0190*/  IMAD R0, R2, UR5, R5 ;  /* 0x0000000502007c24 */ /* 0x001fe2000f8e0205 */
[----:B------:R-:W-:Y:S02]  /*01a0*/  ISETP.GE.U32.AND P0, PT, R4, R7, PT ;  /* 0x000000070400720c */ /* 0x000fe40003f06070 */
[----:B------:R-:W-:Y:S02]  /*01b0*/  LOP3.LUT R4, R9, 0x1000, RZ, 0x3c, !PT ;  /* 0x0000100009047812 */ /* 0x000fe400078e3cff */
[----:B------:R-:W-:Y:S02]  /*01c0*/  VIMNMX R2, PT, PT, R15, R0, !PT ;  /* 0x000000000f027248 */ /* 0x000fe40007fe0100 */
[----:B------:R-:W-:-:S07]  /*01d0*/  ISETP.GE.AND P1, PT, R4, RZ, PT ;  /* 0x000000ff0400720c */ /* 0x000fce0003f26270 */
[----:B------:R-:W-:-:S06]  /*01e0*/  @P0 IADD3 R3, PT, PT, R3, 0x1, RZ ;  /* 0x0000000103030810 */ /* 0x000fcc0007ffe0ff */
[----:B------:R-:W-:Y:S01]  /*01f0*/  @!P1 IMAD.MOV R3, RZ, RZ, -R3 ;  /* 0x000000ffff039224 */ /* 0x000fe200078e0a03 */
        /* <DEDUP_REMOVED lines=10> */
[----:B--2---:R-:W-:Y:S01]  /*02a0*/  IMAD.WIDE R2, R15, 0x8, R2 ;  /* 0x000000080f027825 */ /* 0x004fe200078e0202 */
[----:B---3--:R-:W-:-:S03]  /*02b0*/  SHF.R.U32.HI R8, RZ, 0x2, R5 ;  /* 0x00000002ff087819 */ /* 0x008fc60000011605 */
[----:B------:R-:W-:Y:S01]  /*02c0*/  VIADD R4, R4, 0x587c5 ;  /* 0x000587c504047836 */ /* 0x000fe20000000000 */
[----:B------:R-:W-:Y:S02]  /*02d0*/  LOP3.LUT R8, R8, R5, RZ, 0x3c, !PT ;  /* 0x0000000508087212 */ /* 0x000fe400078e3cff */
[C---:B----4-:R-:W-:Y:S02]  /*02e0*/  SHF.L.U32 R14, R13.reuse, 0x4, RZ ;  /* 0x000000040d0e7819 */ /* 0x050fe400000006ff */
[----:B------:R-:W-:Y:S01]  /*02f0*/  SHF.L.U32 R5, R8, 0x1, RZ ;  /* 0x0000000108057819 */ /* 0x000fe200000006ff */
[----:B-----5:R-:W-:Y:S01]  /*0300*/  IMAD.MOV.U32 R22, RZ, RZ, R7 ;  /* 0x000000ffff167224 */ /* 0x020fe200078e0007 */
[----:B------:R-:W-:Y:S02]  /*0310*/  MOV R23, R12 ;  /* 0x0000000c00177202 */ /* 0x000fe40000000f00 */
[----:B------:R-:W-:Y:S01]  /*0320*/  LOP3.LUT R5, R13, R14, R5, 0x96, !PT ;  /* 0x0000000e0d057212 */ /* 0x000fe200078e9605 */
[----:B------:R-:W-:-:S02]  /*0330*/  IMAD.WIDE R14, R9, 0x8, R2 ;  /* 0x00000008090e7825 */ /* 0x000fc400078e0202 */
[----:B------:R0:W-:Y:S01]  /*0340*/  STG.E.64 desc[UR4][R10.64+0x8], R22 ;  /* 0x000008160a007986 */ /* 0x0001e2000c101b04 */
[----:B------:R-:W-:Y:S02]  /*0350*/  LOP3.LUT R7, R5, R8, RZ, 0x3c, !PT ;  /* 0x0000000805077212 */ /* 0x000fe400078e3cff */
[----:B------:R-:W-:Y:S02]  /*0360*/  MOV R5, R6 ;  /* 0x0000000600057202 */ /* 0x000fe40000000f00 */
[----:B------:R-:W-:-:S03]  /*0370*/  MOV R6, R13 ;  /* 0x0000000d00067202 */ /* 0x000fc60000000f00 */
[----:B------:R1:W-:Y:S04]  /*0380*/  STG.E.64 desc[UR4][R10.64], R4 ;  /* 0x000000040a007986 */ /* 0x0003e8000c101b04 */
[----:B------:R2:W-:Y:S04]  /*0390*/  STG.E.64 desc[UR4][R10.64+0x10], R6 ;  /* 0x000010060a007986 */ /* 0x0005e8000c101b04 */
[----:B------:R3:W4:Y:S04]  /*03a0*/  LDG.E.64 R12, desc[UR4][R2.64] ;  /* 0x00000004020c7981 */ /* 0x000728000c1e1b00 */
[----:B------:R-:W5:Y:S01]  /*03b0*/  LDG.E.64 R14, desc[UR4][R14.64] ;  /* 0x000000040e0e7981 */ /* 0x000f62000c1e1b00 */
[----:B------:R-:W-:-:S04]  /*03c0*/  LEA.HI R8, R9, R9, RZ, 0x1 ;  /* 0x0000000909087211 */ /* 0x000fc800078f08ff */
[----:B------:R-:W-:-:S05]  /*03d0*/  SHF.R.S32.HI R21, RZ, 0x1, R8 ;  /* 0x00000001ff157819 */ /* 0x000fca0000011408 */
[----:B---3--:R-:W-:-:S06]  /*03e0*/  IMAD.WIDE R2, R21, 0x8, R2 ;  /* 0x0000000815027825 */ /* 0x008fcc00078e0202 */
[----:B------:R-:W3:Y:S01]  /*03f0*/  LDG.E.64 R2, desc[UR4][R2.64] ;  /* 0x0000000402027981 */ /* 0x000ee2000c1e1b00 */
[----:B----4-:R-:W-:-:S04]  /*0400*/  IMAD.WIDE.U32 R12, R0, 0x4, R12 ;  /* 0x00000004000c7825 */ /* 0x010fc800078e000c */
[----:B-----5:R-:W-:Y:S01]  /*0410*/  IMAD.WIDE.U32 R16, R0, 0x4, R14 ;  /* 0x0000000400107825 */ /* 0x020fe200078e000e */
[----:B------:R-:W4:Y:S03]  /*0420*/  LDG.E R20, desc[UR4][R12.64] ;  /* 0x000000040c147981 */ /* 0x000f26000c1e1900 */
[C---:B------:R-:W-:Y:S01]  /*0430*/  IMAD.WIDE R18, R9.reuse, 0x4, R12 ;  /* 0x0000000409127825 */ /* 0x040fe200078e020c */
[----:B0-----:R-:W4:Y:S03]  /*0440*/  LDG.E R23, desc[UR4][R16.64] ;  /* 0x0000000410177981 */ /* 0x001f26000c1e1900 */
[----:B------:R-:W-:Y:S02]  /*0450*/  IMAD.WIDE R8, R9, 0x4, R16 ;  /* 0x0000000409087825 */ /* 0x000fe400078e0210 */
[----:B------:R-:W5:Y:S04]  /*0460*/  LDG.E R19, desc[UR4][R18.64] ;  /* 0x0000000412137981 */ /* 0x000f68000c1e1900 */
[----:B------:R-:W5:Y:S01]  /*0470*/  LDG.E R9, desc[UR4][R8.64] ;  /* 0x0000000408097981 */ /* 0x000f62000c1e1900 */
[----:B-1----:R-:W-:Y:S01]  /*0480*/  IADD3 R4, PT, PT, R7, R4, RZ ;  /* 0x0000000407047210 */ /* 0x002fe20007ffe0ff */
[----:B------:R-:W-:-:S03]  /*0490*/  IMAD.MOV.U32 R5, RZ, RZ, 0x2f800000 ;  /* 0x2f800000ff057424 */ /* 0x000fc600078e00ff */
[----:B------:R-:W-:Y:S02]  /*04a0*/  I2FP.F32.U32 R4, R4 ;  /* 0x0000000400047245 */ /* 0x000fe40000201000 */
[----:B--2---:R-:W-:-:S03]  /*04b0*/  MOV R7, 0x40800000 ;  /* 0x4080000000077802 */ /* 0x004fc60000000f00 */
[----:B------:R-:W-:Y:S01]  /*04c0*/  FFMA R4, R4, R5, 1.1641532182693481445e-10 ;  /* 0x2f00000004047423 */ /* 0x000fe20000000005 */
[----:B------:R-:W-:-:S03]  /*04d0*/  IADD3 R21, PT, PT, R0, R21, RZ ;  /* 0x0000001500157210 */ /* 0x000fc60007ffe0ff */
[----:B------:R-:W-:Y:S02]  /*04e0*/  FFMA R4, R4, R7, -2 ;  /* 0xc000000004047423 */ /* 0x000fe40000000007 */
[----:B---3--:R-:W-:-:S04]  /*04f0*/  IMAD.WIDE R2, R21, 0x4, R2 ;  /* 0x0000000415027825 */ /* 0x008fc800078e0202 */
[----:B----4-:R-:W-:-:S04]  /*0500*/  FADD R20, R20, R23 ;  /* 0x0000001714147221 */ /* 0x010fc80000000000 */
[----:B-----5:R-:W-:-:S04]  /*0510*/  FADD R20, R20, R19 ;  /* 0x0000001314147221 */ /* 0x020fc80000000000 */
[----:B------:R-:W-:-:S04]  /*0520*/  FADD R9, R20, R9 ;  /* 0x0000000914097221 */ /* 0x000fc80000000000 */
[----:B------:R-:W-:-:S05]  /*0530*/  FFMA R9, R9, 0.25, R4 ;  /* 0x3e80000009097823 */ /* 0x000fca0000000004 */
[----:B------:R-:W-:Y:S01]  /*0540*/  STG.E desc[UR4][R2.64], R9 ;  /* 0x0000000902007986 */ /* 0x000fe2000c101904 */
[----:B------:R-:W-:Y:S06]  /*0550*/  BAR.SYNC.DEFER_BLOCKING 0x0 ;  /* 0x0000000000007b1d */ /* 0x000fec0000010000 */
[----:B------:R-:W-:Y:S05]  /*0560*/  EXIT ;  /* 0x000000000000794d */ /* 0x000fea0003800000 */
.L_x_51:
        /* <DEDUP_REMOVED lines=9> */
.L_x_269:


//--------------------- .text._Z10Diamond_10P17curandStateXORWOWPfi --------------------------
	.section	.text._Z10Diamond_10P17curandStateXORWOWPfi,"ax",@progbits
	.align	128
        .global         _Z10Diamond_10P17curandStateXORWOWPfi
        .type           _Z10Diamond_10P17curandStateXORWOWPfi,@function
        .size           _Z10Diamond_10P17curandStateXORWOWPfi,(.L_x_253 - _Z10Diamond_10P17curandStateXORWOWPfi)
        .other          _Z10Diamond_10P17curandStateXORWOWPfi,@"STO_CUDA_ENTRY STV_DEFAULT"
_Z10Diamond_10P17curandStateXORWOWPfi:
.text._Z10Diamond_10P17curandStateXORWOWPfi:
        /* <DEDUP_REMOVED lines=156> */
[----:B------:R-:W-:Y:S05]  /*09c0*/  CALL.REL.NOINC `($__internal_3_$__cuda_sm3x_div_rn_noftz_f32_slowpath) ;  /* 0x0000000000307944 */ /* 0x000fea0003c00000 */
[----:B------:R-:W-:-:S07]  /*09d0*/  IMAD.MOV.U32 R7, RZ, RZ, R0 ;  /* 0x000000ffff077224 */ /* 0x000fce00078e0000 */
.L_x_53:
[----:B------:R-:W-:Y:S05]  /*09e0*/  BSYNC.RECONVERGENT B0 ;  /* 0x0000000000007941 */ /* 0x000fea0003800200 */
.L_x_52:
        /* <DEDUP_REMOVED lines=10> */
        .weak           $__internal_3_$__cuda_sm3x_div_rn_noftz_f32_slowpath
        .type           $__internal_3_$__cuda_sm3x_div_rn_noftz_f32_slowpath,@function
        .size           $__internal_3_$__cuda_sm3x_div_rn_noftz_f32_slowpath,(.L_x_253 - $__internal_3_$__cuda_sm3x_div_rn_noftz_f32_slowpath)
$__internal_3_$__cuda_sm3x_div_rn_noftz_f32_slowpath:
        /* <DEDUP_REMOVED lines=35> */
.L_x_55:
        /* <DEDUP_REMOVED lines=51> */
.L_x_62:
[----:B------:R-:W-:-:S04]  /*0ff0*/  LOP3.LUT R0, R0, 0x80000000, RZ, 0xc0, !PT ;  /* 0x8000000000007812 */ /* 0x000fc800078ec0ff */
[----:B------:R-:W-:Y:S01]  /*1000*/  LOP3.LUT R0, R0, 0x7f800000, RZ, 0xfc, !PT ;  /* 0x7f80000000007812 */ /* 0x000fe200078efcff */
[----:B------:R-:W-:Y:S06]  /*1010*/  BRA `(.L_x_63) ;  /* 0x0000000000047947 */ /* 0x000fec0003800000 */
.L_x_61:
[----:B------:R-:W-:-:S07]  /*1020*/  IMAD R0, R6, 0x800000, R0 ;  /* 0x0080000006007824 */ /* 0x000fce00078e0200 */
.L_x_63:
[----:B------:R-:W-:Y:S05]  /*1030*/  BSYNC.RECONVERGENT B2 ;  /* 0x0000000000027941 */ /* 0x000fea0003800200 */
.L_x_60:
[----:B------:R-:W-:Y:S05]  /*1040*/  BRA `(.L_x_64) ;  /* 0x0000000000207947 */ /* 0x000fea0003800000 */
.L_x_59:
[----:B------:R-:W-:-:S04]  /*1050*/  LOP3.LUT R0, R10, 0x80000000, R3, 0x48, !PT ;  /* 0x800000000a007812 */ /* 0x000fc800078e4803 */
[----:B------:R-:W-:Y:S01]  /*1060*/  LOP3.LUT R0, R0, 0x7f800000, RZ, 0xfc, !PT ;  /* 0x7f80000000007812 */ /* 0x000fe200078efcff */
[----:B------:R-:W-:Y:S06]  /*1070*/  BRA `(.L_x_64) ;  /* 0x0000000000147947 */ /* 0x000fec0003800000 */
.L_x_58:
[----:B------:R-:W-:Y:S01]  /*1080*/  LOP3.LUT R0, R10, 0x80000000, R3, 0x48, !PT ;  /* 0x800000000a007812 */ /* 0x000fe200078e4803 */
[----:B------:R-:W-:Y:S06]  /*1090*/  BRA `(.L_x_64) ;  /* 0x00000000000c7947 */ /* 0x000fec0003800000 */
.L_x_57:
[----:B------:R-:W0:Y:S01]  /*10a0*/  MUFU.RSQ R0, -QNAN ;  /* 0xffc0000000007908 */ /* 0x000e220000001400 */
[----:B------:R-:W-:Y:S05]  /*10b0*/  BRA `(.L_x_64) ;  /* 0x0000000000047947 */ /* 0x000fea0003800000 */
.L_x_56:
[----:B------:R-:W-:-:S07]  /*10c0*/  FADD.FTZ R0, R3, R0 ;  /* 0x0000000003007221 */ /* 0x000fce0000010000 */
.L_x_64:
[----:B------:R-:W-:Y:S05]  /*10d0*/  BSYNC.RECONVERGENT B1 ;  /* 0x0000000000017941 */ /* 0x000fea0003800200 */
.L_x_54:
[----:B------:R-:W-:-:S04]  /*10e0*/  IMAD.MOV.U32 R5, RZ, RZ, 0x0 ;  /* 0x00000000ff057424 */ /* 0x000fc800078e00ff */
[----:B0-----:R-:W-:Y:S05]  /*10f0*/  RET.REL.NODEC R4 `(_Z10Diamond_10P17curandStateXORWOWPfi) ;  /* 0xffffffec04c07950 */ /* 0x001fea0003c3ffff */
.L_x_65:
        /* <DEDUP_REMOVED lines=16> */
.L_x_253:


//--------------------- .text._Z9Square_10P17curandStateXORWOWPfi --------------------------
	.section	.text._Z9Square_10P17curandStateXORWOWPfi,"ax",@progbits
	.align	128
        .global         _Z9Square_10P17curandStateXORWOWPfi
        .type           _Z9Square_10P17curandStateXORWOWPfi,@function
        .size           _Z9Square_10P17curandStateXORWOWPfi,(.L_x_271 - _Z9Square_10P17curandStateXORWOWPfi)
        .other          _Z9Square_10P17curandStateXORWOWPfi,@"STO_CUDA_ENTRY STV_DEFAULT"
_Z9Square_10P17curandStateXORWOWPfi:
.text._Z9Square_10P17curandStateXORWOWPfi:
        /* <DEDUP_REMOVED lines=88> */
.L_x_66:
        /* <DEDUP_REMOVED lines=16> */
.L_x_271:


//--------------------- .text._Z9Diamond_9P17curandStateXORWOWPfi --------------------------
	.section	.text._Z9Diamond_9P17curandStateXORWOWPfi,"ax",@progbits
	.align	128
        .global         _Z9Diamond_9P17curandStateXORWOWPfi
        .type           _Z9Diamond_9P17curandStateXORWOWPfi,@function
        .size           _Z9Diamond_9P17curandStateXORWOWPfi,(.L_x_254 - _Z9Diamond_9P17curandStateXORWOWPfi)
        .other          _Z9Diamond_9P17curandStateXORWOWPfi,@"STO_CUDA_ENTRY STV_DEFAULT"
_Z9Diamond_9P17curandStateXORWOWPfi:
.text._Z9Diamond_9P17curandStateXORWOWPfi:
[----:B------:R-:W-:Y:S01]  /*0000*/  LDC R1, c[0x0][0x37c] ;  /* 0x0000df00ff017b82 */ /* 0x000fe20000000800 */
[----:B------:R-:W0:Y:S07]  /*0010*/  S2R R3, SR_TID.Y ;  /* 0x0000000000037919 */ /* 0x000e2e0000002200 */
[----:B------:R-:W1:Y:S01]  /*0020*/  LDC R9, c[0x0][0x360] ;  /* 0x0000d800ff097b82 */ /* 0x000e620000000800 */
[----:B------:R-:W1:Y:S07]  /*0030*/  S2R R0, SR_TID.X ;  /* 0x0000000000007919 */ /* 0x000e6e0000002100 */
[----:B------:R-:W0:Y:S08]  /*0040*/  S2UR UR5, SR_CTAID.Y ;  /* 0x00000000000579c3 */ /* 0x000e300000002600 */
[----:B------:R-:W0:Y:S08]  /*0050*/  LDC R2, c[0x0][0x364] ;  /* 0x0000d900ff027b82 */ /* 0x000e300000000800 */
[----:B------:R-:W1:Y:S01]  /*0060*/  S2UR UR4, SR_CTAID.X ;  /* 0x00000000000479c3 */ /* 0x000e620000002500 */
[----:B0-----:R-:W-:-:S05]  /*0070*/  IMAD R2, R2, UR5, R3 ;  /* 0x0000000502027c24 */ /* 0x001fca000f8e0203 */
[----:B------:R-:W-:Y:S01]  /*0080*/  ISETP.GT.U32.AND P0, PT, R2, 0x1000, PT ;  /* 0x000010000200780c */ /* 0x000fe20003f04070 */
[----:B-1----:R-:W-:-:S05]  /*0090*/  IMAD R9, R9, UR4, R0 ;  /* 0x0000000409097c24 */ /* 0x002fca000f8e0200 */
[----:B------:R-:W-:-:S13]  /*00a0*/  ISETP.GT.OR P0, PT, R9, 0x1000, P0 ;  /* 0x000010000900780c */ /* 0x000fda0000704670 */
[----:B------:R-:W-:Y:S05]  /*00b0*/  @P0 EXIT ;  /* 0x000000000000094d */ /* 0x000fea0003800000 */
[----:B------:R-:W0:Y:S01]  /*00c0*/  LDC R0, c[0x0][0x390] ;  /* 0x0000e400ff007b82 */ /* 0x000e220000000800 */
[----:B------:R-:W-:Y:S01]  /*00d0*/  IMAD R2, R2, 0x1001, R9 ;  /* 0x0000100102027824 */ /* 0x000fe200078e0209 */
[----:B------:R-:W1:Y:S04]  /*00e0*/  LDCU.64 UR4, c[0x0][0x358] ;  /* 0x00006b00ff0477ac */ /* 0x000e680008000a00 */
[----:B------:R-:W-:Y:S02]  /*00f0*/  IABS R14, R2 ;  /* 0x00000002000e7213 */ /* 0x000fe40000000000 */
[----:B0-----:R-:W-:-:S04]  /*0100*/  IABS R6, R0 ;  /* 0x0000000000067213 */ /* 0x001fc80000000000 */
[----:B------:R-:W0:Y:S08]  /*0110*/  I2F.RP R3, R6 ;  /* 0x0000000600037306 */ /* 0x000e300000209400 */
[----:B0-----:R-:W0:Y:S02]  /*0120*/  MUFU.RCP R3, R3 ;  /* 0x0000000300037308 */ /* 0x001e240000001000 */
[----:B0-----:R-:W-:-:S06]  /*0130*/  VIADD R4, R3, 0xffffffe ;  /* 0x0ffffffe03047836 */ /* 0x001fcc0000000000 */
[----:B------:R0:W2:Y:S02]  /*0140*/  F2I.FTZ.U32.TRUNC.NTZ R5, R4 ;  /* 0x0000000400057305 */ /* 0x0000a4000021f000 */
[----:B0-----:R-:W-:Y:S02]  /*0150*/  IMAD.MOV.U32 R4, RZ, RZ, RZ ;  /* 0x000000ffff047224 */ /* 0x001fe400078e00ff */
[----:B--2---:R-:W-:-:S04]  /*0160*/  IMAD.MOV R7, RZ, RZ, -R5 ;  /* 0x000000ffff077224 */ /* 0x004fc800078e0a05 */
[----:B------:R-:W-:-:S04]  /*0170*/  IMAD R7, R7, R6, RZ ;  /* 0x0000000607077224 */ /* 0x000fc800078e02ff */
[----:B------:R-:W-:Y:S01]  /*0180*/  IMAD.HI.U32 R5, R5, R7, R4 ;  /* 0x0000000705057227 */ /* 0x000fe200078e0004 */
[----:B------:R-:W-:-:S04]  /*0190*/  LOP3.LUT R4, R0, 0x1000, RZ, 0x3c, !PT ;  /* 0x0000100000047812 */ /* 0x000fc800078e3cff */
[----:B------:R-:W-:Y:S01]  /*01a0*/  ISETP.GE.AND P2, PT, R4, RZ, PT ;  /* 0x000000ff0400720c */ /* 0x000fe20003f46270 */
[----:B------:R-:W-:-:S04]  /*01b0*/  IMAD.HI.U32 R3, R5, 0x1000, RZ ;  /* 0x0000100005037827 */ /* 0x000fc800078e00ff */
[----:B------:R-:W-:-:S04]  /*01c0*/  IMAD.MOV R5, RZ, RZ, -R3 ;  /* 0x000000ffff057224 */ /* 0x000fc800078e0a03 */
[----:B------:R-:W-:-:S05]  /*01d0*/  IMAD R5, R6, R5, 0x1000 ;  /* 0x0000100006057424 */ /* 0x000fca00078e0205 */
[----:B------:R-:W-:-:S13]  /*01e0*/  ISETP.GT.U32.AND P1, PT, R6, R5, PT ;  /* 0x000000050600720c */ /* 0x000fda0003f24070 */
[----:B------:R-:W-:Y:S01]  /*01f0*/  @!P1 IMAD.IADD R5, R5, 0x1, -R6 ;  /* 0x0000000105059824 */ /* 0x000fe200078e0a06 */
[----:B------:R-:W-:Y:S02]  /*0200*/  @!P1 IADD3 R3, PT, PT, R3, 0x1, RZ ;  /* 0x0000000103039810 */ /* 0x000fe40007ffe0ff */
[----:B------:R-:W-:Y:S02]  /*0210*/  ISETP.NE.AND P1, PT, R0, RZ, PT ;  /* 0x000000ff0000720c */ /* 0x000fe40003f25270 */
[----:B------:R-:W-:-:S13]  /*0220*/  ISETP.GE.U32.AND P0, PT, R5, R6, PT ;  /* 0x000000060500720c */ /* 0x000fda0003f06070 */
[----:B------:R-:W-:-:S04]  /*0230*/  @P0 VIADD R3, R3, 0x1 ;  /* 0x0000000103030836 */ /* 0x000fc80000000000 */
[----:B------:R-:W-:Y:S01]  /*0240*/  @!P2 IMAD.MOV R3, RZ, RZ, -R3 ;  /* 0x000000ffff03a224 */ /* 0x000fe200078e0a03 */
[----:B------:R-:W-:-:S04]  /*0250*/  @!P1 LOP3.LUT R3, RZ, R0, RZ, 0x33, !PT ;  /* 0x00000000ff039212 */ /* 0x000fc800078e33ff */
[-C--:B------:R-:W-:Y:S01]  /*0260*/  IABS R8, R3.reuse ;  /* 0x0000000300087213 */ /* 0x080fe20000000000 */
[----:B------:R-:W-:-:S03]  /*0270*/  IMAD R7, R3, R3, RZ ;  /* 0x0000000303077224 */ /* 0x000fc600078e02ff */
[----:B------:R-:W0:Y:S02]  /*0280*/  I2F.RP R12, R8 ;  /* 0x00000008000c7306 */ /* 0x000e240000209400 */
[----:B------:R-:W-:-:S06]  /*0290*/  IABS R6, R7 ;  /* 0x0000000700067213 */ /* 0x000fcc0000000000 */
[----:B------:R-:W2:Y:S08]  /*02a0*/  I2F.RP R13, R6 ;  /* 0x00000006000d7306 */ /* 0x000eb00000209400 */
[----:B0-----:R-:W0:Y:S08]  /*02b0*/  MUFU.RCP R12, R12 ;  /* 0x0000000c000c7308 */ /* 0x001e300000001000 */
[----:B--2---:R-:W2:Y:S01]  /*02c0*/  MUFU.RCP R13, R13 ;  /* 0x0000000d000d7308 */ /* 0x004ea20000001000 */
[----:B0-----:R-:W-:Y:S01]  /*02d0*/  VIADD R4, R12, 0xffffffe ;  /* 0x0ffffffe0c047836 */ /* 0x001fe20000000000 */
[----:B------:R-:W-:-:S06]  /*02e0*/  IABS R12, R3 ;  /* 0x00000003000c7213 */ /* 0x000fcc0000000000 */
[----:B------:R0:W3:Y:S01]  /*02f0*/  F2I.FTZ.U32.TRUNC.NTZ R5, R4 ;  /* 0x0000000400057305 */ /* 0x0000e2000021f000 */
[----:B--2---:R-:W-:-:S07]  /*0300*/  VIADD R10, R13, 0xffffffe ;  /* 0x0ffffffe0d0a7836 */ /* 0x004fce0000000000 */
[----:B------:R2:W4:Y:S01]  /*0310*/  F2I.FTZ.U32.TRUNC.NTZ R11, R10 ;  /* 0x0000000a000b7305 */ /* 0x000522000021f000 */
[----:B0-----:R-:W-:Y:S02]  /*0320*/  HFMA2 R4, -RZ, RZ, 0, 0 ;  /* 0x00000000ff047431 */ /* 0x001fe400000001ff */
[----:B---3--:R-:W-:Y:S02]  /*0330*/  IMAD.MOV R13, RZ, RZ, -R5 ;  /* 0x000000ffff0d7224 */ /* 0x008fe400078e0a05 */
[----:B--2---:R-:W-:Y:S02]  /*0340*/  IMAD.MOV.U32 R10, RZ, RZ, RZ ;  /* 0x000000ffff0a7224 */ /* 0x004fe400078e00ff */
[----:B------:R-:W-:Y:S01]  /*0350*/  IMAD R13, R13, R8, RZ ;  /* 0x000000080d0d7224 */ /* 0x000fe200078e02ff */
[----:B----4-:R-:W-:-:S03]  /*0360*/  IADD3 R15, PT, PT, RZ, -R11, RZ ;  /* 0x8000000bff0f7210 */ /* 0x010fc60007ffe0ff */
[----:B------:R-:W-:-:S04]  /*0370*/  IMAD.HI.U32 R4, R5, R13, R4 ;  /* 0x0000000d05047227 */ /* 0x000fc800078e0004 */
[----:B------:R-:W-:Y:S01]  /*0380*/  IMAD R9, R15, R6, RZ ;  /* 0x000000060f097224 */ /* 0x000fe200078e02ff */
[----:B------:R-:W-:Y:S01]  /*0390*/  IABS R15, R7 ;  /* 0x00000007000f7213 */ /* 0x000fe20000000000 */
[----:B------:R-:W-:Y:S02]  /*03a0*/  IMAD.MOV R5, RZ, RZ, -R12 ;  /* 0x000000ffff057224 */ /* 0x000fe400078e0a0c */
[----:B------:R-:W-:-:S04]  /*03b0*/  IMAD.HI.U32 R11, R11, R9, R10 ;  /* 0x000000090b0b7227 */ /* 0x000fc800078e000a */
[----:B------:R-:W-:Y:S01]  /*03c0*/  IMAD.MOV.U32 R10, RZ, RZ, R14 ;  /* 0x000000ffff0a7224 */ /* 0x000fe200078e000e */
[----:B------:R-:W-:Y:S01]  /*03d0*/  LEA.HI R14, R0, R0, RZ, 0x1 ;  /* 0x00000000000e7211 */ /* 0x000fe200078f08ff */
[----:B------:R-:W-:Y:S02]  /*03e0*/  IMAD.MOV R9, RZ, RZ, -R15 ;  /* 0x000000ffff097224 */ /* 0x000fe400078e0a0f */
[----:B------:R-:W-:Y:S01]  /*03f0*/  IMAD.HI.U32 R11, R11, R10, RZ ;  /* 0x0000000a0b0b7227 */ /* 0x000fe200078e00ff */
[----:B------:R-:W-:-:S03]  /*0400*/  SHF.R.S32.HI R14, RZ, 0x1, R14 ;  /* 0x00000001ff0e7819 */ /* 0x000fc6000001140e */
[----:B------:R-:W-:Y:S02]  /*0410*/  IMAD R9, R11, R9, R10 ;  /* 0x000000090b097224 */ /* 0x000fe400078e020a */
[----:B------:R-:W-:-:S03]  /*0420*/  IMAD.HI.U32 R4, R4, R10, RZ ;  /* 0x0000000a04047227 */ /* 0x000fc600078e00ff */
[----:B------:R-:W-:Y:S01]  /*0430*/  ISETP.GT.U32.AND P1, PT, R6, R9, PT ;  /* 0x000000090600720c */ /* 0x000fe20003f24070 */
[----:B------:R-:W-:-:S05]  /*0440*/  IMAD R5, R4, R5, R10 ;  /* 0x0000000504057224 */ /* 0x000fca00078e020a */
[----:B------:R-:W-:-:S07]  /*0450*/  ISETP.GT.U32.AND P2, PT, R8, R5, PT ;  /* 0x000000050800720c */ /* 0x000fce0003f44070 */
[----:B------:R-:W-:Y:S02]  /*0460*/  @!P1 IMAD.IADD R9, R9, 0x1, -R6 ;  /* 0x0000000109099824 */ /* 0x000fe400078e0a06 */
[----:B------:R-:W-:Y:S01]  /*0470*/  @!P1 VIADD R11, R11, 0x1 ;  /* 0x000000010b0b9836 */ /* 0x000fe20000000000 */
[----:B------:R-:W-:Y:S02]  /*0480*/  ISETP.NE.AND P1, PT, R7, RZ, PT ;  /* 0x000000ff0700720c */ /* 0x000fe40003f25270 */
[----:B------:R-:W-:Y:S01]  /*0490*/  ISETP.GE.U32.AND P0, PT, R9, R6, PT ;  /* 0x000000060900720c */ /* 0x000fe20003f06070 */
[----:B------:R-:W-:Y:S01]  /*04a0*/  @!P2 IMAD.IADD R5, R5, 0x1, -R8 ;  /* 0x000000010505a824 */ /* 0x000fe200078e0a08 */
[----:B------:R-:W-:Y:S01]  /*04b0*/  LOP3.LUT R6, R2, R7, RZ, 0x3c, !PT ;  /* 0x0000000702067212 */ /* 0x000fe200078e3cff */
[----:B------:R-:W-:-:S03]  /*04c0*/  @!P2 VIADD R4, R4, 0x1 ;  /* 0x000000010404a836 */ /* 0x000fc60000000000 */
[----:B------:R-:W-:-:S07]  /*04d0*/  ISETP.GE.AND P3, PT, R6, RZ, PT ;  /* 0x000000ff0600720c */ /* 0x000fce0003f66270 */
[----:B------:R-:W-:Y:S02]  /*04e0*/  @P0 IADD3 R11, PT, PT, R11, 0x1, RZ ;  /* 0x000000010b0b0810 */ /* 0x000fe40007ffe0ff */
[----:B------:R-:W-:Y:S02]  /*04f0*/  ISETP.GE.U32.AND P0, PT, R5, R8, PT ;  /* 0x000000080500720c */ /* 0x000fe40003f06070 */
[----:B------:R-:W-:Y:S02]  /*0500*/  LOP3.LUT R5, R2, R3, RZ, 0x3c, !PT ;  /* 0x0000000302057212 */ /* 0x000fe400078e3cff */
[----:B------:R-:W-:Y:S01]  /*0510*/  @!P3 IMAD.MOV R11, RZ, RZ, -R11 ;  /* 0x000000ffff0bb224 */ /* 0x000fe200078e0a0b */
[----:B------:R-:W-:Y:S02]  /*0520*/  @!P1 LOP3.LUT R11, RZ, R7, RZ, 0x33, !PT ;  /* 0x00000007ff0b9212 */ /* 0x000fe400078e33ff */
[----:B------:R-:W-:Y:S02]  /*0530*/  ISETP.GE.AND P3, PT, R5, RZ, PT ;  /* 0x000000ff0500720c */ /* 0x000fe40003f66270 */
[----:B------:R-:W-:-:S02]  /*0540*/  ISETP.NE.AND P1, PT, R3, RZ, PT ;  /* 0x000000ff0300720c */ /* 0x000fc40003f25270 */
[----:B------:R-:W-:Y:S02]  /*0550*/  SHF.R.S32.HI R6, RZ, 0x1f, R11 ;  /* 0x0000001fff067819 */ /* 0x000fe4000001140b */
[----:B------:R-:W-:Y:S02]  /*0560*/  @P0 VIADD R4, R4, 0x1 ;  /* 0x0000000104040836 */ /* 0x000fe40000000000 */
[----:B------:R-:W-:-:S04]  /*0570*/  LEA.HI R6, R6, R11, RZ, 0x2 ;  /* 0x0000000b06067211 */ /* 0x000fc800078f10ff */
[----:B------:R-:W-:Y:S01]  /*0580*/  LOP3.LUT R6, R6, 0xfc, RZ, 0xc0, !PT ;  /* 0x000000fc06067812 */ /* 0x000fe200078ec0ff */
[----:B------:R-:W-:Y:S02]  /*0590*/  @!P3 IMAD.MOV R4, RZ, RZ, -R4 ;  /* 0x000000ffff04b224 */ /* 0x000fe400078e0a04 */
[----:B------:R-:W-:Y:S02]  /*05a0*/  @!P1 LOP3.LUT R4, RZ, R3, RZ, 0x33, !PT ;  /* 0x00000003ff049212 */ /* 0x000fe400078e33ff */
[----:B------:R-:W-:-:S03]  /*05b0*/  IADD3 R11, PT, PT, R11, -R6, RZ ;  /* 0x800000060b0b7210 */ /* 0x000fc60007ffe0ff */
[----:B------:R-:W-:Y:S01]  /*05c0*/  IMAD.MOV R7, RZ, RZ, -R4 ;  /* 0x000000ffff077224 */ /* 0x000fe200078e0a04 */
[----:B------:R-:W-:Y:S01]  /*05d0*/  LOP3.LUT R6, R11, 0x80, RZ, 0xc0, !PT ;  /* 0x000000800b067812 */ /* 0x000fe200078ec0ff */
[----:B------:R-:W-:Y:S02]  /*05e0*/  IMAD R4, R4, R0, RZ ;  /* 0x0000000004047224 */ /* 0x000fe400078e02ff */
[----:B------:R-:W-:Y:S01]  /*05f0*/  IMAD R3, R3, R7, R2 ;  /* 0x0000000703037224 */ /* 0x000fe200078e0202 */
[----:B------:R-:W-:-:S03]  /*0600*/  LEA.HI R5, R6, R11, RZ, 0x19 ;  /* 0x0000000b06057211 */ /* 0x000fc600078fc8ff */
[----:B------:R-:W-:Y:S01]  /*0610*/  IMAD R3, R3, R0, RZ ;  /* 0x0000000003037224 */ /* 0x000fe200078e02ff */
[C---:B------:R-:W-:Y:S02]  /*0620*/  LOP3.LUT R6, R5.reuse, 0xfe, RZ, 0xc0, !PT ;  /* 0x000000fe05067812 */ /* 0x040fe400078ec0ff */
[----:B------:R-:W-:-:S03]  /*0630*/  PRMT R5, R5, 0x8880, RZ ;  /* 0x0000888005057816 */ /* 0x000fc600000000ff */
[----:B------:R-:W-:Y:S01]  /*0640*/  IMAD.MOV R8, RZ, RZ, -R6 ;  /* 0x000000ffff087224 */ /* 0x000fe200078e0a06 */
[----:B------:R-:W-:Y:S02]  /*0650*/  SHF.R.S32.HI R6, RZ, 0x1f, R3 ;  /* 0x0000001fff067819 */ /* 0x000fe40000011403 */
[----:B------:R-:W-:Y:S02]  /*0660*/  SHF.R.S32.HI R5, RZ, 0x1, R5 ;  /* 0x00000001ff057819 */ /* 0x000fe40000011405 */
[----:B------:R-:W-:Y:S02]  /*0670*/  LEA.HI R6, R6, R3, RZ, 0xc ;  /* 0x0000000306067211 */ /* 0x000fe400078f60ff */
[----:B------:R-:W-:Y:S02]  /*0680*/  PRMT R8, R8, 0x7710, RZ ;  /* 0x0000771008087816 */ /* 0x000fe400000000ff */
[----:B------:R-:W-:Y:S02]  /*0690*/  LOP3.LUT R6, R6, 0xfffff000, RZ, 0xc0, !PT ;  /* 0xfffff00006067812 */ /* 0x000fe400078ec0ff */
[----:B------:R-:W-:Y:S01]  /*06a0*/  PRMT R7, R5, 0x9910, RZ ;  /* 0x0000991005077816 */ /* 0x000fe200000000ff */
[----:B------:R-:W-:-:S02]  /*06b0*/  IMAD.IADD R11, R11, 0x1, R8 ;  /* 0x000000010b0b7824 */ /* 0x000fc400078e0208 */
[----:B------:R-:W-:Y:S01]  /*06c0*/  IMAD.IADD R0, R3, 0x1, -R6 ;  /* 0x0000000103007824 */ /* 0x000fe200078e0a06 */
[----:B------:R-:W-:Y:S02]  /*06d0*/  SHF.R.S32.HI R3, RZ, 0x1f, R4 ;  /* 0x0000001fff037819 */ /* 0x000fe40000011404 */
[----:B------:R-:W-:Y:S01]  /*06e0*/  LOP3.LUT R11, R11, 0xffff, RZ, 0xc0, !PT ;  /* 0x0000ffff0b0b7812 */ /* 0x000fe200078ec0ff */
[----:B------:R-:W-:Y:S01]  /*06f0*/  IMAD R0, R7, R14, R0 ;  /* 0x0000000e07007224 */ /* 0x000fe200078e0200 */
[----:B------:R-:W-:Y:S02]  /*0700*/  LEA.HI R3, R3, R4, RZ, 0xc ;  /* 0x0000000403037211 */ /* 0x000fe400078f60ff */
[----:B------:R-:W-:Y:S02]  /*0710*/  PRMT R5, R11, 0x8880, RZ ;  /* 0x000088800b057816 */ /* 0x000fe400000000ff */
[----:B------:R-:W-:Y:S02]  /*0720*/  LOP3.LUT R3, R3, 0xfffff000, RZ, 0xc0, !PT ;  /* 0xfffff00003037812 */ /* 0x000fe400078ec0ff */
[----:B------:R-:W-:-:S02]  /*0730*/  IADD3 R9, PT, PT, -R5, 0x1, RZ ;  /* 0x0000000105097810 */ /* 0x000fc40007ffe1ff */
[----:B------:R-:W-:-:S03]  /*0740*/  IADD3 R3, PT, PT, R4, -R3, RZ ;  /* 0x8000000304037210 */ /* 0x000fc60007ffe0ff */
[-C--:B------:R-:W-:Y:S02]  /*0750*/  IMAD R9, R9, R14.reuse, R0 ;  /* 0x0000000e09097224 */ /* 0x080fe400078e0200 */
[-C--:B------:R-:W-:Y:S02]  /*0760*/  IMAD R8, R5, R14.reuse, R3 ;  /* 0x0000000e05087224 */ /* 0x080fe400078e0203 */
[C---:B------:R-:W-:Y:S01]  /*0770*/  IMAD.IADD R21, R9.reuse, 0x1, R14 ;  /* 0x0000000109157824 */ /* 0x040fe200078e020e */
[-C--:B------:R-:W-:Y:S01]  /*0780*/  ISETP.GE.AND P0, PT, R9, R14.reuse, PT ;  /* 0x0000000e0900720c */ /* 0x080fe20003f06270 */
[----:B------:R-:W0:Y:S01]  /*0790*/  LDC.64 R4, c[0x0][0x380] ;  /* 0x0000e000ff047b82 */ /* 0x000e220000000a00 */
[-C--:B------:R-:W-:Y:S02]  /*07a0*/  IMAD R8, R7, R14.reuse, R8 ;  /* 0x0000000e07087224 */ /* 0x080fe400078e0208 */
[----:B------:R-:W-:Y:S02]  /*07b0*/  ISETP.GT.AND P1, PT, R21, 0x1000, PT ;  /* 0x000010001500780c */ /* 0x000fe40003f24270 */
[C---:B------:R-:W-:Y:S01]  /*07c0*/  IMAD.IADD R0, R8.reuse, 0x1, R14 ;  /* 0x0000000108007824 */ /* 0x040fe200078e020e */
[----:B------:R-:W-:-:S04]  /*07d0*/  ISETP.GE.AND P2, PT, R8, R14, PT ;  /* 0x0000000e0800720c */ /* 0x000fc80003f46270 */
[----:B------:R-:W-:Y:S02]  /*07e0*/  ISETP.GT.AND P3, PT, R0, 0x1000, PT ;  /* 0x000010000000780c */ /* 0x000fe40003f64270 */
[----:B------:R-:W2:Y:S01]  /*07f0*/  @P0 LDC.64 R6, c[0x0][0x388] ;  /* 0x0000e200ff060b82 */ /* 0x000ea20000000a00 */
[----:B------:R-:W-:-:S07]  /*0800*/  @P0 IMAD.IADD R11, R9, 0x1, -R14 ;  /* 0x00000001090b0824 */ /* 0x000fce00078e0a0e */
[----:B------:R-:W3:Y:S01]  /*0810*/  @!P1 LDC.64 R16, c[0x0][0x388] ;  /* 0x0000e200ff109b82 */ /* 0x000ee20000000a00 */
[----:B------:R-:W-:Y:S02]  /*0820*/  @P0 IMAD R19, R8, 0x1001, R11 ;  /* 0x0000100108130824 */ /* 0x000fe400078e020b */
[----:B0-----:R-:W-:-:S05]  /*0830*/  IMAD.WIDE R2, R2, 0x30, R4 ;  /* 0x0000003002027825 */ /* 0x001fca00078e0204 */
[----:B------:R-:W0:Y:S01]  /*0840*/  @P2 LDC.64 R12, c[0x0][0x388] ;  /* 0x0000e200ff0c2b82 */ /* 0x000e220000000a00 */
[----:B-1----:R-:W4:Y:S07]  /*0850*/  LDG.E.64 R4, desc[UR4][R2.64] ;  /* 0x0000000402047981 */ /* 0x002f2e000c1e1b00 */
[----:B------:R-:W1:Y:S01]  /*0860*/  @!P3 LDC.64 R10, c[0x0][0x388] ;  /* 0x0000e200ff0abb82 */ /* 0x000e620000000a00 */
[----:B--2---:R-:W-:Y:S02]  /*0870*/  @P0 IMAD.WIDE R18, R19, 0x4, R6 ;  /* 0x0000000413120825 */ /* 0x004fe400078e0206 */
[----:B------:R-:W2:Y:S02]  /*0880*/  LDG.E.64 R6, desc[UR4][R2.64+0x10] ;  /* 0x0000100402067981 */ /* 0x000ea4000c1e1b00 */
[----:B------:R-:W-:-:S02]  /*0890*/  @!P1 IMAD R21, R8, 0x1001, R21 ;  /* 0x0000100108159824 */ /* 0x000fc400078e0215 */
[----:B------:R-:W-:Y:S02]  /*08a0*/  @P2 IMAD.IADD R22, R8, 0x1, -R14 ;  /* 0x0000000108162824 */ /* 0x000fe400078e0a0e */
[----:B---3--:R-:W-:Y:S01]  /*08b0*/  @!P1 IMAD.WIDE R20, R21, 0x4, R16 ;  /* 0x0000000415149825 */ /* 0x008fe200078e0210 */
[----:B------:R-:W3:Y:S03]  /*08c0*/  @P0 LDG.E R14, desc[UR4][R18.64] ;  /* 0x00000004120e0981 */ /* 0x000ee6000c1e1900 */
[--C-:B------:R-:W-:Y:S01]  /*08d0*/  @P2 IMAD R23, R22, 0x1001, R9.reuse ;  /* 0x0000100116172824 */ /* 0x100fe200078e0209 */
[----:B------:R-:W5:Y:S01]  /*08e0*/  @!P1 LDG.E R15, desc[UR4][R20.64] ;  /* 0x00000004140f9981 */ /* 0x000f62000c1e1900 */
[----:B------:R-:W-:Y:S02]  /*08f0*/  @!P3 IMAD R17, R0, 0x1001, R9 ;  /* 0x000010010011b824 */ /* 0x000fe400078e0209 */
[----:B0-----:R-:W-:-:S02]  /*0900*/  @P2 IMAD.WIDE R22, R23, 0x4, R12 ;  /* 0x0000000417162825 */ /* 0x001fc400078e020c */
[----:B------:R-:W5:Y:S04]  /*0910*/  LDG.E.64 R12, desc[UR4][R2.64+0x8] ;  /* 0x00000804020c7981 */ /* 0x000f68000c1e1b00 */
[----:B------:R-:W5:Y:S01]  /*0920*/  @P2 LDG.E R0, desc[UR4][R22.64] ;  /* 0x0000000416002981 */ /* 0x000f62000c1e1900 */
[----:B-1----:R-:W-:-:S06]  /*0930*/  @!P3 IMAD.WIDE R16, R17, 0x4, R10 ;  /* 0x000000041110b825 */ /* 0x002fcc00078e020a */
[----:B------:R0:W5:Y:S01]  /*0940*/  @!P3 LDG.E R16, desc[UR4][R16.64] ;  /* 0x000000041010b981 */ /* 0x000162000c1e1900 */
[----:B------:R-:W-:Y:S01]  /*0950*/  MOV R10, RZ ;  /* 0x000000ff000a7202 */ /* 0x000fe20000000f00 */
[----:B------:R-:W-:Y:S01]  /*0960*/  @P0 IMAD.MOV.U32 R10, RZ, RZ, 0x1 ;  /* 0x00000001ff0a0424 */ /* 0x000fe200078e00ff */
[----:B------:R-:W-:Y:S03]  /*0970*/  BSSY.RECONVERGENT B0, `(.L_x_67) ;  /* 0x000002a000007945 */ /* 0x000fe60003800200 */
[----:B------:R-:W-:-:S04]  /*0980*/  @!P1 VIADD R10, R10, 0x1 ;  /* 0x000000010a0a9836 */ /* 0x000fc80000000000 */
[----:B------:R-:W-:-:S04]  /*0990*/  @P2 VIADD R10, R10, 0x1 ;  /* 0x000000010a0a2836 */ /* 0x000fc80000000000 */
[----:B------:R-:W-:-:S05]  /*09a0*/  @!P3 VIADD R10, R10, 0x1 ;  /* 0x000000010a0ab836 */ /* 0x000fca0000000000 */
[----:B------:R-:W-:-:S04]  /*09b0*/  I2FP.F32.U32 R10, R10 ;  /* 0x0000000a000a7245 */ /* 0x000fc80000201000 */
[----:B0-----:R-:W0:Y:S01]  /*09c0*/  MUFU.RCP R17, R10 ;  /* 0x0000000a00117308 */ /* 0x001e220000001000 */
[----:B----4-:R-:W-:-:S04]  /*09d0*/  SHF.R.U32.HI R18, RZ, 0x2, R5 ;  /* 0x00000002ff127819 */ /* 0x010fc80000011605 */
[----:B------:R-:W-:Y:S01]  /*09e0*/  LOP3.LUT R18, R18, R5, RZ, 0x3c, !PT ;  /* 0x0000000512127212 */ /* 0x000fe200078e3cff */
[----:B------:R-:W-:-:S04]  /*09f0*/  HFMA2 R5, -RZ, RZ, 0, 0 ;  /* 0x00000000ff057431 */ /* 0x000fc800000001ff */
[----:B------:R-:W-:Y:S02]  /*0a00*/  IMAD.SHL.U32 R11, R18, 0x2, RZ ;  /* 0x00000002120b7824 */ /* 0x000fe400078e00ff */
[----:B--2---:R-:W-:Y:S02]  /*0a10*/  IMAD.SHL.U32 R20, R7, 0x10, RZ ;  /* 0x0000001007147824 */ /* 0x004fe400078e00ff */
[----:B------:R-:W-:-:S03]  /*0a20*/  IMAD.MOV.U32 R19, RZ, RZ, R6 ;  /* 0x000000ffff137224 */ /* 0x000fc600078e0006 */
[----:B------:R-:W-:Y:S01]  /*0a30*/  LOP3.LUT R11, R7, R20, R11, 0x96, !PT ;  /* 0x00000014070b7212 */ /* 0x000fe200078e960b */
[----:B---3--:R-:W-:Y:S01]  /*0a40*/  @P0 FADD R5, RZ, R14 ;  /* 0x0000000eff050221 */ /* 0x008fe20000000000 */
[----:B------:R-:W-:-:S03]  /*0a50*/  IMAD.MOV.U32 R14, RZ, RZ, R7 ;  /* 0x000000ffff0e7224 */ /* 0x000fc600078e0007 */
[----:B-----5:R-:W-:Y:S01]  /*0a60*/  @!P1 FADD R5, R5, R15 ;  /* 0x0000000f05059221 */ /* 0x020fe20000000000 */
[----:B------:R-:W-:Y:S01]  /*0a70*/  LOP3.LUT R15, R11, R18, RZ, 0x3c, !PT ;  /* 0x000000120b0f7212 */ /* 0x000fe200078e3cff */
[----:B------:R-:W-:Y:S02]  /*0a80*/  IMAD.MOV.U32 R11, RZ, RZ, 0x2f800000 ;  /* 0x2f800000ff0b7424 */ /* 0x000fe400078e00ff */
[----:B------:R-:W-:Y:S01]  /*0a90*/  IMAD.MOV.U32 R18, RZ, RZ, R13 ;  /* 0x000000ffff127224 */ /* 0x000fe200078e000d */
[----:B------:R-:W-:Y:S01]  /*0aa0*/  MOV R13, R12 ;  /* 0x0000000c000d7202 */ /* 0x000fe20000000f00 */
[----:B------:R-:W-:Y:S01]  /*0ab0*/  VIADD R12, R4, 0x587c5 ;  /* 0x000587c5040c7836 */ /* 0x000fe20000000000 */
[----:B------:R-:W-:Y:S01]  /*0ac0*/  STG.E.64 desc[UR4][R2.64+0x10], R14 ;  /* 0x0000100e02007986 */ /* 0x000fe2000c101b04 */
[----:B------:R-:W-:Y:S01]  /*0ad0*/  @P2 FADD R5, R5, R0 ;  /* 0x0000000005052221 */ /* 0x000fe20000000000 */
[----:B0-----:R-:W-:Y:S01]  /*0ae0*/  FFMA R0, -R10, R17, 1 ;  /* 0x3f8000000a007423 */ /* 0x001fe20000000111 */
[----:B------:R-:W-:Y:S01]  /*0af0*/  IMAD.IADD R4, R15, 0x1, R12 ;  /* 0x000000010f047824 */ /* 0x000fe200078e020c */
[----:B------:R-:W-:Y:S02]  /*0b00*/  STG.E.64 desc[UR4][R2.64+0x8], R18 ;  /* 0x0000081202007986 */ /* 0x000fe4000c101b04 */
[----:B------:R-:W-:Y:S01]  /*0b10*/  FFMA R0, R17, R0, R17 ;  /* 0x0000000011007223 */ /* 0x000fe20000000011 */
[----:B------:R-:W-:-:S02]  /*0b20*/  HFMA2 R17, -RZ, RZ, 2.25, 0 ;  /* 0x40800000ff117431 */ /* 0x000fc400000001ff */
[----:B------:R-:W-:Y:S01]  /*0b30*/  @!P3 FADD R5, R5, R16 ;  /* 0x000000100505b221 */ /* 0x000fe20000000000 */
[----:B------:R-:W-:Y:S01]  /*0b40*/  I2FP.F32.U32 R4, R4 ;  /* 0x0000000400047245 */ /* 0x000fe20000201000 */
[----:B------:R0:W-:Y:S02]  /*0b50*/  STG.E.64 desc[UR4][R2.64], R12 ;  /* 0x0000000c02007986 */ /* 0x0001e4000c101b04 */
[----:B------:R-:W1:Y:S01]  /*0b60*/  FCHK P0, R5, R10 ;  /* 0x0000000a05007302 */ /* 0x000e620000000000 */
[----:B------:R-:W-:Y:S01]  /*0b70*/  FFMA R7, R0, R5, RZ ;  /* 0x0000000500077223 */ /* 0x000fe200000000ff */
[----:B------:R-:W-:-:S03]  /*0b80*/  FFMA R4, R4, R11, 1.1641532182693481445e-10 ;  /* 0x2f00000004047423 */ /* 0x000fc6000000000b */
[----:B------:R-:W-:-:S04]  /*0b90*/  FFMA R6, -R10, R7, R5 ;  /* 0x000000070a067223 */ /* 0x000fc80000000105 */
[----:B------:R-:W-:Y:S01]  /*0ba0*/  FFMA R7, R0, R6, R7 ;  /* 0x0000000600077223 */ /* 0x000fe20000000007 */
[----:B0-----:R-:W-:Y:S01]  /*0bb0*/  FFMA R2, R4, R17, -2 ;  /* 0xc000000004027423 */ /* 0x001fe20000000011 */
[----:B-1----:R-:W-:Y:S06]  /*0bc0*/  @!P0 BRA `(.L_x_68) ;  /* 0x0000000000108947 */ /* 0x002fec0003800000 */
[----:B------:R-:W-:Y:S01]  /*0bd0*/  IMAD.MOV.U32 R3, RZ, RZ, R5 ;  /* 0x000000ffff037224 */ /* 0x000fe200078e0005 */
[----:B------:R-:W-:-:S07]  /*0be0*/  MOV R4, 0xc00 ;  /* 0x00000c0000047802 */ /* 0x000fce0000000f00 */
[----:B------:R-:W-:Y:S05]  /*0bf0*/  CALL.REL.NOINC `($__internal_4_$__cuda_sm3x_div_rn_noftz_f32_slowpath) ;  /* 0x0000000000307944 */ /* 0x000fea0003c00000 */
[----:B------:R-:W-:-:S07]  /*0c00*/  IMAD.MOV.U32 R7, RZ, RZ, R0 ;  /* 0x000000ffff077224 */ /* 0x000fce00078e0000 */
.L_x_68:
[----:B------:R-:W-:Y:S05]  /*0c10*/  BSYNC.RECONVERGENT B0 ;  /* 0x0000000000007941 */ /* 0x000fea0003800200 */
.L_x_67:
        /* <DEDUP_REMOVED lines=10> */
        .weak           $__internal_4_$__cuda_sm3x_div_rn_noftz_f32_slowpath
        .type           $__internal_4_$__cuda_sm3x_div_rn_noftz_f32_slowpath,@function
        .size           $__internal_4_$__cuda_sm3x_div_rn_noftz_f32_slowpath,(.L_x_254 - $__internal_4_$__cuda_sm3x_div_rn_noftz_f32_slowpath)
$__internal_4_$__cuda_sm3x_div_rn_noftz_f32_slowpath:
        /* <DEDUP_REMOVED lines=9> */
[----:B------:R-:W-:Y:S01]  /*0d50*/  @!P0 MOV R5, RZ ;  /* 0x000000ff00058202 */ /* 0x000fe20000000f00 */
        /* <DEDUP_REMOVED lines=25> */
.L_x_70:
        /* <DEDUP_REMOVED lines=51> */
.L_x_77:
[----:B------:R-:W-:-:S04]  /*1220*/  LOP3.LUT R0, R0, 0x80000000, RZ, 0xc0, !PT ;  /* 0x8000000000007812 */ /* 0x000fc800078ec0ff */
[----:B------:R-:W-:Y:S01]  /*1230*/  LOP3.LUT R0, R0, 0x7f800000, RZ, 0xfc, !PT ;  /* 0x7f80000000007812 */ /* 0x000fe200078efcff */
[----:B------:R-:W-:Y:S06]  /*1240*/  BRA `(.L_x_78) ;  /* 0x0000000000047947 */ /* 0x000fec0003800000 */
.L_x_76:
[----:B------:R-:W-:-:S07]  /*1250*/  IMAD R0, R6, 0x800000, R0 ;  /* 0x0080000006007824 */ /* 0x000fce00078e0200 */
.L_x_78:
[----:B------:R-:W-:Y:S05]  /*1260*/  BSYNC.RECONVERGENT B2 ;  /* 0x0000000000027941 */ /* 0x000fea0003800200 */
.L_x_75:
[----:B------:R-:W-:Y:S05]  /*1270*/  BRA `(.L_x_79) ;  /* 0x0000000000207947 */ /* 0x000fea0003800000 */
.L_x_74:
[----:B------:R-:W-:-:S04]  /*1280*/  LOP3.LUT R0, R10, 0x80000000, R3, 0x48, !PT ;  /* 0x800000000a007812 */ /* 0x000fc800078e4803 */
[----:B------:R-:W-:Y:S01]  /*1290*/  LOP3.LUT R0, R0, 0x7f800000, RZ, 0xfc, !PT ;  /* 0x7f80000000007812 */ /* 0x000fe200078efcff */
[----:B------:R-:W-:Y:S06]  /*12a0*/  BRA `(.L_x_79) ;  /* 0x0000000000147947 */ /* 0x000fec0003800000 */
.L_x_73:
[----:B------:R-:W-:Y:S01]  /*12b0*/  LOP3.LUT R0, R10, 0x80000000, R3, 0x48, !PT ;  /* 0x800000000a007812 */ /* 0x000fe200078e4803 */
[----:B------:R-:W-:Y:S06]  /*12c0*/  BRA `(.L_x_79) ;  /* 0x00000000000c7947 */ /* 0x000fec0003800000 */
.L_x_72:
[----:B------:R-:W0:Y:S01]  /*12d0*/  MUFU.RSQ R0, -QNAN ;  /* 0xffc0000000007908 */ /* 0x000e220000001400 */
[----:B------:R-:W-:Y:S05]  /*12e0*/  BRA `(.L_x_79) ;  /* 0x0000000000047947 */ /* 0x000fea0003800000 */
.L_x_71:
[----:B------:R-:W-:-:S07]  /*12f0*/  FADD.FTZ R0, R3, R0 ;  /* 0x0000000003007221 */ /* 0x000fce0000010000 */
.L_x_79:
[----:B------:R-:W-:Y:S05]  /*1300*/  BSYNC.RECONVERGENT B1 ;  /* 0x0000000000017941 */ /* 0x000fea0003800200 */
.L_x_69:
[----:B------:R-:W-:-:S04]  /*1310*/  IMAD.MOV.U32 R5, RZ, RZ, 0x0 ;  /* 0x00000000ff057424 */ /* 0x000fc800078e00ff */
[----:B0-----:R-:W-:Y:S05]  /*1320*/  RET.REL.NODEC R4 `(_Z9Diamond_9P17curandStateXORWOWPfi) ;  /* 0xffffffec04347950 */ /* 0x001fea0003c3ffff */
.L_x_80:
        /* <DEDUP_REMOVED lines=13> */
.L_x_254:


//--------------------- .text._Z8Square_9P17curandStateXORWOWPfi --------------------------
	.section	.text._Z8Square_9P17curandStateXORWOWPfi,"ax",@progbits
	.align	128
        .global         _Z8Square_9P17curandStateXORWOWPfi
        .type           _Z8Square_9P17curandStateXORWOWPfi,@function
        .size           _Z8Square_9P17curandStateXORWOWPfi,(.L_x_273 - _Z8Square_9P17curandStateXORWOWPfi)
        .other          _Z8Square_9P17curandStateXORWOWPfi,@"STO_CUDA_ENTRY STV_DEFAULT"
_Z8Square_9P17curandStateXORWOWPfi:
.text._Z8Square_9P17curandStateXORWOWPfi:
        /* <DEDUP_REMOVED lines=12> */
[----:B------:R-:W0:Y:S01]  /*00c0*/  LDC.64 R2, c[0x0][0x380] ;  /* 0x0000e000ff027b82 */ /* 0x000e220000000a00 */
[----:B------:R-:W1:Y:S01]  /*00d0*/  LDCU.64 UR4, c[0x0][0x358] ;  /* 0x00006b00ff0477ac */ /* 0x000e620008000a00 */
[----:B------:R-:W-:-:S06]  /*00e0*/  IMAD R10, R5, 0x1001, R10 ;  /* 0x00001001050a7824 */ /* 0x000fcc00078e020a */
[----:B------:R-:W2:Y:S01]  /*00f0*/  LDC R0, c[0x0][0x390] ;  /* 0x0000e400ff007b82 */ /* 0x000ea20000000800 */
[----:B0-----:R-:W-:-:S05]  /*0100*/  IMAD.WIDE R2, R10, 0x30, R2 ;  /* 0x000000300a027825 */ /* 0x001fca00078e0202 */
[----:B-1----:R-:W3:Y:S04]  /*0110*/  LDG.E.64 R8, desc[UR4][R2.64] ;  /* 0x0000000402087981 */ /* 0x002ee8000c1e1b00 */
[----:B------:R-:W4:Y:S01]  /*0120*/  LDG.E.64 R4, desc[UR4][R2.64+0x10] ;  /* 0x0000100402047981 */ /* 0x000f22000c1e1b00 */
[----:B--2---:R-:W-:-:S03]  /*0130*/  IABS R14, R0 ;  /* 0x00000000000e7213 */ /* 0x004fc60000000000 */
[----:B------:R-:W2:Y:S01]  /*0140*/  LDG.E.64 R6, desc[UR4][R2.64+0x8] ;  /* 0x0000080402067981 */ /* 0x000ea2000c1e1b00 */
[----:B------:R-:W0:Y:S08]  /*0150*/  I2F.RP R11, R14 ;  /* 0x0000000e000b7306 */ /* 0x000e300000209400 */
[----:B0-----:R-:W0:Y:S02]  /*0160*/  MUFU.RCP R11, R11 ;  /* 0x0000000b000b7308 */ /* 0x001e240000001000 */
[----:B0-----:R-:W-:-:S06]  /*0170*/  VIADD R12, R11, 0xffffffe ;  /* 0x0ffffffe0b0c7836 */ /* 0x001fcc0000000000 */
[----:B------:R0:W1:Y:S02]  /*0180*/  F2I.FTZ.U32.TRUNC.NTZ R13, R12 ;  /* 0x0000000c000d7305 */ /* 0x000064000021f000 */
[----:B0-----:R-:W-:Y:S01]  /*0190*/  IMAD.MOV.U32 R12, RZ, RZ, RZ ;  /* 0x000000ffff0c7224 */ /* 0x001fe200078e00ff */
[----:B-1----:R-:W-:-:S05]  /*01a0*/  IADD3 R15, PT, PT, RZ, -R13, RZ ;  /* 0x8000000dff0f7210 */ /* 0x002fca0007ffe0ff */
[----:B------:R-:W-:-:S04]  /*01b0*/  IMAD R15, R15, R14, RZ ;  /* 0x0000000e0f0f7224 */ /* 0x000fc800078e02ff */
[----:B------:R-:W-:Y:S01]  /*01c0*/  IMAD.HI.U32 R13, R13, R15, R12 ;  /* 0x0000000f0d0d7227 */ /* 0x000fe200078e000c */
[----:B------:R-:W-:-:S04]  /*01d0*/  LOP3.LUT R12, R0, 0x1000, RZ, 0x3c, !PT ;  /* 0x00001000000c7812 */ /* 0x000fc800078e3cff */
[----:B------:R-:W-:Y:S01]  /*01e0*/  ISETP.GE.AND P1, PT, R12, RZ, PT ;  /* 0x000000ff0c00720c */ /* 0x000fe20003f26270 */
[----:B------:R-:W-:-:S05]  /*01f0*/  IMAD.HI.U32 R11, R13, 0x1000, RZ ;  /* 0x000010000d0b7827 */ /* 0x000fca00078e00ff */
[----:B------:R-:W-:-:S05]  /*0200*/  IADD3 R13, PT, PT, -R11, RZ, RZ ;  /* 0x000000ff0b0d7210 */ /* 0x000fca0007ffe1ff */
[----:B------:R-:W-:-:S05]  /*0210*/  IMAD R13, R14, R13, 0x1000 ;  /* 0x000010000e0d7424 */ /* 0x000fca00078e020d */
[----:B------:R-:W-:-:S13]  /*0220*/  ISETP.GT.U32.AND P2, PT, R14, R13, PT ;  /* 0x0000000d0e00720c */ /* 0x000fda0003f44070 */
[----:B------:R-:W-:Y:S01]  /*0230*/  @!P2 IMAD.IADD R13, R13, 0x1, -R14 ;  /* 0x000000010d0da824 */ /* 0x000fe200078e0a0e */
[----:B------:R-:W-:Y:S02]  /*0240*/  @!P2 IADD3 R11, PT, PT, R11, 0x1, RZ ;  /* 0x000000010b0ba810 */ /* 0x000fe40007ffe0ff */
[----:B------:R-:W-:Y:S02]  /*0250*/  ISETP.NE.AND P2, PT, R0, RZ, PT ;  /* 0x000000ff0000720c */ /* 0x000fe40003f45270 */
[----:B------:R-:W-:-:S13]  /*0260*/  ISETP.GE.U32.AND P0, PT, R13, R14, PT ;  /* 0x0000000e0d00720c */ /* 0x000fda0003f06070 */
[----:B------:R-:W-:-:S05]  /*0270*/  @P0 VIADD R11, R11, 0x1 ;  /* 0x000000010b0b0836 */ /* 0x000fca0000000000 */
[----:B------:R-:W-:Y:S02]  /*0280*/  @!P1 IADD3 R11, PT, PT, -R11, RZ, RZ ;  /* 0x000000ff0b0b9210 */ /* 0x000fe40007ffe1ff */
[----:B------:R-:W-:-:S04]  /*0290*/  @!P2 LOP3.LUT R11, RZ, R0, RZ, 0x33, !PT ;  /* 0x00000000ff0ba212 */ /* 0x000fc800078e33ff */
[-C--:B------:R-:W-:Y:S02]  /*02a0*/  IABS R15, R11.reuse ;  /* 0x0000000b000f7213 */ /* 0x080fe40000000000 */
[----:B------:R-:W-:Y:S02]  /*02b0*/  IABS R18, R11 ;  /* 0x0000000b00127213 */ /* 0x000fe40000000000 */
[----:B------:R-:W0:Y:S08]  /*02c0*/  I2F.RP R14, R15 ;  /* 0x0000000f000e7306 */ /* 0x000e300000209400 */
[----:B0-----:R-:W0:Y:S02]  /*02d0*/  MUFU.RCP R14, R14 ;  /* 0x0000000e000e7308 */ /* 0x001e240000001000 */
[----:B0-----:R-:W-:Y:S01]  /*02e0*/  VIADD R12, R14, 0xffffffe ;  /* 0x0ffffffe0e0c7836 */ /* 0x001fe20000000000 */
[----:B------:R-:W-:-:S05]  /*02f0*/  IADD3 R14, PT, PT, RZ, -R18, RZ ;  /* 0x80000012ff0e7210 */ /* 0x000fca0007ffe0ff */
[----:B------:R0:W1:Y:S02]  /*0300*/  F2I.FTZ.U32.TRUNC.NTZ R13, R12 ;  /* 0x0000000c000d7305 */ /* 0x000064000021f000 */
[----:B0-----:R-:W-:Y:S01]  /*0310*/  IMAD.MOV.U32 R12, RZ, RZ, RZ ;  /* 0x000000ffff0c7224 */ /* 0x001fe200078e00ff */
[----:B-1----:R-:W-:-:S05]  /*0320*/  IADD3 R16, PT, PT, RZ, -R13, RZ ;  /* 0x8000000dff107210 */ /* 0x002fca0007ffe0ff */
[----:B------:R-:W-:Y:S01]  /*0330*/  IMAD R17, R16, R15, RZ ;  /* 0x0000000f10117224 */ /* 0x000fe200078e02ff */
[----:B------:R-:W-:-:S03]  /*0340*/  IABS R16, R10 ;  /* 0x0000000a00107213 */ /* 0x000fc60000000000 */
        /* <DEDUP_REMOVED lines=11> */
[----:B------:R-:W-:Y:S02]  /*0400*/  @!P1 IADD3 R13, PT, PT, -R13, RZ, RZ ;  /* 0x000000ff0d0d9210 */ /* 0x000fe40007ffe1ff */
[----:B------:R-:W-:-:S05]  /*0410*/  @!P2 LOP3.LUT R13, RZ, R11, RZ, 0x33, !PT ;  /* 0x0000000bff0da212 */ /* 0x000fca00078e33ff */
[----:B------:R-:W-:Y:S02]  /*0420*/  IMAD.MOV R12, RZ, RZ, -R13 ;  /* 0x000000ffff0c7224 */ /* 0x000fe400078e0a0d */
[----:B------:R-:W-:Y:S02]  /*0430*/  IMAD R14, R13, R0, RZ ;  /* 0x000000000d0e7224 */ /* 0x000fe400078e02ff */
[----:B------:R-:W-:-:S03]  /*0440*/  IMAD R11, R11, R12, R10 ;  /* 0x0000000c0b0b7224 */ /* 0x000fc600078e020a */
[----:B------:R-:W-:Y:S01]  /*0450*/  SHF.R.S32.HI R15, RZ, 0x1f, R14 ;  /* 0x0000001fff0f7819 */ /* 0x000fe2000001140e */
[----:B------:R-:W-:Y:S02]  /*0460*/  IMAD R12, R11, R0, RZ ;  /* 0x000000000b0c7224 */ /* 0x000fe400078e02ff */
[----:B------:R-:W0:Y:S01]  /*0470*/  LDC.64 R10, c[0x0][0x388] ;  /* 0x0000e200ff0a7b82 */ /* 0x000e220000000a00 */
[----:B------:R-:W-:Y:S02]  /*0480*/  LEA.HI R15, R15, R14, RZ, 0xc ;  /* 0x0000000e0f0f7211 */ /* 0x000fe400078f60ff */
[----:B------:R-:W-:-:S04]  /*0490*/  SHF.R.S32.HI R13, RZ, 0x1f, R12 ;  /* 0x0000001fff0d7819 */ /* 0x000fc8000001140c */
[----:B------:R-:W-:-:S04]  /*04a0*/  LEA.HI R13, R13, R12, RZ, 0xc ;  /* 0x0000000c0d0d7211 */ /* 0x000fc800078f60ff */
[----:B------:R-:W-:-:S05]  /*04b0*/  LOP3.LUT R13, R13, 0xfffff000, RZ, 0xc0, !PT ;  /* 0xfffff0000d0d7812 */ /* 0x000fca00078ec0ff */
[----:B------:R-:W-:Y:S01]  /*04c0*/  IMAD.IADD R12, R12, 0x1, -R13 ;  /* 0x000000010c0c7824 */ /* 0x000fe200078e0a0d */
[----:B---3--:R-:W-:-:S04]  /*04d0*/  SHF.R.U32.HI R16, RZ, 0x2, R9 ;  /* 0x00000002ff107819 */ /* 0x008fc80000011609 */
[----:B------:R-:W-:Y:S01]  /*04e0*/  LOP3.LUT R16, R16, R9, RZ, 0x3c, !PT ;  /* 0x0000000910107212 */ /* 0x000fe200078e3cff */
[----:B----4-:R-:W-:Y:S01]  /*04f0*/  IMAD.MOV.U32 R23, RZ, RZ, R4 ;  /* 0x000000ffff177224 */ /* 0x010fe200078e0004 */
[----:B------:R-:W-:Y:S02]  /*0500*/  LOP3.LUT R9, R15, 0xfffff000, RZ, 0xc0, !PT ;  /* 0xfffff0000f097812 */ /* 0x000fe400078ec0ff */
[C---:B------:R-:W-:Y:S01]  /*0510*/  SHF.L.U32 R18, R5.reuse, 0x4, RZ ;  /* 0x0000000405127819 */ /* 0x040fe200000006ff */
[----:B------:R-:W-:Y:S01]  /*0520*/  IMAD.SHL.U32 R15, R16, 0x2, RZ ;  /* 0x00000002100f7824 */ /* 0x000fe200078e00ff */
[----:B------:R-:W-:Y:S02]  /*0530*/  IADD3 R9, PT, PT, R14, -R9, RZ ;  /* 0x800000090e097210 */ /* 0x000fe40007ffe0ff */
[----:B--2---:R-:W-:Y:S02]  /*0540*/  MOV R22, R7 ;  /* 0x0000000700167202 */ /* 0x004fe40000000f00 */
[----:B------:R-:W-:Y:S01]  /*0550*/  LOP3.LUT R15, R5, R18, R15, 0x96, !PT ;  /* 0x00000012050f7212 */ /* 0x000fe200078e960f */
[----:B------:R-:W-:Y:S01]  /*0560*/  IMAD R13, R9, 0x1001, R12 ;  /* 0x00001001090d7824 */ /* 0x000fe200078e020c */
[----:B------:R-:W-:Y:S01]  /*0570*/  MOV R7, R6 ;  /* 0x0000000600077202 */ /* 0x000fe20000000f00 */
[----:B------:R-:W-:Y:S01]  /*0580*/  VIADD R6, R8, 0x587c5 ;  /* 0x000587c508067836 */ /* 0x000fe20000000000 */
[----:B------:R-:W-:Y:S01]  /*0590*/  LOP3.LUT R15, R15, R16, RZ, 0x3c, !PT ;  /* 0x000000100f0f7212 */ /* 0x000fe200078e3cff */
[----:B0-----:R-:W-:Y:S01]  /*05a0*/  IMAD.WIDE R16, R13, 0x4, R10 ;  /* 0x000000040d107825 */ /* 0x001fe200078e020a */
[----:B------:R-:W-:Y:S01]  /*05b0*/  MOV R14, R5 ;  /* 0x00000005000e7202 */ /* 0x000fe20000000f00 */
[----:B------:R-:W-:Y:S02]  /*05c0*/  STG.E.64 desc[UR4][R2.64+0x8], R22 ;  /* 0x0000081602007986 */ /* 0x000fe4000c101b04 */
[----:B------:R-:W-:-:S02]  /*05d0*/  IMAD R19, R0, 0x1001, R13 ;  /* 0x0000100100137824 */ /* 0x000fc400078e020d */
[C---:B------:R-:W-:Y:S01]  /*05e0*/  IMAD.WIDE R4, R0.reuse, 0x4, R16 ;  /* 0x0000000400047825 */ /* 0x040fe200078e0210 */
[----:B------:R0:W-:Y:S03]  /*05f0*/  STG.E.64 desc[UR4][R2.64], R6 ;  /* 0x0000000602007986 */ /* 0x0001e6000c101b04 */
[----:B------:R-:W-:Y:S01]  /*0600*/  IMAD.WIDE R18, R19, 0x4, R10 ;  /* 0x0000000413127825 */ /* 0x000fe200078e020a */
[----:B------:R1:W-:Y:S04]  /*0610*/  STG.E.64 desc[UR4][R2.64+0x10], R14 ;  /* 0x0000100e02007986 */ /* 0x0003e8000c101b04 */
[----:B------:R-:W2:Y:S01]  /*0620*/  LDG.E R16, desc[UR4][R16.64] ;  /* 0x0000000410107981 */ /* 0x000ea2000c1e1900 */
[----:B------:R-:W-:-:S03]  /*0630*/  IMAD.WIDE R20, R0, 0x4, R18 ;  /* 0x0000000400147825 */ /* 0x000fc600078e0212 */
[----:B------:R-:W2:Y:S04]  /*0640*/  LDG.E R5, desc[UR4][R4.64] ;  /* 0x0000000404057981 */ /* 0x000ea8000c1e1900 */
[----:B------:R-:W3:Y:S04]  /*0650*/  LDG.E R18, desc[UR4][R18.64] ;  /* 0x0000000412127981 */ /* 0x000ee8000c1e1900 */
[----:B------:R-:W4:Y:S01]  /*0660*/  LDG.E R20, desc[UR4][R20.64] ;  /* 0x0000000414147981 */ /* 0x000f22000c1e1900 */
[----:B------:R-:W-:Y:S02]  /*0670*/  IMAD.IADD R8, R15, 0x1, R6 ;  /* 0x000000010f087824 */ /* 0x000fe400078e0206 */
[----:B------:R-:W-:Y:S01]  /*0680*/  HFMA2 R13, -RZ, RZ, 0.1171875, 0 ;  /* 0x2f800000ff0d7431 */ /* 0x000fe200000001ff */
[-C--:B0-----:R-:W-:Y:S01]  /*0690*/  LEA.HI R6, R0, R0.reuse, RZ, 0x1 ;  /* 0x0000000000067211 */ /* 0x081fe200078f08ff */
[----:B-1----:R-:W-:Y:S01]  /*06a0*/  IMAD.MOV.U32 R3, RZ, RZ, 0x40800000 ;  /* 0x40800000ff037424 */ /* 0x002fe200078e00ff */
[----:B------:R-:W-:-:S02]  /*06b0*/  I2FP.F32.S32 R0, R0 ;  /* 0x0000000000007245 */ /* 0x000fc40000201400 */
[----:B------:R-:W-:Y:S02]  /*06c0*/  I2FP.F32.U32 R8, R8 ;  /* 0x0000000800087245 */ /* 0x000fe40000201000 */
[----:B------:R-:W-:-:S03]  /*06d0*/  SHF.R.S32.HI R6, RZ, 0x1, R6 ;  /* 0x00000001ff067819 */ /* 0x000fc60000011406 */
[----:B------:R-:W-:Y:S01]  /*06e0*/  FFMA R8, R8, R13, 1.1641532182693481445e-10 ;  /* 0x2f00000008087423 */ /* 0x000fe2000000000d */
[----:B------:R-:W-:Y:S01]  /*06f0*/  IADD3 R9, PT, PT, R9, R6, RZ ;  /* 0x0000000609097210 */ /* 0x000fe20007ffe0ff */
[----:B------:R-:W-:Y:S02]  /*0700*/  IMAD.IADD R12, R12, 0x1, R6 ;  /* 0x000000010c0c7824 */ /* 0x000fe400078e0206 */
[----:B------:R-:W-:Y:S01]  /*0710*/  FFMA R8, R8, R3, -2 ;  /* 0xc000000008087423 */ /* 0x000fe20000000003 */
[----:B------:R-:W-:Y:S01]  /*0720*/  FMUL R3, R0, 0.000244140625 ;  /* 0x3980000000037820 */ /* 0x000fe20000400000 */
[----:B------:R-:W-:-:S03]  /*0730*/  IMAD R9, R9, 0x1001, R12 ;  /* 0x0000100109097824 */ /* 0x000fc600078e020c */
[----:B------:R-:W-:Y:S01]  /*0740*/  FMUL R8, R8, R3 ;  /* 0x0000000308087220 */ /* 0x000fe20000400000 */
        /* <DEDUP_REMOVED lines=8> */
.L_x_81:
        /* <DEDUP_REMOVED lines=11> */
.L_x_273:


//--------------------- .text._Z9Diamond_7P17curandStateXORWOWPfi --------------------------
	.section	.text._Z9Diamond_7P17curandStateXORWOWPfi,"ax",@progbits
	.align	128
        .global         _Z9Diamond_7P17curandStateXORWOWPfi
        .type           _Z9Diamond_7P17curandStateXORWOWPfi,@function
        .size           _Z9Diamond_7P17curandStateXORWOWPfi,(.L_x_255 - _Z9Diamond_7P17curandStateXORWOWPfi)
        .other          _Z9Diamond_7P17curandStateXORWOWPfi,@"STO_CUDA_ENTRY STV_DEFAULT"
_Z9Diamond_7P17curandStateXORWOWPfi:
.text._Z9Diamond_7P17curandStateXORWOWPfi:
[----:B------:R-:W-:Y:S08]  /*0000*/  LDC R1, c[0x0][0x37c] ;  /* 0x0000df00ff017b82 */ /* 0x000ff00000000800 */
[----:B------:R-:W0:Y:S01]  /*0010*/  LDC R0, c[0x0][0x390] ;  /* 0x0000e400ff007b82 */ /* 0x000e220000000800 */
[----:B------:R-:W1:Y:S07]  /*0020*/  S2R R7, SR_TID.X ;  /* 0x0000000000077919 */ /* 0x000e6e0000002100 */
[----:B------:R-:W1:Y:S01]  /*0030*/  S2UR UR4, SR_CTAID.X ;  /* 0x00000000000479c3 */ /* 0x000e620000002500 */
        /* <DEDUP_REMOVED lines=11> */
[----:B------:R-:W-:Y:S01]  /*00f0*/  IMAD.HI.U32 R3, R3, 0x1000, RZ ;  /* 0x0000100003037827 */ /* 0x000fe200078e00ff */
[----:B------:R-:W1:Y:S03]  /*0100*/  LDC R2, c[0x0][0x360] ;  /* 0x0000d800ff027b82 */ /* 0x000e660000000800 */
[----:B------:R-:W-:-:S04]  /*0110*/  IMAD.MOV R5, RZ, RZ, -R3 ;  /* 0x000000ffff057224 */ /* 0x000fc800078e0a03 */
[----:B------:R-:W-:-:S05]  /*0120*/  IMAD R5, R6, R5, 0x1000 ;  /* 0x0000100006057424 */ /* 0x000fca00078e0205 */
[----:B------:R-:W-:Y:S01]  /*0130*/  ISETP.GT.U32.AND P1, PT, R6, R5, PT ;  /* 0x000000050600720c */ /* 0x000fe20003f24070 */
[----:B-1----:R-:W-:-:S12]  /*0140*/  IMAD R2, R2, UR4, R7 ;  /* 0x0000000402027c24 */ /* 0x002fd8000f8e0207 */
[----:B------:R-:W-:Y:S01]  /*0150*/  @!P1 IADD3 R3, PT, PT, R3, 0x1, RZ ;  /* 0x0000000103039810 */ /* 0x000fe20007ffe0ff */
[----:B------:R-:W-:Y:S01]  /*0160*/  @!P1 IMAD.IADD R5, R5, 0x1, -R6 ;  /* 0x0000000105059824 */ /* 0x000fe200078e0a06 */
[----:B------:R-:W-:-:S04]  /*0170*/  ISETP.NE.AND P1, PT, R0, RZ, PT ;  /* 0x000000ff0000720c */ /* 0x000fc80003f25270 */
[----:B------:R-:W-:-:S13]  /*0180*/  ISETP.GE.U32.AND P0, PT, R5, R6, PT ;  /* 0x000000060500720c */ /* 0x000fda0003f06070 */
[----:B------:R-:W-:-:S04]  /*0190*/  @P0 VIADD R3, R3, 0x1 ;  /* 0x0000000103030836 */ /* 0x000fc80000000000 */
[----:B------:R-:W-:Y:S01]  /*01a0*/  @!P2 IMAD.MOV R3, RZ, RZ, -R3 ;  /* 0x000000ffff03a224 */ /* 0x000fe200078e0a03 */
[----:B------:R-:W-:-:S05]  /*01b0*/  @!P1 LOP3.LUT R3, RZ, R0, RZ, 0x33, !PT ;  /* 0x00000000ff039212 */ /* 0x000fca00078e33ff */
[----:B------:R-:W-:-:S04]  /*01c0*/  IMAD R5, R3, R3, RZ ;  /* 0x0000000303057224 */ /* 0x000fc800078e02ff */
[----:B------:R-:W-:-:S05]  /*01d0*/  IMAD.SHL.U32 R7, R5, 0x4, RZ ;  /* 0x0000000405077824 */ /* 0x000fca00078e00ff */
[----:B------:R-:W-:-:S13]  /*01e0*/  ISETP.GE.AND P0, PT, R2, R7, PT ;  /* 0x000000070200720c */ /* 0x000fda0003f06270 */
[----:B------:R-:W-:Y:S05]  /*01f0*/  @P0 EXIT ;  /* 0x000000000000094d */ /* 0x000fea0003800000 */
[----:B------:R-:W-:Y:S01]  /*0200*/  IABS R4, R5 ;  /* 0x0000000500047213 */ /* 0x000fe20000000000 */
[----:B------:R-:W0:Y:S01]  /*0210*/  LDCU.64 UR4, c[0x0][0x358] ;  /* 0x00006b00ff0477ac */ /* 0x000e220008000a00 */
[----:B------:R-:W-:Y:S02]  /*0220*/  IABS R8, R3 ;  /* 0x0000000300087213 */ /* 0x000fe40000000000 */
[----:B------:R-:W1:Y:S01]  /*0230*/  I2F.RP R12, R4 ;  /* 0x00000004000c7306 */ /* 0x000e620000209400 */
[----:B------:R-:W-:-:S07]  /*0240*/  IABS R14, R5 ;  /* 0x00000005000e7213 */ /* 0x000fce0000000000 */
[----:B------:R-:W2:Y:S08]  /*0250*/  I2F.RP R9, R8 ;  /* 0x0000000800097306 */ /* 0x000eb00000209400 */
[----:B-1----:R-:W1:Y:S08]  /*0260*/  MUFU.RCP R12, R12 ;  /* 0x0000000c000c7308 */ /* 0x002e700000001000 */
[----:B--2---:R-:W2:Y:S01]  /*0270*/  MUFU.RCP R9, R9 ;  /* 0x0000000900097308 */ /* 0x004ea20000001000 */
[----:B-1----:R-:W-:Y:S01]  /*0280*/  VIADD R10, R12, 0xffffffe ;  /* 0x0ffffffe0c0a7836 */ /* 0x002fe20000000000 */
[----:B------:R-:W-:-:S06]  /*0290*/  IABS R12, R2 ;  /* 0x00000002000c7213 */ /* 0x000fcc0000000000 */
[----:B------:R1:W3:Y:S01]  /*02a0*/  F2I.FTZ.U32.TRUNC.NTZ R11, R10 ;  /* 0x0000000a000b7305 */ /* 0x0002e2000021f000 */
[----:B--2---:R-:W-:Y:S02]  /*02b0*/  VIADD R6, R9, 0xffffffe ;  /* 0x0ffffffe09067836 */ /* 0x004fe40000000000 */
[----:B------:R-:W-:Y:S01]  /*02c0*/  IMAD.MOV R9, RZ, RZ, -R14 ;  /* 0x000000ffff097224 */ /* 0x000fe200078e0a0e */
[----:B------:R-:W-:-:S04]  /*02d0*/  LEA.HI R14, R0, R0, RZ, 0x1 ;  /* 0x00000000000e7211 */ /* 0x000fc800078f08ff */
[----:B------:R2:W4:Y:S01]  /*02e0*/  F2I.FTZ.U32.TRUNC.NTZ R7, R6 ;  /* 0x0000000600077305 */ /* 0x000522000021f000 */
[----:B-1----:R-:W-:Y:S01]  /*02f0*/  IMAD.MOV.U32 R10, RZ, RZ, RZ ;  /* 0x000000ffff0a7224 */ /* 0x002fe200078e00ff */
[----:B------:R-:W-:Y:S02]  /*0300*/  SHF.R.S32.HI R14, RZ, 0x1, R14 ;  /* 0x00000001ff0e7819 */ /* 0x000fe4000001140e */
[----:B---3--:R-:W-:Y:S01]  /*0310*/  IADD3 R13, PT, PT, RZ, -R11, RZ ;  /* 0x8000000bff0d7210 */ /* 0x008fe20007ffe0ff */
[----:B--2---:R-:W-:-:S04]  /*0320*/  IMAD.MOV.U32 R6, RZ, RZ, RZ ;  /* 0x000000ffff067224 */ /* 0x004fc800078e00ff */
[----:B------:R-:W-:-:S04]  /*0330*/  IMAD R13, R13, R4, RZ ;  /* 0x000000040d0d7224 */ /* 0x000fc800078e02ff */
[----:B------:R-:W-:Y:S01]  /*0340*/  IMAD.HI.U32 R11, R11, R13, R10 ;  /* 0x0000000d0b0b7227 */ /* 0x000fe200078e000a */
[----:B------:R-:W-:-:S03]  /*0350*/  IABS R10, R3 ;  /* 0x00000003000a7213 */ /* 0x000fc60000000000 */
[----:B----4-:R-:W-:Y:S02]  /*0360*/  IMAD.MOV R13, RZ, RZ, -R7 ;  /* 0x000000ffff0d7224 */ /* 0x010fe400078e0a07 */
[----:B------:R-:W-:-:S04]  /*0370*/  IMAD.HI.U32 R11, R11, R12, RZ ;  /* 0x0000000c0b0b7227 */ /* 0x000fc800078e00ff */
[----:B------:R-:W-:Y:S02]  /*0380*/  IMAD R9, R11, R9, R12 ;  /* 0x000000090b097224 */ /* 0x000fe400078e020c */
[----:B------:R-:W-:-:S03]  /*0390*/  IMAD R13, R13, R8, RZ ;  /* 0x000000080d0d7224 */ /* 0x000fc600078e02ff */
[----:B------:R-:W-:Y:S01]  /*03a0*/  ISETP.GT.U32.AND P1, PT, R4, R9, PT ;  /* 0x000000090400720c */ /* 0x000fe20003f24070 */
[----:B------:R-:W-:Y:S01]  /*03b0*/  IMAD.HI.U32 R6, R7, R13, R6 ;  /* 0x0000000d07067227 */ /* 0x000fe200078e0006 */
[----:B------:R-:W-:-:S05]  /*03c0*/  IADD3 R7, PT, PT, RZ, -R10, RZ ;  /* 0x8000000aff077210 */ /* 0x000fca0007ffe0ff */
[----:B------:R-:W-:-:S04]  /*03d0*/  IMAD.HI.U32 R6, R6, R12, RZ ;  /* 0x0000000c06067227 */ /* 0x000fc800078e00ff */
[----:B------:R-:W-:Y:S02]  /*03e0*/  IMAD R7, R6, R7, R12 ;  /* 0x0000000706077224 */ /* 0x000fe400078e020c */
[----:B------:R-:W-:Y:S02]  /*03f0*/  @!P1 IMAD.IADD R9, R9, 0x1, -R4 ;  /* 0x0000000109099824 */ /* 0x000fe400078e0a04 */
[----:B------:R-:W-:Y:S01]  /*0400*/  @!P1 VIADD R11, R11, 0x1 ;  /* 0x000000010b0b9836 */ /* 0x000fe20000000000 */
[----:B------:R-:W-:Y:S02]  /*0410*/  ISETP.GT.U32.AND P2, PT, R8, R7, PT ;  /* 0x000000070800720c */ /* 0x000fe40003f44070 */
[----:B------:R-:W-:Y:S02]  /*0420*/  ISETP.GE.U32.AND P0, PT, R9, R4, PT ;  /* 0x000000040900720c */ /* 0x000fe40003f06070 */
[----:B------:R-:W-:Y:S02]  /*0430*/  LOP3.LUT R4, R2, R5, RZ, 0x3c, !PT ;  /* 0x0000000502047212 */ /* 0x000fe400078e3cff */
[----:B------:R-:W-:-:S02]  /*0440*/  ISETP.NE.AND P1, PT, R5, RZ, PT ;  /* 0x000000ff0500720c */ /* 0x000fc40003f25270 */
[----:B------:R-:W-:Y:S02]  /*0450*/  ISETP.GE.AND P3, PT, R4, RZ, PT ;  /* 0x000000ff0400720c */ /* 0x000fe40003f66270 */
[----:B------:R-:W-:-:S03]  /*0460*/  LOP3.LUT R4, R2, R3, RZ, 0x3c, !PT ;  /* 0x0000000302047212 */ /* 0x000fc600078e3cff */
[----:B------:R-:W-:Y:S02]  /*0470*/  @!P2 IMAD.IADD R7, R7, 0x1, -R8 ;  /* 0x000000010707a824 */ /* 0x000fe400078e0a08 */
[----:B------:R-:W-:Y:S02]  /*0480*/  @P0 VIADD R11, R11, 0x1 ;  /* 0x000000010b0b0836 */ /* 0x000fe40000000000 */
[----:B------:R-:W-:Y:S01]  /*0490*/  @!P2 VIADD R6, R6, 0x1 ;  /* 0x000000010606a836 */ /* 0x000fe20000000000 */
[----:B------:R-:W-:-:S03]  /*04a0*/  ISETP.GE.U32.AND P0, PT, R7, R8, PT ;  /* 0x000000080700720c */ /* 0x000fc60003f06070 */
[----:B------:R-:W-:Y:S02]  /*04b0*/  @!P3 IADD3 R11, PT, PT, -R11, RZ, RZ ;  /* 0x000000ff0b0bb210 */ /* 0x000fe40007ffe1ff */
[----:B------:R-:W-:Y:S02]  /*04c0*/  @!P1 LOP3.LUT R11, RZ, R5, RZ, 0x33, !PT ;  /* 0x00000005ff0b9212 */ /* 0x000fe400078e33ff */
[----:B------:R-:W-:Y:S02]  /*04d0*/  ISETP.GE.AND P3, PT, R4, RZ, PT ;  /* 0x000000ff0400720c */ /* 0x000fe40003f66270 */
[----:B------:R-:W-:Y:S02]  /*04e0*/  SHF.R.S32.HI R4, RZ, 0x1f, R11 ;  /* 0x0000001fff047819 */ /* 0x000fe4000001140b */
[----:B------:R-:W-:Y:S02]  /*04f0*/  ISETP.NE.AND P1, PT, R3, RZ, PT ;  /* 0x000000ff0300720c */ /* 0x000fe40003f25270 */
[----:B------:R-:W-:Y:S01]  /*0500*/  LEA.HI R4, R4, R11, RZ, 0x2 ;  /* 0x0000000b04047211 */ /* 0x000fe200078f10ff */
[----:B------:R-:W-:-:S03]  /*0510*/  @P0 VIADD R6, R6, 0x1 ;  /* 0x0000000106060836 */ /* 0x000fc60000000000 */
[----:B------:R-:W-:-:S03]  /*0520*/  LOP3.LUT R4, R4, 0xfc, RZ, 0xc0, !PT ;  /* 0x000000fc04047812 */ /* 0x000fc600078ec0ff */
[----:B------:R-:W-:Y:S02]  /*0530*/  @!P3 IMAD.MOV R6, RZ, RZ, -R6 ;  /* 0x000000ffff06b224 */ /* 0x000fe400078e0a06 */
[----:B------:R-:W-:Y:S02]  /*0540*/  IMAD.IADD R11, R11, 0x1, -R4 ;  /* 0x000000010b0b7824 */ /* 0x000fe400078e0a04 */
[----:B------:R-:W-:-:S03]  /*0550*/  @!P1 LOP3.LUT R6, RZ, R3, RZ, 0x33, !PT ;  /* 0x00000003ff069212 */ /* 0x000fc600078e33ff */
[----:B------:R-:W-:Y:S02]  /*0560*/  LOP3.LUT R4, R11, 0x80, RZ, 0xc0, !PT ;  /* 0x000000800b047812 */ /* 0x000fe400078ec0ff */
[C---:B------:R-:W-:Y:S01]  /*0570*/  IADD3 R7, PT, PT, -R6.reuse, RZ, RZ ;  /* 0x000000ff06077210 */ /* 0x040fe20007ffe1ff */
[----:B------:R-:W-:Y:S01]  /*0580*/  IMAD R6, R6, R0, RZ ;  /* 0x0000000006067224 */ /* 0x000fe200078e02ff */
[----:B------:R-:W-:-:S03]  /*0590*/  LEA.HI R5, R4, R11, RZ, 0x19 ;  /* 0x0000000b04057211 */ /* 0x000fc600078fc8ff */
[----:B------:R-:W-:Y:S01]  /*05a0*/  IMAD R3, R3, R7, R2 ;  /* 0x0000000703037224 */ /* 0x000fe200078e0202 */
[C---:B------:R-:W-:Y:S02]  /*05b0*/  LOP3.LUT R4, R5.reuse, 0xfe, RZ, 0xc0, !PT ;  /* 0x000000fe05047812 */ /* 0x040fe400078ec0ff */
[----:B------:R-:W-:Y:S01]  /*05c0*/  PRMT R5, R5, 0x8880, RZ ;  /* 0x0000888005057816 */ /* 0x000fe200000000ff */
[----:B------:R-:W-:Y:S02]  /*05d0*/  IMAD R3, R3, R0, RZ ;  /* 0x0000000003037224 */ /* 0x000fe400078e02ff */
[----:B------:R-:W-:Y:S01]  /*05e0*/  IMAD.MOV R8, RZ, RZ, -R4 ;  /* 0x000000ffff087224 */ /* 0x000fe200078e0a04 */
[----:B------:R-:W-:Y:S02]  /*05f0*/  SHF.R.S32.HI R5, RZ, 0x1, R5 ;  /* 0x00000001ff057819 */ /* 0x000fe40000011405 */
[----:B------:R-:W-:Y:S02]  /*0600*/  SHF.R.S32.HI R4, RZ, 0x1f, R3 ;  /* 0x0000001fff047819 */ /* 0x000fe40000011403 */
[----:B------:R-:W-:-:S02]  /*0610*/  PRMT R8, R8, 0x7710, RZ ;  /* 0x0000771008087816 */ /* 0x000fc400000000ff */
[----:B------:R-:W-:Y:S02]  /*0620*/  LEA.HI R4, R4, R3, RZ, 0xc ;  /* 0x0000000304047211 */ /* 0x000fe400078f60ff */
[----:B------:R-:W-:Y:S01]  /*0630*/  PRMT R7, R5, 0x9910, RZ ;  /* 0x0000991005077816 */ /* 0x000fe200000000ff */
[----:B------:R-:W-:Y:S01]  /*0640*/  IMAD.IADD R11, R11, 0x1, R8 ;  /* 0x000000010b0b7824 */ /* 0x000fe200078e0208 */
[----:B------:R-:W-:-:S04]  /*0650*/  LOP3.LUT R4, R4, 0xfffff000, RZ, 0xc0, !PT ;  /* 0xfffff00004047812 */ /* 0x000fc800078ec0ff */
[----:B------:R-:W-:Y:S01]  /*0660*/  LOP3.LUT R11, R11, 0xffff, RZ, 0xc0, !PT ;  /* 0x0000ffff0b0b7812 */ /* 0x000fe200078ec0ff */
[----:B------:R-:W-:Y:S01]  /*0670*/  IMAD.IADD R0, R3, 0x1, -R4 ;  /* 0x0000000103007824 */ /* 0x000fe200078e0a04 */
[----:B------:R-:W-:Y:S02]  /*0680*/  SHF.R.S32.HI R3, RZ, 0x1f, R6 ;  /* 0x0000001fff037819 */ /* 0x000fe40000011406 */
[----:B------:R-:W-:Y:S01]  /*0690*/  PRMT R5, R11, 0x8880, RZ ;  /* 0x000088800b057816 */ /* 0x000fe200000000ff */
[----:B------:R-:W-:Y:S01]  /*06a0*/  IMAD R0, R7, R14, R0 ;  /* 0x0000000e07007224 */ /* 0x000fe200078e0200 */
[----:B------:R-:W-:Y:S02]  /*06b0*/  LEA.HI R3, R3, R6, RZ, 0xc ;  /* 0x0000000603037211 */ /* 0x000fe400078f60ff */
[----:B------:R-:W-:Y:S02]  /*06c0*/  IADD3 R9, PT, PT, -R5, 0x1, RZ ;  /* 0x0000000105097810 */ /* 0x000fe40007ffe1ff */
[----:B------:R-:W-:-:S03]  /*06d0*/  LOP3.LUT R3, R3, 0xfffff000, RZ, 0xc0, !PT ;  /* 0xfffff00003037812 */ /* 0x000fc600078ec0ff */
[----:B------:R-:W-:Y:S02]  /*06e0*/  IMAD R9, R9, R14, R0 ;  /* 0x0000000e09097224 */ /* 0x000fe400078e0200 */
[----:B------:R-:W-:-:S03]  /*06f0*/  IMAD.IADD R3, R6, 0x1, -R3 ;  /* 0x0000000106037824 */ /* 0x000fc600078e0a03 */
[-C--:B------:R-:W-:Y:S01]  /*0700*/  ISETP.GE.AND P0, PT, R9, R14.reuse, PT ;  /* 0x0000000e0900720c */ /* 0x080fe20003f06270 */
[-C--:B------:R-:W-:Y:S01]  /*0710*/  IMAD R8, R5, R14.reuse, R3 ;  /* 0x0000000e05087224 */ /* 0x080fe200078e0203 */
[-C--:B------:R-:W-:Y:S01]  /*0720*/  IADD3 R21, PT, PT, R9, R14.reuse, RZ ;  /* 0x0000000e09157210 */ /* 0x080fe20007ffe0ff */
[----:B------:R-:W1:Y:S02]  /*0730*/  LDC.64 R4, c[0x0][0x380] ;  /* 0x0000e000ff047b82 */ /* 0x000e640000000a00 */
[----:B------:R-:W-:Y:S01]  /*0740*/  IMAD R8, R7, R14, R8 ;  /* 0x0000000e07087224 */ /* 0x000fe200078e0208 */
[----:B------:R-:W-:-:S03]  /*0750*/  ISETP.GT.AND P1, PT, R21, 0x1000, PT ;  /* 0x000010001500780c */ /* 0x000fc60003f24270 */
[C---:B------:R-:W-:Y:S01]  /*0760*/  IMAD.IADD R0, R8.reuse, 0x1, R14 ;  /* 0x0000000108007824 */ /* 0x040fe200078e020e */
[----:B------:R-:W-:-:S03]  /*0770*/  ISETP.GE.AND P2, PT, R8, R14, PT ;  /* 0x0000000e0800720c */ /* 0x000fc60003f46270 */
[----:B------:R-:W2:Y:S01]  /*0780*/  @P0 LDC.64 R6, c[0x0][0x388] ;  /* 0x0000e200ff060b82 */ /* 0x000ea20000000a00 */
[----:B------:R-:W-:Y:S01]  /*0790*/  ISETP.GT.AND P3, PT, R0, 0x1000, PT ;  /* 0x000010000000780c */ /* 0x000fe20003f64270 */
[----:B------:R-:W-:-:S06]  /*07a0*/  @P0 IMAD.IADD R11, R9, 0x1, -R14 ;  /* 0x00000001090b0824 */ /* 0x000fcc00078e0a0e */
[----:B------:R-:W3:Y:S01]  /*07b0*/  @!P1 LDC.64 R16, c[0x0][0x388] ;  /* 0x0000e200ff109b82 */ /* 0x000ee20000000a00 */
[----:B------:R-:W-:Y:S02]  /*07c0*/  @P0 IMAD R19, R8, 0x1001, R11 ;  /* 0x0000100108130824 */ /* 0x000fe400078e020b */
[----:B-1----:R-:W-:-:S05]  /*07d0*/  IMAD.WIDE R2, R2, 0x30, R4 ;  /* 0x0000003002027825 */ /* 0x002fca00078e0204 */
[----:B------:R-:W1:Y:S01]  /*07e0*/  @P2 LDC.64 R12, c[0x0][0x388] ;  /* 0x0000e200ff0c2b82 */ /* 0x000e620000000a00 */
[----:B0-----:R-:W4:Y:S07]  /*07f0*/  LDG.E.64 R4, desc[UR4][R2.64] ;  /* 0x0000000402047981 */ /* 0x001f2e000c1e1b00 */
[----:B------:R-:W0:Y:S01]  /*0800*/  @!P3 LDC.64 R10, c[0x0][0x388] ;  /* 0x0000e200ff0abb82 */ /* 0x000e220000000a00 */
        /* <DEDUP_REMOVED lines=9> */
[----:B-1----:R-:W-:-:S02]  /*08a0*/  @P2 IMAD.WIDE R22, R23, 0x4, R12 ;  /* 0x0000000417162825 */ /* 0x002fc400078e020c */
[----:B------:R-:W5:Y:S04]  /*08b0*/  LDG.E.64 R12, desc[UR4][R2.64+0x8] ;  /* 0x00000804020c7981 */ /* 0x000f68000c1e1b00 */
[----:B------:R-:W5:Y:S01]  /*08c0*/  @P2 LDG.E R0, desc[UR4][R22.64] ;  /* 0x0000000416002981 */ /* 0x000f62000c1e1900 */
[----:B0-----:R-:W-:-:S06]  /*08d0*/  @!P3 IMAD.WIDE R16, R17, 0x4, R10 ;  /* 0x000000041110b825 */ /* 0x001fcc00078e020a */
[----:B------:R0:W5:Y:S01]  /*08e0*/  @!P3 LDG.E R16, desc[UR4][R16.64] ;  /* 0x000000041010b981 */ /* 0x000162000c1e1900 */
[----:B------:R-:W-:Y:S01]  /*08f0*/  IMAD.MOV.U32 R10, RZ, RZ, RZ ;  /* 0x000000ffff0a7224 */ /* 0x000fe200078e00ff */
[----:B------:R-:W-:Y:S01]  /*0900*/  @P0 MOV R10, 0x1 ;  /* 0x00000001000a0802 */ /* 0x000fe20000000f00 */
[----:B------:R-:W-:Y:S04]  /*0910*/  BSSY.RECONVERGENT B0, `(.L_x_82) ;  /* 0x000002a000007945 */ /* 0x000fe80003800200 */
[----:B------:R-:W-:-:S04]  /*0920*/  @!P1 VIADD R10, R10, 0x1 ;  /* 0x000000010a0a9836 */ /* 0x000fc80000000000 */
[----:B------:R-:W-:-:S04]  /*0930*/  @P2 VIADD R10, R10, 0x1 ;  /* 0x000000010a0a2836 */ /* 0x000fc80000000000 */
[----:B------:R-:W-:-:S05]  /*0940*/  @!P3 VIADD R10, R10, 0x1 ;  /* 0x000000010a0ab836 */ /* 0x000fca0000000000 */
[----:B------:R-:W-:-:S04]  /*0950*/  I2FP.F32.U32 R10, R10 ;  /* 0x0000000a000a7245 */ /* 0x000fc80000201000 */
[----:B0-----:R-:W0:Y:S01]  /*0960*/  MUFU.RCP R17, R10 ;  /* 0x0000000a00117308 */ /* 0x001e220000001000 */
[----:B----4-:R-:W-:-:S04]  /*0970*/  SHF.R.U32.HI R18, RZ, 0x2, R5 ;  /* 0x00000002ff127819 */ /* 0x010fc80000011605 */
[----:B------:R-:W-:Y:S01]  /*0980*/  LOP3.LUT R18, R18, R5, RZ, 0x3c, !PT ;  /* 0x0000000512127212 */ /* 0x000fe200078e3cff */
[----:B------:R-:W-:Y:S01]  /*0990*/  IMAD.MOV.U32 R5, RZ, RZ, RZ ;  /* 0x000000ffff057224 */ /* 0x000fe200078e00ff */
[----:B--2---:R-:W-:-:S03]  /*09a0*/  SHF.L.U32 R20, R7, 0x4, RZ ;  /* 0x0000000407147819 */ /* 0x004fc600000006ff */
[----:B------:R-:W-:Y:S02]  /*09b0*/  IMAD.SHL.U32 R11, R18, 0x2, RZ ;  /* 0x00000002120b7824 */ /* 0x000fe400078e00ff */
[----:B------:R-:W-:-:S03]  /*09c0*/  IMAD.MOV.U32 R19, RZ, RZ, R6 ;  /* 0x000000ffff137224 */ /* 0x000fc600078e0006 */
[----:B------:R-:W-:Y:S01]  /*09d0*/  LOP3.LUT R11, R7, R20, R11, 0x96, !PT ;  /* 0x00000014070b7212 */ /* 0x000fe200078e960b */
[----:B---3--:R-:W-:Y:S01]  /*09e0*/  @P0 FADD R5, RZ, R14 ;  /* 0x0000000eff050221 */ /* 0x008fe20000000000 */
[----:B------:R-:W-:-:S03]  /*09f0*/  IMAD.MOV.U32 R14, RZ, RZ, R7 ;  /* 0x000000ffff0e7224 */ /* 0x000fc600078e0007 */
[----:B-----5:R-:W-:Y:S01]  /*0a00*/  @!P1 FADD R5, R5, R15 ;  /* 0x0000000f05059221 */ /* 0x020fe20000000000 */
[----:B------:R-:W-:Y:S01]  /*0a10*/  LOP3.LUT R15, R11, R18, RZ, 0x3c, !PT ;  /* 0x000000120b0f7212 */ /* 0x000fe200078e3cff */
[----:B------:R-:W-:Y:S02]  /*0a20*/  IMAD.MOV.U32 R11, RZ, RZ, 0x2f800000 ;  /* 0x2f800000ff0b7424 */ /* 0x000fe400078e00ff */
[----:B------:R-:W-:Y:S02]  /*0a30*/  IMAD.MOV.U32 R18, RZ, RZ, R13 ;  /* 0x000000ffff127224 */ /* 0x000fe400078e000d */
[----:B------:R-:W-:Y:S01]  /*0a40*/  STG.E.64 desc[UR4][R2.64+0x10], R14 ;  /* 0x0000100e02007986 */ /* 0x000fe2000c101b04 */
[----:B------:R-:W-:Y:S01]  /*0a50*/  IMAD.MOV.U32 R13, RZ, RZ, R12 ;  /* 0x000000ffff0d7224 */ /* 0x000fe200078e000c */
[----:B------:R-:W-:Y:S01]  /*0a60*/  IADD3 R12, PT, PT, R4, 0x587c5, RZ ;  /* 0x000587c5040c7810 */ /* 0x000fe20007ffe0ff */
[----:B------:R-:W-:Y:S01]  /*0a70*/  @P2 FADD R5, R5, R0 ;  /* 0x0000000005052221 */ /* 0x000fe20000000000 */
[----:B0-----:R-:W-:Y:S01]  /*0a80*/  FFMA R0, -R10, R17, 1 ;  /* 0x3f8000000a007423 */ /* 0x001fe20000000111 */
[----:B------:R-:W-:Y:S02]  /*0a90*/  STG.E.64 desc[UR4][R2.64+0x8], R18 ;  /* 0x0000081202007986 */ /* 0x000fe4000c101b04 */
[----:B------:R-:W-:-:S02]  /*0aa0*/  IMAD.IADD R4, R15, 0x1, R12 ;  /* 0x000000010f047824 */ /* 0x000fc400078e020c */
[----:B------:R-:W-:Y:S01]  /*0ab0*/  FFMA R0, R17, R0, R17 ;  /* 0x0000000011007223 */ /* 0x000fe20000000011 */
[----:B------:R-:W-:Y:S02]  /*0ac0*/  IMAD.MOV.U32 R17, RZ, RZ, 0x40800000 ;  /* 0x40800000ff117424 */ /* 0x000fe400078e00ff */
[----:B------:R-:W-:Y:S01]  /*0ad0*/  @!P3 FADD R5, R5, R16 ;  /* 0x000000100505b221 */ /* 0x000fe20000000000 */
[----:B------:R0:W-:Y:S01]  /*0ae0*/  STG.E.64 desc[UR4][R2.64], R12 ;  /* 0x0000000c02007986 */ /* 0x0001e2000c101b04 */
[----:B------:R-:W-:Y:S02]  /*0af0*/  I2FP.F32.U32 R4, R4 ;  /* 0x0000000400047245 */ /* 0x000fe40000201000 */
[----:B------:R-:W1:Y:S01]  /*0b00*/  FCHK P0, R5, R10 ;  /* 0x0000000a05007302 */ /* 0x000e620000000000 */
[----:B------:R-:W-:Y:S02]  /*0b10*/  FFMA R7, R0, R5, RZ ;  /* 0x0000000500077223 */ /* 0x000fe400000000ff */
[----:B------:R-:W-:-:S02]  /*0b20*/  FFMA R4, R4, R11, 1.1641532182693481445e-10 ;  /* 0x2f00000004047423 */ /* 0x000fc4000000000b */
[----:B------:R-:W-:-:S04]  /*0b30*/  FFMA R6, -R10, R7, R5 ;  /* 0x000000070a067223 */ /* 0x000fc80000000105 */
[----:B------:R-:W-:Y:S01]  /*0b40*/  FFMA R7, R0, R6, R7 ;  /* 0x0000000600077223 */ /* 0x000fe20000000007 */
[----:B0-----:R-:W-:Y:S01]  /*0b50*/  FFMA R2, R4, R17, -2 ;  /* 0xc000000004027423 */ /* 0x001fe20000000011 */
[----:B-1----:R-:W-:Y:S06]  /*0b60*/  @!P0 BRA `(.L_x_83) ;  /* 0x0000000000108947 */ /* 0x002fec0003800000 */
[----:B------:R-:W-:Y:S02]  /*0b70*/  MOV R3, R5 ;  /* 0x0000000500037202 */ /* 0x000fe40000000f00 */
[----:B------:R-:W-:-:S07]  /*0b80*/  MOV R4, 0xba0 ;  /* 0x00000ba000047802 */ /* 0x000fce0000000f00 */
[----:B------:R-:W-:Y:S05]  /*0b90*/  CALL.REL.NOINC `($__internal_5_$__cuda_sm3x_div_rn_noftz_f32_slowpath) ;  /* 0x0000000000307944 */ /* 0x000fea0003c00000 */
[----:B------:R-:W-:-:S07]  /*0ba0*/  IMAD.MOV.U32 R7, RZ, RZ, R0 ;  /* 0x000000ffff077224 */ /* 0x000fce00078e0000 */
.L_x_83:
[----:B------:R-:W-:Y:S05]  /*0bb0*/  BSYNC.RECONVERGENT B0 ;  /* 0x0000000000007941 */ /* 0x000fea0003800200 */
.L_x_82:
        /* <DEDUP_REMOVED lines=10> */
        .weak           $__internal_5_$__cuda_sm3x_div_rn_noftz_f32_slowpath
        .type           $__internal_5_$__cuda_sm3x_div_rn_noftz_f32_slowpath,@function
        .size           $__internal_5_$__cuda_sm3x_div_rn_noftz_f32_slowpath,(.L_x_255 - $__internal_5_$__cuda_sm3x_div_rn_noftz_f32_slowpath)
$__internal_5_$__cuda_sm3x_div_rn_noftz_f32_slowpath:
        /* <DEDUP_REMOVED lines=35> */
.L_x_85:
        /* <DEDUP_REMOVED lines=35> */
[C---:B------:R-:W-:Y:S01]  /*10c0*/  VIADD R10, R7.reuse, 0x20 ;  /* 0x00000020070a7836 */ /* 0x040fe20000000000 */
[----:B------:R-:W-:Y:S02]  /*10d0*/  IADD3 R7, PT, PT, -R7, RZ, RZ ;  /* 0x000000ff07077210 */ /* 0x000fe40007ffe1ff */
        /* <DEDUP_REMOVED lines=14> */
.L_x_92:
[----:B------:R-:W-:-:S04]  /*11c0*/  LOP3.LUT R0, R0, 0x80000000, RZ, 0xc0, !PT ;  /* 0x8000000000007812 */ /* 0x000fc800078ec0ff */
[----:B------:R-:W-:Y:S01]  /*11d0*/  LOP3.LUT R0, R0, 0x7f800000, RZ, 0xfc, !PT ;  /* 0x7f80000000007812 */ /* 0x000fe200078efcff */
[----:B------:R-:W-:Y:S06]  /*11e0*/  BRA `(.L_x_93) ;  /* 0x0000000000047947 */ /* 0x000fec0003800000 */
.L_x_91:
[----:B------:R-:W-:-:S07]  /*11f0*/  IMAD R0, R6, 0x800000, R0 ;  /* 0x0080000006007824 */ /* 0x000fce00078e0200 */
.L_x_93:
[----:B------:R-:W-:Y:S05]  /*1200*/  BSYNC.RECONVERGENT B2 ;  /* 0x0000000000027941 */ /* 0x000fea0003800200 */
.L_x_90:
[----:B------:R-:W-:Y:S05]  /*1210*/  BRA `(.L_x_94) ;  /* 0x0000000000207947 */ /* 0x000fea0003800000 */
.L_x_89:
[----:B------:R-:W-:-:S04]  /*1220*/  LOP3.LUT R0, R10, 0x80000000, R3, 0x48, !PT ;  /* 0x800000000a007812 */ /* 0x000fc800078e4803 */
[----:B------:R-:W-:Y:S01]  /*1230*/  LOP3.LUT R0, R0, 0x7f800000, RZ, 0xfc, !PT ;  /* 0x7f80000000007812 */ /* 0x000fe200078efcff */
[----:B------:R-:W-:Y:S06]  /*1240*/  BRA `(.L_x_94) ;  /* 0x0000000000147947 */ /* 0x000fec0003800000 */
.L_x_88:
[----:B------:R-:W-:Y:S01]  /*1250*/  LOP3.LUT R0, R10, 0x80000000, R3, 0x48, !PT ;  /* 0x800000000a007812 */ /* 0x000fe200078e4803 */
[----:B------:R-:W-:Y:S06]  /*1260*/  BRA `(.L_x_94) ;  /* 0x00000000000c7947 */ /* 0x000fec0003800000 */
.L_x_87:
[----:B------:R-:W0:Y:S01]  /*1270*/  MUFU.RSQ R0, -QNAN ;  /* 0xffc0000000007908 */ /* 0x000e220000001400 */
[----:B------:R-:W-:Y:S05]  /*1280*/  BRA `(.L_x_94) ;  /* 0x0000000000047947 */ /* 0x000fea0003800000 */
.L_x_86:
[----:B------:R-:W-:-:S07]  /*1290*/  FADD.FTZ R0, R3, R0 ;  /* 0x0000000003007221 */ /* 0x000fce0000010000 */
.L_x_94:
[----:B------:R-:W-:Y:S05]  /*12a0*/  BSYNC.RECONVERGENT B1 ;  /* 0x0000000000017941 */ /* 0x000fea0003800200 */
.L_x_84:
[----:B------:R-:W-:-:S04]  /*12b0*/  IMAD.MOV.U32 R5, RZ, RZ, 0x0 ;  /* 0x00000000ff057424 */ /* 0x000fc800078e00ff */
[----:B0-----:R-:W-:Y:S05]  /*12c0*/  RET.REL.NODEC R4 `(_Z9Diamond_7P17curandStateXORWOWPfi) ;  /* 0xffffffec044c7950 */ /* 0x001fea0003c3ffff */
.L_x_95:
        /* <DEDUP_REMOVED lines=11> */
.L_x_255:


//--------------------- .text._Z8Square_7P17curandStateXORWOWPfi --------------------------
	.section	.text._Z8Square_7P17curandStateXORWOWPfi,"ax",@progbits
	.align	128
        .global         _Z8Square_7P17curandStateXORWOWPfi
        .type           _Z8Square_7P17curandStateXORWOWPfi,@function
        .size           _Z8Square_7P17curandStateXORWOWPfi,(.L_x_275 - _Z8Square_7P17curandStateXORWOWPfi)
        .other          _Z8Square_7P17curandStateXORWOWPfi,@"STO_CUDA_ENTRY STV_DEFAULT"
_Z8Square_7P17curandStateXORWOWPfi:
.text._Z8Square_7P17curandStateXORWOWPfi:
[----:B------:R-:W-:Y:S08]  /*0000*/  LDC R1, c[0x0][0x37c] ;  /* 0x0000df00ff017b82 */ /* 0x000ff00000000800 */
[----:B------:R-:W0:Y:S08]  /*0010*/  LDC R0, c[0x0][0x390] ;  /* 0x0000e400ff007b82 */ /* 0x000e300000000800 */
[----:B------:R-:W1:Y:S01]  /*0020*/  S2UR UR4, SR_CTAID.X ;  /* 0x00000000000479c3 */ /* 0x000e620000002500 */
[----:B0-----:R-:W-:-:S04]  /*0030*/  IABS R6, R0 ;  /* 0x0000000000067213 */ /* 0x001fc80000000000 */
[----:B------:R-:W0:Y:S08]  /*0040*/  I2F.RP R4, R6 ;  /* 0x0000000600047306 */ /* 0x000e300000209400 */
[----:B0-----:R-:W0:Y:S02]  /*0050*/  MUFU.RCP R4, R4 ;  /* 0x0000000400047308 */ /* 0x001e240000001000 */
[----:B0-----:R-:W-:Y:S01]  /*0060*/  VIADD R2, R4, 0xffffffe ;  /* 0x0ffffffe04027836 */ /* 0x001fe20000000000 */
[----:B------:R-:W-:-:S05]  /*0070*/  LOP3.LUT R4, R0, 0x1000, RZ, 0x3c, !PT ;  /* 0x0000100000047812 */ /* 0x000fca00078e3cff */
[----:B------:R0:W2:Y:S01]  /*0080*/  F2I.FTZ.U32.TRUNC.NTZ R3, R2 ;  /* 0x0000000200037305 */ /* 0x0000a2000021f000 */
[----:B------:R-:W-:Y:S01]  /*0090*/  ISETP.GE.AND P1, PT, R4, RZ, PT ;  /* 0x000000ff0400720c */ /* 0x000fe20003f26270 */
[----:B0-----:R-:W-:Y:S02]  /*00a0*/  HFMA2 R2, -RZ, RZ, 0, 0 ;  /* 0x00000000ff027431 */ /* 0x001fe400000001ff */
[----:B--2---:R-:W-:-:S04]  /*00b0*/  IMAD.MOV R5, RZ, RZ, -R3 ;  /* 0x000000ffff057224 */ /* 0x004fc800078e0a03 */
[----:B------:R-:W-:-:S04]  /*00c0*/  IMAD R5, R5, R6, RZ ;  /* 0x0000000605057224 */ /* 0x000fc800078e02ff */
[----:B------:R-:W-:Y:S02]  /*00d0*/  IMAD.HI.U32 R3, R3, R5, R2 ;  /* 0x0000000503037227 */ /* 0x000fe400078e0002 */
[----:B------:R-:W1:Y:S04]  /*00e0*/  S2R R2, SR_TID.X ;  /* 0x0000000000027919 */ /* 0x000e680000002100 */
[----:B------:R-:W-:-:S04]  /*00f0*/  IMAD.HI.U32 R3, R3, 0x1000, RZ ;  /* 0x0000100003037827 */ /* 0x000fc800078e00ff */
[----:B------:R-:W-:-:S04]  /*0100*/  IMAD.MOV R5, RZ, RZ, -R3 ;  /* 0x000000ffff057224 */ /* 0x000fc800078e0a03 */
[----:B------:R-:W-:-:S05]  /*0110*/  IMAD R5, R6, R5, 0x1000 ;  /* 0x0000100006057424 */ /* 0x000fca00078e0205 */
[----:B------:R-:W-:-:S13]  /*0120*/  ISETP.GT.U32.AND P2, PT, R6, R5, PT ;  /* 0x000000050600720c */ /* 0x000fda0003f44070 */
[-C--:B------:R-:W-:Y:S01]  /*0130*/  @!P2 IADD3 R5, PT, PT, R5, -R6.reuse, RZ ;  /* 0x800000060505a210 */ /* 0x080fe20007ffe0ff */
[----:B------:R-:W-:Y:S01]  /*0140*/  @!P2 VIADD R3, R3, 0x1 ;  /* 0x000000010303a836 */ /* 0x000fe20000000000 */
[----:B------:R-:W-:Y:S02]  /*0150*/  ISETP.NE.AND P2, PT, R0, RZ, PT ;  /* 0x000000ff0000720c */ /* 0x000fe40003f45270 */
[----:B------:R-:W-:Y:S02]  /*0160*/  ISETP.GE.U32.AND P0, PT, R5, R6, PT ;  /* 0x000000060500720c */ /* 0x000fe40003f06070 */
[----:B------:R-:W1:Y:S11]  /*0170*/  LDC R5, c[0x0][0x360] ;  /* 0x0000d800ff057b82 */ /* 0x000e760000000800 */
[----:B------:R-:W-:-:S05]  /*0180*/  @P0 IADD3 R3, PT, PT, R3, 0x1, RZ ;  /* 0x0000000103030810 */ /* 0x000fca0007ffe0ff */
[----:B------:R-:W-:-:S05]  /*0190*/  IMAD.MOV.U32 R4, RZ, RZ, R3 ;  /* 0x000000ffff047224 */ /* 0x000fca00078e0003 */
[----:B------:R-:W-:Y:S02]  /*01a0*/  @!P1 IADD3 R4, PT, PT, -R4, RZ, RZ ;  /* 0x000000ff04049210 */ /* 0x000fe40007ffe1ff */
[----:B------:R-:W-:Y:S01]  /*01b0*/  @!P2 LOP3.LUT R4, RZ, R0, RZ, 0x33, !PT ;  /* 0x00000000ff04a212 */ /* 0x000fe200078e33ff */
[----:B-1----:R-:W-:-:S04]  /*01c0*/  IMAD R5, R5, UR4, R2 ;  /* 0x0000000405057c24 */ /* 0x002fc8000f8e0202 */
[----:B------:R-:W-:-:S05]  /*01d0*/  IMAD R2, R4, R4, RZ ;  /* 0x0000000404027224 */ /* 0x000fca00078e02ff */
[----:B------:R-:W-:-:S13]  /*01e0*/  ISETP.GE.AND P0, PT, R5, R2, PT ;  /* 0x000000020500720c */ /* 0x000fda0003f06270 */
[----:B------:R-:W-:Y:S05]  /*01f0*/  @P0 EXIT ;  /* 0x000000000000094d */ /* 0x000fea0003800000 */
[----:B------:R-:W0:Y:S01]  /*0200*/  LDC.64 R2, c[0x0][0x380] ;  /* 0x0000e000ff027b82 */ /* 0x000e220000000a00 */
[----:B------:R-:W1:Y:S01]  /*0210*/  LDCU.64 UR4, c[0x0][0x358] ;  /* 0x00006b00ff0477ac */ /* 0x000e620008000a00 */
[----:B0-----:R-:W-:-:S05]  /*0220*/  IMAD.WIDE R2, R5, 0x30, R2 ;  /* 0x0000003005027825 */ /* 0x001fca00078e0202 */
[----:B-1----:R-:W2:Y:S04]  /*0230*/  LDG.E.64 R10, desc[UR4][R2.64] ;  /* 0x00000004020a7981 */ /* 0x002ea8000c1e1b00 */
[----:B------:R-:W3:Y:S04]  /*0240*/  LDG.E.64 R6, desc[UR4][R2.64+0x10] ;  /* 0x0000100402067981 */ /* 0x000ee8000c1e1b00 */
[----:B------:R-:W4:Y:S01]  /*0250*/  LDG.E.64 R8, desc[UR4][R2.64+0x8] ;  /* 0x0000080402087981 */ /* 0x000f22000c1e1b00 */
[-C--:B------:R-:W-:Y:S02]  /*0260*/  IABS R15, R4.reuse ;  /* 0x00000004000f7213 */ /* 0x080fe40000000000 */
[----:B------:R-:W-:-:S02]  /*0270*/  IABS R18, R4 ;  /* 0x0000000400127213 */ /* 0x000fc40000000000 */
        /* <DEDUP_REMOVED lines=33> */
[----:B--2---:R-:W-:-:S04]  /*0490*/  SHF.R.U32.HI R16, RZ, 0x2, R11 ;  /* 0x00000002ff107819 */ /* 0x004fc8000001160b */
[----:B------:R-:W-:Y:S01]  /*04a0*/  LOP3.LUT R16, R16, R11, RZ, 0x3c, !PT ;  /* 0x0000000b10107212 */ /* 0x000fe200078e3cff */
[----:B---3--:R-:W-:Y:S01]  /*04b0*/  IMAD.MOV.U32 R23, RZ, RZ, R6 ;  /* 0x000000ffff177224 */ /* 0x008fe200078e0006 */
[----:B------:R-:W-:Y:S02]  /*04c0*/  LOP3.LUT R11, R15, 0xfffff000, RZ, 0xc0, !PT ;  /* 0xfffff0000f0b7812 */ /* 0x000fe400078ec0ff */
[C---:B------:R-:W-:Y:S01]  /*04d0*/  SHF.L.U32 R18, R7.reuse, 0x4, RZ ;  /* 0x0000000407127819 */ /* 0x040fe200000006ff */
[----:B------:R-:W-:Y:S01]  /*04e0*/  IMAD.SHL.U32 R15, R16, 0x2, RZ ;  /* 0x00000002100f7824 */ /* 0x000fe200078e00ff */
[----:B------:R-:W-:Y:S02]  /*04f0*/  IADD3 R11, PT, PT, R14, -R11, RZ ;  /* 0x8000000b0e0b7210 */ /* 0x000fe40007ffe0ff */
[----:B----4-:R-:W-:Y:S02]  /*0500*/  MOV R22, R9 ;  /* 0x0000000900167202 */ /* 0x010fe40000000f00 */
        /* <DEDUP_REMOVED lines=10> */
[----:B------:R-:W-:Y:S03]  /*05b0*/  STG.E.64 desc[UR4][R2.64], R8 ;  /* 0x0000000802007986 */ /* 0x000fe6000c101b04 */
[----:B------:R-:W-:Y:S01]  /*05c0*/  IMAD.WIDE R18, R19, 0x4, R4 ;  /* 0x0000000413127825 */ /* 0x000fe200078e0204 */
[----:B------:R0:W-:Y:S04]  /*05d0*/  STG.E.64 desc[UR4][R2.64+0x10], R14 ;  /* 0x0000100e02007986 */ /* 0x0001e8000c101b04 */
[----:B------:R-:W2:Y:S01]  /*05e0*/  LDG.E R16, desc[UR4][R16.64] ;  /* 0x0000000410107981 */ /* 0x000ea2000c1e1900 */
[----:B------:R-:W-:-:S03]  /*05f0*/  IMAD.WIDE R20, R0, 0x4, R18 ;  /* 0x0000000400147825 */ /* 0x000fc600078e0212 */
[----:B------:R-:W2:Y:S04]  /*0600*/  LDG.E R7, desc[UR4][R6.64] ;  /* 0x0000000406077981 */ /* 0x000ea8000c1e1900 */
[----:B------:R-:W3:Y:S04]  /*0610*/  LDG.E R18, desc[UR4][R18.64] ;  /* 0x0000000412127981 */ /* 0x000ee8000c1e1900 */
[----:B------:R-:W4:Y:S01]  /*0620*/  LDG.E R20, desc[UR4][R20.64] ;  /* 0x0000000414147981 */ /* 0x000f22000c1e1900 */
[----:B------:R-:W-:Y:S01]  /*0630*/  IMAD.IADD R10, R15, 0x1, R8 ;  /* 0x000000010f0a7824 */ /* 0x000fe200078e0208 */
[----:B------:R-:W-:Y:S01]  /*0640*/  MOV R13, 0x2f800000 ;  /* 0x2f800000000d7802 */ /* 0x000fe20000000f00 */
[----:B0-----:R-:W-:Y:S01]  /*0650*/  IMAD.MOV.U32 R3, RZ, RZ, 0x40800000 ;  /* 0x40800000ff037424 */ /* 0x001fe200078e00ff */
[----:B------:R-:W-:-:S02]  /*0660*/  LEA.HI R8, R0, R0, RZ, 0x1 ;  /* 0x0000000000087211 */ /* 0x000fc400078f08ff */
[----:B------:R-:W-:Y:S02]  /*0670*/  I2FP.F32.U32 R10, R10 ;  /* 0x0000000a000a7245 */ /* 0x000fe40000201000 */
[----:B------:R-:W-:Y:S02]  /*0680*/  SHF.R.S32.HI R8, RZ, 0x1, R8 ;  /* 0x00000001ff087819 */ /* 0x000fe40000011408 */
[----:B------:R-:W-:Y:S01]  /*0690*/  I2FP.F32.S32 R0, R0 ;  /* 0x0000000000007245 */ /* 0x000fe20000201400 */
[----:B------:R-:W-:Y:S01]  /*06a0*/  FFMA R10, R10, R13, 1.1641532182693481445e-10 ;  /* 0x2f0000000a0a7423 */ /* 0x000fe2000000000d */
[C---:B------:R-:W-:Y:S02]  /*06b0*/  IADD3 R11, PT, PT, R8.reuse, R11, RZ ;  /* 0x0000000b080b7210 */ /* 0x040fe40007ffe0ff */
[----:B------:R-:W-:Y:S01]  /*06c0*/  IADD3 R8, PT, PT, R8, R12, RZ ;  /* 0x0000000c08087210 */ /* 0x000fe20007ffe0ff */
[----:B------:R-:W-:Y:S01]  /*06d0*/  FFMA R10, R10, R3, -2 ;  /* 0xc00000000a0a7423 */ /* 0x000fe20000000003 */
[----:B------:R-:W-:-:S03]  /*06e0*/  FMUL R3, R0, 0.000244140625 ;  /* 0x3980000000037820 */ /* 0x000fc60000400000 */
[----:B------:R-:W-:Y:S02]  /*06f0*/  IMAD R11, R11, 0x1001, R8 ;  /* 0x000010010b0b7824 */ /* 0x000fe400078e0208 */
[----:B------:R-:W-:Y:S02]  /*0700*/  FMUL R10, R10, R3 ;  /* 0x000000030a0a7220 */ /* 0x000fe40000400000 */
        /* <DEDUP_REMOVED lines=8> */
.L_x_96:
        /* <DEDUP_REMOVED lines=15> */
.L_x_275:


//--------------------- .text._Z9Diamond_6P17curandStateXORWOWPfi --------------------------
	.section	.text._Z9Diamond_6P17curandStateXORWOWPfi,"ax",@progbits
	.align	128
        .global         _Z9Diamond_6P17curandStateXORWOWPfi
        .type           _Z9Diamond_6P17curandStateXORWOWPfi,@function
        .size           _Z9Diamond_6P17curandStateXORWOWPfi,(.L_x_256 - _Z9Diamond_6P17curandStateXORWOWPfi)
        .other          _Z9Diamond_6P17curandStateXORWOWPfi,@"STO_CUDA_ENTRY STV_DEFAULT"
_Z9Diamond_6P17curandStateXORWOWPfi:
.text._Z9Diamond_6P17curandStateXORWOWPfi:
        /* <DEDUP_REMOVED lines=185> */
[----:B------:R-:W-:Y:S05]  /*0b90*/  CALL.REL.NOINC `($__internal_6_$__cuda_sm3x_div_rn_noftz_f32_slowpath) ;  /* 0x0000000000307944 */ /* 0x000fea0003c00000 */
[----:B------:R-:W-:-:S07]  /*0ba0*/  IMAD.MOV.U32 R7, RZ, RZ, R0 ;  /* 0x000000ffff077224 */ /* 0x000fce00078e0000 */
.L_x_98:
[----:B------:R-:W-:Y:S05]  /*0bb0*/  BSYNC.RECONVERGENT B0 ;  /* 0x0000000000007941 */ /* 0x000fea0003800200 */
.L_x_97:
        /* <DEDUP_REMOVED lines=10> */
        .weak           $__internal_6_$__cuda_sm3x_div_rn_noftz_f32_slowpath
        .type           $__internal_6_$__cuda_sm3x_div_rn_noftz_f32_slowpath,@function
        .size           $__internal_6_$__cuda_sm3x_div_rn_noftz_f32_slowpath,(.L_x_256 - $__internal_6_$__cuda_sm3x_div_rn_noftz_f32_slowpath)
$__internal_6_$__cuda_sm3x_div_rn_noftz_f32_slowpath:
        /* <DEDUP_REMOVED lines=35> */
.L_x_100:
        /* <DEDUP_REMOVED lines=51> */
.L_x_107:
[----:B------:R-:W-:-:S04]  /*11c0*/  LOP3.LUT R0, R0, 0x80000000, RZ, 0xc0, !PT ;  /* 0x8000000000007812 */ /* 0x000fc800078ec0ff */
[----:B------:R-:W-:Y:S01]  /*11d0*/  LOP3.LUT R0, R0, 0x7f800000, RZ, 0xfc, !PT ;  /* 0x7f80000000007812 */ /* 0x000fe200078efcff */
[----:B------:R-:W-:Y:S06]  /*11e0*/  BRA `(.L_x_108) ;  /* 0x0000000000047947 */ /* 0x000fec0003800000 */
.L_x_106:
[----:B------:R-:W-:-:S07]  /*11f0*/  IMAD R0, R6, 0x800000, R0 ;  /* 0x0080000006007824 */ /* 0x000fce00078e0200 */
.L_x_108:
[----:B------:R-:W-:Y:S05]  /*1200*/  BSYNC.RECONVERGENT B2 ;  /* 0x0000000000027941 */ /* 0x000fea0003800200 */
.L_x_105:
[----:B------:R-:W-:Y:S05]  /*1210*/  BRA `(.L_x_109) ;  /* 0x0000000000207947 */ /* 0x000fea0003800000 */
.L_x_104:
[----:B------:R-:W-:-:S04]  /*1220*/  LOP3.LUT R0, R10, 0x80000000, R3, 0x48, !PT ;  /* 0x800000000a007812 */ /* 0x000fc800078e4803 */
[----:B------:R-:W-:Y:S01]  /*1230*/  LOP3.LUT R0, R0, 0x7f800000, RZ, 0xfc, !PT ;  /* 0x7f80000000007812 */ /* 0x000fe200078efcff */
[----:B------:R-:W-:Y:S06]  /*1240*/  BRA `(.L_x_109) ;  /* 0x0000000000147947 */ /* 0x000fec0003800000 */
.L_x_103:
[----:B------:R-:W-:Y:S01]  /*1250*/  LOP3.LUT R0, R10, 0x80000000, R3, 0x48, !PT ;  /* 0x800000000a007812 */ /* 0x000fe200078e4803 */
[----:B------:R-:W-:Y:S06]  /*1260*/  BRA `(.L_x_109) ;  /* 0x00000000000c7947 */ /* 0x000fec0003800000 */
.L_x_102:
[----:B------:R-:W0:Y:S01]  /*1270*/  MUFU.RSQ R0, -QNAN ;  /* 0xffc0000000007908 */ /* 0x000e220000001400 */
[----:B------:R-:W-:Y:S05]  /*1280*/  BRA `(.L_x_109) ;  /* 0x0000000000047947 */ /* 0x000fea0003800000 */
.L_x_101:
[----:B------:R-:W-:-:S07]  /*1290*/  FADD.FTZ R0, R3, R0 ;  /* 0x0000000003007221 */ /* 0x000fce0000010000 */
.L_x_109:
[----:B------:R-:W-:Y:S05]  /*12a0*/  BSYNC.RECONVERGENT B1 ;  /* 0x0000000000017941 */ /* 0x000fea0003800200 */
.L_x_99:
[----:B------:R-:W-:-:S04]  /*12b0*/  IMAD.MOV.U32 R5, RZ, RZ, 0x0 ;  /* 0x00000000ff057424 */ /* 0x000fc800078e00ff */
[----:B0-----:R-:W-:Y:S05]  /*12c0*/  RET.REL.NODEC R4 `(_Z9Diamond_6P17curandStateXORWOWPfi) ;  /* 0xffffffec044c7950 */ /* 0x001fea0003c3ffff */
.L_x_110:
        /* <DEDUP_REMOVED lines=11> */
.L_x_256:


//--------------------- .text._Z8Square_6P17curandStateXORWOWPfi --------------------------
	.section	.text._Z8Square_6P17curandStateXORWOWPfi,"ax",@progbits
	.align	128
        .global         _Z8Square_6P17curandStateXORWOWPfi
        .type           _Z8Square_6P17curandStateXORWOWPfi,@function
        .size           _Z8Square_6P17curandStateXORWOWPfi,(.L_x_277 - _Z8Square_6P17curandStateXORWOWPfi)
        .other          _Z8Square_6P17curandStateXORWOWPfi,@"STO_CUDA_ENTRY STV_DEFAULT"
_Z8Square_6P17curandStateXORWOWPfi:
.text._Z8Square_6P17curandStateXORWOWPfi:
        /* <DEDUP_REMOVED lines=121> */
.L_x_111:
        /* <DEDUP_REMOVED lines=15> */
.L_x_277:


//--------------------- .text._Z16Square_Diamond_5P17curandStateXORWOWPf --------------------------
	.section	.text._Z16Square_Diamond_5P17curandStateXORWOWPf,"ax",@progbits
	.align	128
        .global         _Z16Square_Diamond_5P17curandStateXORWOWPf
        .type           _Z16Square_Diamond_5P17curandStateXORWOWPf,@function
        .size           _Z16Square_Diamond_5P17curandStateXORWOWPf,(.L_x_257 - _Z16Square_Diamond_5P17curandStateXORWOWPf)
        .other          _Z16Square_Diamond_5P17curandStateXORWOWPf,@"STO_CUDA_ENTRY STV_DEFAULT"
_Z16Square_Diamond_5P17curandStateXORWOWPf:
.text._Z16Square_Diamond_5P17curandStateXORWOWPf:
[----:B------:R-:W-:Y:S01]  /*0000*/  LDC R1, c[0x0][0x37c] ;  /* 0x0000df00ff017b82 */ /* 0x000fe20000000800 */
[----:B------:R-:W0:Y:S07]  /*0010*/  S2R R3, SR_TID.X ;  /* 0x0000000000037919 */ /* 0x000e2e0000002100 */
[----:B------:R-:W0:Y:S01]  /*0020*/  S2UR UR6, SR_CTAID.X ;  /* 0x00000000000679c3 */ /* 0x000e220000002500 */
[----:B------:R-:W-:Y:S01]  /*0030*/  PRMT R17, R17, 0x3340, R17 ;  /* 0x0000334011117816 */ /* 0x000fe20000000011 */
[----:B------:R-:W-:Y:S01]  /*0040*/  IMAD.MOV.U32 R18, RZ, RZ, 0x1000 ;  /* 0x00001000ff127424 */ /* 0x000fe200078e00ff */
[----:B------:R-:W1:Y:S05]  /*0050*/  LDCU.64 UR4, c[0x0][0x358] ;  /* 0x00006b00ff0477ac */ /* 0x000e6a0008000a00 */
[----:B------:R-:W0:Y:S08]  /*0060*/  LDC R16, c[0x0][0x360] ;  /* 0x0000d800ff107b82 */ /* 0x000e300000000800 */
[----:B------:R-:W2:Y:S01]  /*0070*/  LDC.64 R6, c[0x0][0x380] ;  /* 0x0000e000ff067b82 */ /* 0x000ea20000000a00 */
[----:B0-----:R-:W-:-:S04]  /*0080*/  IMAD R16, R16, UR6, R3 ;  /* 0x0000000610107c24 */ /* 0x001fc8000f8e0203 */
[----:B-12---:R-:W-:-:S07]  /*0090*/  IMAD.WIDE R6, R16, 0x30, R6 ;  /* 0x0000003010067825 */ /* 0x006fce00078e0206 */
.L_x_116:
[C---:B01----:R-:W-:Y:S01]  /*00a0*/  VIADD R3, R18.reuse, 0xffffffff ;  /* 0xffffffff12037836 */ /* 0x043fe20000000000 */
[----:B------:R-:W-:Y:S05]  /*00b0*/  WARPSYNC.ALL ;  /* 0x0000000000007948 */ /* 0x000fea0003800000 */
[----:B------:R-:W-:Y:S01]  /*00c0*/  LOP3.LUT R3, R18, R3, RZ, 0xc, !PT ;  /* 0x0000000312037212 */ /* 0x000fe200078e0cff */
[----:B------:R-:W-:Y:S01]  /*00d0*/  IMAD.MOV.U32 R0, RZ, RZ, 0x1000 ;  /* 0x00001000ff007424 */ /* 0x000fe200078e00ff */
[----:B------:R-:W-:Y:S06]  /*00e0*/  BAR.SYNC.DEFER_BLOCKING 0x0 ;  /* 0x0000000000007b1d */ /* 0x000fec0000010000 */
[----:B------:R-:W0:Y:S02]  /*00f0*/  POPC R19, R3 ;  /* 0x0000000300137309 */ /* 0x000e240000000000 */
[----:B0-----:R-:W-:-:S05]  /*0100*/  SHF.R.U32.HI R19, RZ, R19, R0 ;  /* 0x00000013ff137219 */ /* 0x001fca0000011600 */
[----:B------:R-:W-:-:S04]  /*0110*/  IMAD R23, R19, R19, RZ ;  /* 0x0000001313177224 */ /* 0x000fc800078e02ff */
[----:B------:R-:W-:Y:S01]  /*0120*/  IMAD.SHL.U32 R5, R23, 0x4, RZ ;  /* 0x0000000417057824 */ /* 0x000fe200078e00ff */
[----:B------:R-:W-:-:S04]  /*0130*/  ISETP.GE.AND P1, PT, R16, R23, PT ;  /* 0x000000171000720c */ /* 0x000fc80003f26270 */
[----:B------:R-:W-:-:S09]  /*0140*/  ISETP.GE.AND P0, PT, R16, R5, PT ;  /* 0x000000051000720c */ /* 0x000fd20003f06270 */
[----:B------:R-:W-:Y:S05]  /*0150*/  @P1 BRA `(.L_x_112) ;  /* 0x0000000400541947 */ /* 0x000fea0003800000 */
[----:B------:R-:W2:Y:S04]  /*0160*/  LDG.E.64 R10, desc[UR4][R6.64] ;  /* 0x00000004060a7981 */ /* 0x000ea8000c1e1b00 */
[----:B------:R-:W3:Y:S04]  /*0170*/  LDG.E.64 R14, desc[UR4][R6.64+0x10] ;  /* 0x00001004060e7981 */ /* 0x000ee8000c1e1b00 */
[----:B------:R-:W4:Y:S01]  /*0180*/  LDG.E.64 R12, desc[UR4][R6.64+0x8] ;  /* 0x00000804060c7981 */ /* 0x000f22000c1e1b00 */
[-C--:B------:R-:W-:Y:S01]  /*0190*/  IABS R0, R19.reuse ;  /* 0x0000001300007213 */ /* 0x080fe20000000000 */
[C---:B------:R-:W-:Y:S01]  /*01a0*/  IMAD.SHL.U32 R27, R18.reuse, 0x4, RZ ;  /* 0x00000004121b7824 */ /* 0x040fe200078e00ff */
[----:B------:R-:W-:Y:S01]  /*01b0*/  IABS R8, R16 ;  /* 0x0000001000087213 */ /* 0x000fe20000000000 */
[----:B------:R-:W-:Y:S01]  /*01c0*/  IMAD R21, R18, 0x1001, RZ ;  /* 0x0000100112157824 */ /* 0x000fe200078e02ff */
[----:B------:R-:W0:Y:S01]  /*01d0*/  I2F.RP R4, R0 ;  /* 0x0000000000047306 */ /* 0x000e220000209400 */
[----:B------:R-:W-:-:S07]  /*01e0*/  IABS R9, R19 ;  /* 0x0000001300097213 */ /* 0x000fce0000000000 */
[----:B0-----:R-:W0:Y:S02]  /*01f0*/  MUFU.RCP R4, R4 ;  /* 0x0000000400047308 */ /* 0x001e240000001000 */
[----:B0-----:R-:W-:-:S06]  /*0200*/  IADD3 R2, PT, PT, R4, 0xffffffe, RZ ;  /* 0x0ffffffe04027810 */ /* 0x001fcc0007ffe0ff */
[----:B------:R0:W1:Y:S02]  /*0210*/  F2I.FTZ.U32.TRUNC.NTZ R3, R2 ;  /* 0x0000000200037305 */ /* 0x000064000021f000 */
[----:B0-----:R-:W-:Y:S02]  /*0220*/  IMAD.MOV.U32 R2, RZ, RZ, RZ ;  /* 0x000000ffff027224 */ /* 0x001fe400078e00ff */
[----:B-1----:R-:W-:-:S04]  /*0230*/  IMAD.MOV R5, RZ, RZ, -R3 ;  /* 0x000000ffff057224 */ /* 0x002fc800078e0a03 */
[----:B------:R-:W-:-:S04]  /*0240*/  IMAD R5, R5, R0, RZ ;  /* 0x0000000005057224 */ /* 0x000fc800078e02ff */
        /* <DEDUP_REMOVED lines=13> */
[----:B------:R-:W-:-:S05]  /*0320*/  @!P3 LOP3.LUT R3, RZ, R19, RZ, 0x33, !PT ;  /* 0x00000013ff03b212 */ /* 0x000fca00078e33ff */
[----:B------:R-:W-:Y:S02]  /*0330*/  IMAD.MOV R5, RZ, RZ, -R3 ;  /* 0x000000ffff057224 */ /* 0x000fe400078e0a03 */
[-C--:B------:R-:W-:Y:S02]  /*0340*/  IMAD R25, R3, R18.reuse, RZ ;  /* 0x0000001203197224 */ /* 0x080fe400078e02ff */
[----:B------:R-:W-:Y:S01]  /*0350*/  IMAD R5, R19, R5, R16 ;  /* 0x0000000513057224 */ /* 0x000fe200078e0210 */
[----:B------:R-:W0:Y:S02]  /*0360*/  LDC.64 R2, c[0x0][0x388] ;  /* 0x0000e200ff027b82 */ /* 0x000e240000000a00 */
[----:B------:R-:W-:Y:S01]  /*0370*/  SHF.R.S32.HI R4, RZ, 0x1f, R25 ;  /* 0x0000001fff047819 */ /* 0x000fe20000011419 */
[----:B------:R-:W-:-:S03]  /*0380*/  IMAD R5, R5, R18, RZ ;  /* 0x0000001205057224 */ /* 0x000fc600078e02ff */
[----:B------:R-:W-:Y:S02]  /*0390*/  LEA.HI R4, R4, R25, RZ, 0xc ;  /* 0x0000001904047211 */ /* 0x000fe400078f60ff */
[----:B------:R-:W-:Y:S02]  /*03a0*/  SHF.R.S32.HI R0, RZ, 0x1f, R5 ;  /* 0x0000001fff007819 */ /* 0x000fe40000011405 */
[----:B------:R-:W-:Y:S02]  /*03b0*/  LOP3.LUT R4, R4, 0xfffff000, RZ, 0xc0, !PT ;  /* 0xfffff00004047812 */ /* 0x000fe400078ec0ff */
[----:B------:R-:W-:-:S03]  /*03c0*/  LEA.HI R0, R0, R5, RZ, 0xc ;  /* 0x0000000500007211 */ /* 0x000fc600078f60ff */
[----:B------:R-:W-:Y:S01]  /*03d0*/  IMAD.IADD R25, R25, 0x1, -R4 ;  /* 0x0000000119197824 */ /* 0x000fe200078e0a04 */
[----:B------:R-:W-:-:S05]  /*03e0*/  LOP3.LUT R0, R0, 0xfffff000, RZ, 0xc0, !PT ;  /* 0xfffff00000007812 */ /* 0x000fca00078ec0ff */
[----:B------:R-:W-:-:S04]  /*03f0*/  IMAD.IADD R0, R5, 0x1, -R0 ;  /* 0x0000000105007824 */ /* 0x000fc800078e0a00 */
[----:B------:R-:W-:-:S04]  /*0400*/  IMAD R5, R25, 0x1001, R0 ;  /* 0x0000100119057824 */ /* 0x000fc800078e0200 */
[----:B0-----:R-:W-:Y:S01]  /*0410*/  IMAD.WIDE R4, R5, 0x4, R2 ;  /* 0x0000000405047825 */ /* 0x001fe200078e0202 */
[----:B--2---:R-:W-:-:S03]  /*0420*/  SHF.R.U32.HI R8, RZ, 0x2, R11 ;  /* 0x00000002ff087819 */ /* 0x004fc6000001160b */
[----:B------:R-:W-:Y:S01]  /*0430*/  VIADD R10, R10, 0x587c5 ;  /* 0x000587c50a0a7836 */ /* 0x000fe20000000000 */
[----:B------:R-:W-:Y:S01]  /*0440*/  LOP3.LUT R8, R8, R11, RZ, 0x3c, !PT ;  /* 0x0000000b08087212 */ /* 0x000fe200078e3cff */
[----:B---3--:R-:W-:-:S03]  /*0450*/  IMAD.SHL.U32 R20, R15, 0x10, RZ ;  /* 0x000000100f147824 */ /* 0x008fc600078e00ff */
[----:B------:R-:W-:Y:S01]  /*0460*/  SHF.L.U32 R9, R8, 0x1, RZ ;  /* 0x0000000108097819 */ /* 0x000fe200000006ff */
[----:B----4-:R-:W-:-:S03]  /*0470*/  IMAD.MOV.U32 R11, RZ, RZ, R12 ;  /* 0x000000ffff0b7224 */ /* 0x010fc600078e000c */
[----:B------:R-:W-:Y:S02]  /*0480*/  LOP3.LUT R9, R15, R20, R9, 0x96, !PT ;  /* 0x000000140f097212 */ /* 0x000fe400078e9609 */
[----:B------:R-:W-:Y:S01]  /*0490*/  IADD3 R20, P1, PT, R4, R27, RZ ;  /* 0x0000001b04147210 */ /* 0x000fe20007f3e0ff */
[----:B------:R-:W-:Y:S01]  /*04a0*/  STG.E.64 desc[UR4][R6.64], R10 ;  /* 0x0000000a06007986 */ /* 0x000fe2000c101b04 */
[----:B------:R-:W-:Y:S02]  /*04b0*/  LOP3.LUT R9, R9, R8, RZ, 0x3c, !PT ;  /* 0x0000000809097212 */ /* 0x000fe400078e3cff */
[----:B------:R-:W-:Y:S01]  /*04c0*/  MOV R8, R15 ;  /* 0x0000000f00087202 */ /* 0x000fe20000000f00 */
[----:B------:R-:W-:Y:S02]  /*04d0*/  IMAD.MOV.U32 R15, RZ, RZ, R14 ;  /* 0x000000ffff0f7224 */ /* 0x000fe400078e000e */
[----:B------:R-:W-:Y:S02]  /*04e0*/  IMAD.MOV.U32 R14, RZ, RZ, R13 ;  /* 0x000000ffff0e7224 */ /* 0x000fe400078e000d */
[----:B------:R-:W-:Y:S01]  /*04f0*/  IMAD.WIDE R12, R21, 0x4, R4 ;  /* 0x00000004150c7825 */ /* 0x000fe200078e0204 */
[----:B------:R0:W-:Y:S03]  /*0500*/  STG.E.64 desc[UR4][R6.64+0x10], R8 ;  /* 0x0000100806007986 */ /* 0x0001e6000c101b04 */
[----:B------:R-:W-:Y:S01]  /*0510*/  IMAD.X R21, RZ, RZ, R5, P1 ;  /* 0x000000ffff157224 */ /* 0x000fe200008e0605 */
[----:B------:R1:W-:Y:S01]  /*0520*/  STG.E.64 desc[UR4][R6.64+0x8], R14 ;  /* 0x0000080e06007986 */ /* 0x0003e2000c101b04 */
[----:B------:R-:W-:-:S03]  /*0530*/  IADD3 R26, P1, PT, R27, R12, RZ ;  /* 0x0000000c1b1a7210 */ /* 0x000fc60007f3e0ff */
[----:B------:R-:W2:Y:S04]  /*0540*/  LDG.E R4, desc[UR4][R4.64] ;  /* 0x0000000404047981 */ /* 0x000ea8000c1e1900 */
[----:B------:R-:W2:Y:S01]  /*0550*/  LDG.E R21, desc[UR4][R20.64] ;  /* 0x0000000414157981 */ /* 0x000ea2000c1e1900 */
[----:B------:R-:W-:-:S03]  /*0560*/  IADD3.X R27, PT, PT, RZ, R13, RZ, P1, !PT ;  /* 0x0000000dff1b7210 */ /* 0x000fc60000ffe4ff */
[----:B------:R-:W3:Y:S04]  /*0570*/  LDG.E R13, desc[UR4][R12.64] ;  /* 0x000000040c0d7981 */ /* 0x000ee8000c1e1900 */
[----:B------:R-:W4:Y:S01]  /*0580*/  LDG.E R27, desc[UR4][R26.64] ;  /* 0x000000041a1b7981 */ /* 0x000f22000c1e1900 */
[----:B0-----:R-:W-:Y:S01]  /*0590*/  IMAD.IADD R9, R9, 0x1, R10 ;  /* 0x0000000109097824 */ /* 0x001fe200078e020a */
[----:B------:R-:W-:Y:S01]  /*05a0*/  SHF.R.U32.HI R24, RZ, 0x1, R18 ;  /* 0x00000001ff187819 */ /* 0x000fe20000011612 */
[----:B------:R-:W-:Y:S01]  /*05b0*/  IMAD.MOV.U32 R22, RZ, RZ, 0x2f800000 ;  /* 0x2f800000ff167424 */ /* 0x000fe200078e00ff */
[----:B------:R-:W-:Y:S05]  /*05c0*/  WARPSYNC.ALL ;  /* 0x0000000000007948 */ /* 0x000fea0003800000 */
[----:B------:R-:W-:Y:S01]  /*05d0*/  I2FP.F32.U32 R9, R9 ;  /* 0x0000000900097245 */ /* 0x000fe20000201000 */
[----:B------:R-:W-:-:S02]  /*05e0*/  IMAD.IADD R25, R24, 0x1, R25 ;  /* 0x0000000118197824 */ /* 0x000fc400078e0219 */
[----:B------:R-:W-:Y:S02]  /*05f0*/  IMAD.IADD R0, R24, 0x1, R0 ;  /* 0x0000000118007824 */ /* 0x000fe400078e0200 */
[----:B------:R-:W-:Y:S02]  /*0600*/  FFMA R9, R9, R22, 1.1641532182693481445e-10 ;  /* 0x2f00000009097423 */ /* 0x000fe40000000016 */
[----:B------:R-:W-:-:S04]  /*0610*/  IMAD R25, R25, 0x1001, R0 ;  /* 0x0000100119197824 */ /* 0x000fc800078e0200 */
[----:B------:R-:W-:-:S04]  /*0620*/  IMAD.WIDE R2, R25, 0x4, R2 ;  /* 0x0000000419027825 */ /* 0x000fc800078e0202 */
[----:B--2---:R-:W-:Y:S01]  /*0630*/  FADD R8, R4, R21 ;  /* 0x0000001504087221 */ /* 0x004fe20000000000 */
[----:B------:R-:W-:-:S03]  /*0640*/  HFMA2 R4, -RZ, RZ, 2.25, 0 ;  /* 0x40800000ff047431 */ /* 0x000fc600000001ff */
[----:B---3--:R-:W-:-:S04]  /*0650*/  FADD R8, R8, R13 ;  /* 0x0000000d08087221 */ /* 0x008fc80000000000 */
[----:B----4-:R-:W-:Y:S01]  /*0660*/  FADD R8, R8, R27 ;  /* 0x0000001b08087221 */ /* 0x010fe20000000000 */
[----:B------:R-:W-:-:S04]  /*0670*/  FFMA R9, R9, R4, -2 ;  /* 0xc000000009097423 */ /* 0x000fc80000000004 */
[----:B------:R-:W-:-:S05]  /*0680*/  FFMA R9, R8, 0.25, R9 ;  /* 0x3e80000008097823 */ /* 0x000fca0000000009 */
[----:B------:R1:W-:Y:S01]  /*0690*/  STG.E desc[UR4][R2.64], R9 ;  /* 0x0000000902007986 */ /* 0x0003e2000c101904 */
[----:B------:R-:W-:Y:S06]  /*06a0*/  BAR.SYNC.DEFER_BLOCKING 0x0 ;  /* 0x0000000000007b1d */ /* 0x000fec0000010000 */
.L_x_112:
[----:B------:R-:W-:Y:S05]  /*06b0*/  @P0 BRA `(.L_x_113) ;  /* 0x0000000800a00947 */ /* 0x000fea0003800000 */
[----:B------:R-:W-:Y:S02]  /*06c0*/  IABS R4, R23 ;  /* 0x0000001700047213 */ /* 0x000fe40000000000 */
[----:B------:R-:W-:Y:S02]  /*06d0*/  IABS R0, R19 ;  /* 0x0000001300007213 */ /* 0x000fe40000000000 */
[----:B------:R-:W0:Y:S01]  /*06e0*/  I2F.RP R5, R4 ;  /* 0x0000000400057306 */ /* 0x000e220000209400 */
[----:B------:R-:W-:-:S07]  /*06f0*/  IABS R12, R23 ;  /* 0x00000017000c7213 */ /* 0x000fce0000000000 */
[----:B------:R-:W2:Y:S08]  /*0700*/  I2F.RP R10, R0 ;  /* 0x00000000000a7306 */ /* 0x000eb00000209400 */
[----:B0-----:R-:W0:Y:S08]  /*0710*/  MUFU.RCP R5, R5 ;  /* 0x0000000500057308 */ /* 0x001e300000001000 */
[----:B--2---:R-:W2:Y:S01]  /*0720*/  MUFU.RCP R10, R10 ;  /* 0x0000000a000a7308 */ /* 0x004ea20000001000 */
[----:B0-----:R-:W-:-:S07]  /*0730*/  VIADD R8, R5, 0xffffffe ;  /* 0x0ffffffe05087836 */ /* 0x001fce0000000000 */
[----:B-1----:R0:W1:Y:S01]  /*0740*/  F2I.FTZ.U32.TRUNC.NTZ R9, R8 ;  /* 0x0000000800097305 */ /* 0x002062000021f000 */
[----:B--2---:R-:W-:Y:S01]  /*0750*/  VIADD R2, R10, 0xffffffe ;  /* 0x0ffffffe0a027836 */ /* 0x004fe20000000000 */
[----:B------:R-:W-:-:S06]  /*0760*/  IABS R10, R16 ;  /* 0x00000010000a7213 */ /* 0x000fcc0000000000 */
[----:B------:R2:W3:Y:S01]  /*0770*/  F2I.FTZ.U32.TRUNC.NTZ R3, R2 ;  /* 0x0000000200037305 */ /* 0x0004e2000021f000 */
[----:B0-----:R-:W-:Y:S02]  /*0780*/  IMAD.MOV.U32 R8, RZ, RZ, RZ ;  /* 0x000000ffff087224 */ /* 0x001fe400078e00ff */
[----:B-1----:R-:W-:Y:S02]  /*0790*/  IMAD.MOV R11, RZ, RZ, -R9 ;  /* 0x000000ffff0b7224 */ /* 0x002fe400078e0a09 */
[----:B--2---:R-:W-:Y:S02]  /*07a0*/  IMAD.MOV R2, RZ, RZ, -R12 ;  /* 0x000000ffff027224 */ /* 0x004fe400078e0a0c */
[----:B------:R-:W-:-:S04]  /*07b0*/  IMAD R11, R11, R4, RZ ;  /* 0x000000040b0b7224 */ /* 0x000fc800078e02ff */
[----:B------:R-:W-:Y:S01]  /*07c0*/  IMAD.HI.U32 R9, R9, R11, R8 ;  /* 0x0000000b09097227 */ /* 0x000fe200078e0008 */
[----:B---3--:R-:W-:Y:S02]  /*07d0*/  IADD3 R11, PT, PT, RZ, -R3, RZ ;  /* 0x80000003ff0b7210 */ /* 0x008fe40007ffe0ff */
[----:B------:R-:W-:-:S03]  /*07e0*/  IABS R8, R19 ;  /* 0x0000001300087213 */ /* 0x000fc60000000000 */
[----:B------:R-:W-:-:S04]  /*07f0*/  IMAD.HI.U32 R9, R9, R10, RZ ;  /* 0x0000000a09097227 */ /* 0x000fc800078e00ff */
[----:B------:R-:W-:Y:S02]  /*0800*/  IMAD R5, R9, R2, R10 ;  /* 0x0000000209057224 */ /* 0x000fe400078e020a */
[----:B------:R-:W-:Y:S02]  /*0810*/  IMAD R11, R11, R0, RZ ;  /* 0x000000000b0b7224 */ /* 0x000fe400078e02ff */
[----:B------:R-:W-:Y:S01]  /*0820*/  IMAD.MOV.U32 R2, RZ, RZ, RZ ;  /* 0x000000ffff027224 */ /* 0x000fe200078e00ff */
[----:B------:R-:W-:-:S03]  /*0830*/  ISETP.GT.U32.AND P2, PT, R4, R5, PT ;  /* 0x000000050400720c */ /* 0x000fc60003f44070 */
[----:B------:R-:W-:-:S04]  /*0840*/  IMAD.HI.U32 R11, R3, R11, R2 ;  /* 0x0000000b030b7227 */ /* 0x000fc800078e0002 */
[----:B------:R-:W-:Y:S02]  /*0850*/  IMAD.MOV R2, RZ, RZ, -R8 ;  /* 0x000000ffff027224 */ /* 0x000fe400078e0a08 */
[----:B------:R-:W-:-:S04]  /*0860*/  IMAD.HI.U32 R3, R11, R10, RZ ;  /* 0x0000000a0b037227 */ /* 0x000fc800078e00ff */
[----:B------:R-:W-:Y:S01]  /*0870*/  IMAD R11, R3, R2, R10 ;  /* 0x00000002030b7224 */ /* 0x000fe200078e020a */
[----:B------:R-:W-:Y:S01]  /*0880*/  LOP3.LUT R2, R16, R23, RZ, 0x3c, !PT ;  /* 0x0000001710027212 */ /* 0x000fe200078e3cff */
[----:B------:R-:W-:Y:S01]  /*0890*/  @!P2 IMAD.IADD R5, R5, 0x1, -R4 ;  /* 0x000000010505a824 */ /* 0x000fe200078e0a04 */
[----:B------:R-:W-:Y:S02]  /*08a0*/  @!P2 IADD3 R9, PT, PT, R9, 0x1, RZ ;  /* 0x000000010909a810 */ /* 0x000fe40007ffe0ff */
[----:B------:R-:W-:Y:S02]  /*08b0*/  ISETP.GT.U32.AND P0, PT, R0, R11, PT ;  /* 0x0000000b0000720c */ /* 0x000fe40003f04070 */
[----:B------:R-:W-:Y:S02]  /*08c0*/  ISETP.GE.U32.AND P3, PT, R5, R4, PT ;  /* 0x000000040500720c */ /* 0x000fe40003f66070 */
[----:B------:R-:W-:Y:S02]  /*08d0*/  ISETP.GE.AND P1, PT, R2, RZ, PT ;  /* 0x000000ff0200720c */ /* 0x000fe40003f26270 */
[----:B------:R-:W-:-:S07]  /*08e0*/  ISETP.NE.AND P2, PT, R23, RZ, PT ;  /* 0x000000ff1700720c */ /* 0x000fce0003f45270 */
[----:B------:R-:W-:Y:S02]  /*08f0*/  @!P0 IMAD.IADD R11, R11, 0x1, -R0 ;  /* 0x000000010b0b8824 */ /* 0x000fe400078e0a00 */
[----:B------:R-:W-:Y:S02]  /*0900*/  @P3 VIADD R9, R9, 0x1 ;  /* 0x0000000109093836 */ /* 0x000fe40000000000 */
[----:B------:R-:W-:Y:S01]  /*0910*/  @!P0 VIADD R3, R3, 0x1 ;  /* 0x0000000103038836 */ /* 0x000fe20000000000 */
[----:B------:R-:W-:Y:S01]  /*0920*/  ISETP.GE.U32.AND P3, PT, R11, R0, PT ;  /* 0x000000000b00720c */ /* 0x000fe20003f66070 */
[----:B------:R-:W-:Y:S01]  /*0930*/  @!P1 IMAD.MOV R9, RZ, RZ, -R9 ;  /* 0x000000ffff099224 */ /* 0x000fe200078e0a09 */
[----:B------:R-:W-:Y:S02]  /*0940*/  LOP3.LUT R0, R16, R19, RZ, 0x3c, !PT ;  /* 0x0000001310007212 */ /* 0x000fe400078e3cff */
[----:B------:R-:W-:Y:S02]  /*0950*/  @!P2 LOP3.LUT R9, RZ, R23, RZ, 0x33, !PT ;  /* 0x00000017ff09a212 */ /* 0x000fe400078e33ff */
[----:B------:R-:W-:-:S02]  /*0960*/  ISETP.GE.AND P1, PT, R0, RZ, PT ;  /* 0x000000ff0000720c */ /* 0x000fc40003f26270 */
[----:B------:R-:W-:Y:S02]  /*0970*/  SHF.R.S32.HI R0, RZ, 0x1f, R9 ;  /* 0x0000001fff007819 */ /* 0x000fe40000011409 */
[----:B------:R-:W-:Y:S02]  /*0980*/  ISETP.NE.AND P0, PT, R19, RZ, PT ;  /* 0x000000ff1300720c */ /* 0x000fe40003f05270 */
[----:B------:R-:W-:Y:S02]  /*0990*/  LEA.HI R0, R0, R9, RZ, 0x2 ;  /* 0x0000000900007211 */ /* 0x000fe400078f10ff */
[----:B------:R-:W-:Y:S02]  /*09a0*/  @P3 IADD3 R3, PT, PT, R3, 0x1, RZ ;  /* 0x0000000103033810 */ /* 0x000fe40007ffe0ff */
[----:B------:R-:W-:-:S03]  /*09b0*/  LOP3.LUT R0, R0, 0xfffc, RZ, 0xc0, !PT ;  /* 0x0000fffc00007812 */ /* 0x000fc600078ec0ff */
[----:B------:R-:W-:Y:S02]  /*09c0*/  @!P1 IMAD.MOV R3, RZ, RZ, -R3 ;  /* 0x000000ffff039224 */ /* 0x000fe400078e0a03 */
[----:B------:R-:W-:Y:S02]  /*09d0*/  IMAD.IADD R9, R9, 0x1, -R0 ;  /* 0x0000000109097824 */ /* 0x000fe400078e0a00 */
[----:B------:R-:W-:-:S03]  /*09e0*/  @!P0 LOP3.LUT R3, RZ, R19, RZ, 0x33, !PT ;  /* 0x00000013ff038212 */ /* 0x000fc600078e33ff */
[----:B------:R-:W-:Y:S02]  /*09f0*/  LOP3.LUT R0, R9, 0x80, RZ, 0xc0, !PT ;  /* 0x0000008009007812 */ /* 0x000fe400078ec0ff */
[----:B------:R-:W-:Y:S02]  /*0a00*/  IMAD.MOV R4, RZ, RZ, -R3 ;  /* 0x000000ffff047224 */ /* 0x000fe400078e0a03 */
[----:B------:R-:W-:Y:S01]  /*0a10*/  LEA.HI R2, R0, R9, RZ, 0x19 ;  /* 0x0000000900027211 */ /* 0x000fe200078fc8ff */
[----:B------:R-:W-:Y:S02]  /*0a20*/  IMAD R3, R3, R18, RZ ;  /* 0x0000001203037224 */ /* 0x000fe400078e02ff */
[----:B------:R-:W-:Y:S01]  /*0a30*/  IMAD R19, R19, R4, R16 ;  /* 0x0000000413137224 */ /* 0x000fe200078e0210 */
[C---:B------:R-:W-:Y:S02]  /*0a40*/  LOP3.LUT R0, R2.reuse, 0xfffe, RZ, 0xc0, !PT ;  /* 0x0000fffe02007812 */ /* 0x040fe400078ec0ff */
[----:B------:R-:W-:Y:S01]  /*0a50*/  PRMT R8, R2, 0x8880, RZ ;  /* 0x0000888002087816 */ /* 0x000fe200000000ff */
[----:B------:R-:W-:-:S02]  /*0a60*/  IMAD R19, R19, R18, RZ ;  /* 0x0000001213137224 */ /* 0x000fc400078e02ff */
[----:B------:R-:W-:Y:S01]  /*0a70*/  IMAD.MOV R4, RZ, RZ, -R0 ;  /* 0x000000ffff047224 */ /* 0x000fe200078e0a00 */
[----:B------:R-:W-:Y:S02]  /*0a80*/  SHF.R.S32.HI R8, RZ, 0x1, R8 ;  /* 0x00000001ff087819 */ /* 0x000fe40000011408 */
[----:B------:R-:W-:Y:S02]  /*0a90*/  SHF.R.S32.HI R0, RZ, 0x1f, R19 ;  /* 0x0000001fff007819 */ /* 0x000fe40000011413 */
[----:B------:R-:W-:Y:S02]  /*0aa0*/  PRMT R2, R4, 0x7710, RZ ;  /* 0x0000771004027816 */ /* 0x000fe400000000ff */
[----:B------:R-:W-:Y:S02]  /*0ab0*/  LEA.HI R0, R0, R19, RZ, 0xc ;  /* 0x0000001300007211 */ /* 0x000fe400078f60ff */
[----:B------:R-:W-:Y:S02]  /*0ac0*/  IADD3 R9, PT, PT, R9, R2, RZ ;  /* 0x0000000209097210 */ /* 0x000fe40007ffe0ff */
[----:B------:R-:W-:-:S02]  /*0ad0*/  LOP3.LUT R0, R0, 0xfffff000, RZ, 0xc0, !PT ;  /* 0xfffff00000007812 */ /* 0x000fc400078ec0ff */
[----:B------:R-:W-:Y:S02]  /*0ae0*/  LOP3.LUT R9, R9, 0xffff, RZ, 0xc0, !PT ;  /* 0x0000ffff09097812 */ /* 0x000fe400078ec0ff */
[----:B------:R-:W-:Y:S01]  /*0af0*/  PRMT R11, R8, 0x9910, RZ ;  /* 0x00009910080b7816 */ /* 0x000fe200000000ff */
[----:B------:R-:W-:Y:S01]  /*0b00*/  IMAD.IADD R19, R19, 0x1, -R0 ;  /* 0x0000000113137824 */ /* 0x000fe200078e0a00 */
[----:B------:R-:W-:Y:S02]  /*0b10*/  PRMT R4, R9, 0x8880, RZ ;  /* 0x0000888009047816 */ /* 0x000fe400000000ff */
[----:B------:R-:W-:Y:S02]  /*0b20*/  SHF.R.U32.HI R0, RZ, 0x1, R18 ;  /* 0x00000001ff007819 */ /* 0x000fe40000011612 */
[----:B------:R-:W-:Y:S02]  /*0b30*/  SHF.R.S32.HI R2, RZ, 0x1f, R3 ;  /* 0x0000001fff027819 */ /* 0x000fe40000011403 */
[----:B------:R-:W-:Y:S01]  /*0b40*/  IADD3 R5, PT, PT, -R4, 0x1, RZ ;  /* 0x0000000104057810 */ /* 0x000fe20007ffe1ff */
[----:B------:R-:W-:Y:S01]  /*0b50*/  IMAD R11, R0, R11, R19 ;  /* 0x0000000b000b7224 */ /* 0x000fe200078e0213 */
[----:B------:R-:W-:-:S02]  /*0b60*/  LEA.HI R2, R2, R3, RZ, 0xc ;  /* 0x0000000302027211 */ /* 0x000fc400078f60ff */
[----:B------:R-:W-:Y:S01]  /*0b70*/  LOP3.LUT R8, R8, 0xffff, RZ, 0xc0, !PT ;  /* 0x0000ffff08087812 */ /* 0x000fe200078ec0ff */
[----:B------:R-:W-:Y:S01]  /*0b80*/  IMAD R14, R0, R5, R11 ;  /* 0x00000005000e7224 */ /* 0x000fe200078e020b */
[----:B------:R-:W-:Y:S02]  /*0b90*/  LOP3.LUT R2, R2, 0xfffff000, RZ, 0xc0, !PT ;  /* 0xfffff00002027812 */ /* 0x000fe400078ec0ff */
[----:B------:R-:W-:Y:S01]  /*0ba0*/  PRMT R8, R9, 0x3340, R8 ;  /* 0x0000334009087816 */ /* 0x000fe20000000008 */
[C---:B------:R-:W-:Y:S01]  /*0bb0*/  IMAD.IADD R20, R0.reuse, 0x1, R14 ;  /* 0x0000000100147824 */ /* 0x040fe200078e020e */
[----:B------:R-:W-:Y:S01]  /*0bc0*/  PRMT R23, R0, 0x5410, R0 ;  /* 0x0000541000177816 */ /* 0x000fe20000000000 */
[----:B------:R-:W-:Y:S01]  /*0bd0*/  IMAD.IADD R2, R3, 0x1, -R2 ;  /* 0x0000000103027824 */ /* 0x000fe200078e0a02 */
[----:B------:R-:W-:Y:S02]  /*0be0*/  PRMT R8, R8, 0x5410, R17 ;  /* 0x0000541008087816 */ /* 0x000fe40000000011 */
[----:B------:R-:W-:-:S02]  /*0bf0*/  ISETP.GE.AND P0, PT, R14, R0, PT ;  /* 0x000000000e00720c */ /* 0x000fc40003f06270 */
[----:B------:R-:W-:Y:S01]  /*0c00*/  ISETP.GT.AND P1, PT, R20, 0x1000, PT ;  /* 0x000010001400780c */ /* 0x000fe20003f24270 */
[----:B------:R-:W-:-:S04]  /*0c10*/  IDP.2A.LO.U16.S8 R23, R23, R8, R2 ;  /* 0x0000000817177226 */ /* 0x000fc80000001402 */
[----:B------:R-:W-:Y:S01]  /*0c20*/  IMAD.IADD R15, R0, 0x1, R23 ;  /* 0x00000001000f7824 */ /* 0x000fe200078e0217 */
[----:B------:R-:W-:-:S04]  /*0c30*/  ISETP.GE.AND P2, PT, R23, R0, PT ;  /* 0x000000001700720c */ /* 0x000fc80003f46270 */
[----:B------:R-:W-:Y:S01]  /*0c40*/  ISETP.GT.AND P3, PT, R15, 0x1000, PT ;  /* 0x000010000f00780c */ /* 0x000fe20003f64270 */
[----:B------:R-:W0:Y:S01]  /*0c50*/  @P0 LDC.64 R2, c[0x0][0x388] ;  /* 0x0000e200ff020b82 */ /* 0x000e220000000a00 */
[----:B------:R-:W-:-:S05]  /*0c60*/  @P0 IADD3 R4, PT, PT, -R0, R14, RZ ;  /* 0x0000000e00040210 */ /* 0x000fca0007ffe1ff */
[C---:B------:R-:W-:Y:S02]  /*0c70*/  @P0 IMAD R27, R23.reuse, 0x1001, R4 ;  /* 0x00001001171b0824 */ /* 0x040fe400078e0204 */
[----:B------:R-:W1:Y:S01]  /*0c80*/  @!P1 LDC.64 R12, c[0x0][0x388] ;  /* 0x0000e200ff0c9b82 */ /* 0x000e620000000a00 */
[----:B------:R-:W-:Y:S01]  /*0c90*/  @P2 IMAD.IADD R19, R23, 0x1, -R0 ;  /* 0x0000000117132824 */ /* 0x000fe200078e0a00 */
[----:B------:R-:W2:Y:S06]  /*0ca0*/  LDG.E.64 R4, desc[UR4][R6.64+0x10] ;  /* 0x0000100406047981 */ /* 0x000eac000c1e1b00 */
[----:B------:R-:W3:Y:S08]  /*0cb0*/  @P2 LDC.64 R10, c[0x0][0x388] ;  /* 0x0000e200ff0a2b82 */ /* 0x000ef00000000a00 */
[----:B------:R-:W4:Y:S01]  /*0cc0*/  @!P3 LDC.64 R8, c[0x0][0x388] ;  /* 0x0000e200ff08bb82 */ /* 0x000f220000000a00 */
[----:B0-----:R-:W-:-:S02]  /*0cd0*/  @P0 IMAD.WIDE R26, R27, 0x4, R2 ;  /* 0x000000041b1a0825 */ /* 0x001fc400078e0202 */
[----:B------:R-:W2:Y:S02]  /*0ce0*/  LDG.E.64 R2, desc[UR4][R6.64] ;  /* 0x0000000406027981 */ /* 0x000ea4000c1e1b00 */
[----:B------:R-:W-:Y:S02]  /*0cf0*/  @!P1 IMAD R25, R23, 0x1001, R20 ;  /* 0x0000100117199824 */ /* 0x000fe400078e0214 */
[----:B------:R-:W-:Y:S01]  /*0d00*/  @P2 IMAD R19, R19, 0x1001, R14 ;  /* 0x0000100113132824 */ /* 0x000fe200078e020e */
[----:B------:R0:W2:Y:S01]  /*0d10*/  @P0 LDG.E R0, desc[UR4][R26.64] ;  /* 0x000000041a000981 */ /* 0x0000a2000c1e1900 */
[----:B-1----:R-:W-:-:S03]  /*0d20*/  @!P1 IMAD.WIDE R24, R25, 0x4, R12 ;  /* 0x0000000419189825 */ /* 0x002fc600078e020c */
[----:B------:R-:W5:Y:S01]  /*0d30*/  LDG.E.64 R12, desc[UR4][R6.64+0x18] ;  /* 0x00001804060c7981 */ /* 0x000f62000c1e1b00 */
[----:B------:R-:W-:Y:S02]  /*0d40*/  @!P3 IMAD R29, R15, 0x1001, R14 ;  /* 0x000010010f1db824 */ /* 0x000fe400078e020e */
[----:B---3--:R-:W-:Y:S01]  /*0d50*/  @P2 IMAD.WIDE R20, R19, 0x4, R10 ;  /* 0x0000000413142825 */ /* 0x008fe200078e020a */
[----:B------:R-:W3:Y:S04]  /*0d60*/  @!P1 LDG.E R15, desc[UR4][R24.64] ;  /* 0x00000004180f9981 */ /* 0x000ee8000c1e1900 */
[----:B------:R-:W5:Y:S01]  /*0d70*/  LDG.E R19, desc[UR4][R6.64+0x20] ;  /* 0x0000200406137981 */ /* 0x000f62000c1e1900 */
[----:B----4-:R-:W-:-:S03]  /*0d80*/  @!P3 IMAD.WIDE R28, R29, 0x4, R8 ;  /* 0x000000041d1cb825 */ /* 0x010fc600078e0208 */
[----:B------:R1:W4:Y:S04]  /*0d90*/  @P2 LDG.E R21, desc[UR4][R20.64] ;  /* 0x0000000414152981 */ /* 0x000328000c1e1900 */
[----:B------:R-:W4:Y:S04]  /*0da0*/  @!P3 LDG.E R22, desc[UR4][R28.64] ;  /* 0x000000041c16b981 */ /* 0x000f28000c1e1900 */
[----:B------:R1:W5:Y:S04]  /*0db0*/  LDG.E.64 R8, desc[UR4][R6.64+0x28] ;  /* 0x0000280406087981 */ /* 0x000368000c1e1b00 */
[----:B------:R1:W5:Y:S01]  /*0dc0*/  LDG.E.64 R10, desc[UR4][R6.64+0x8] ;  /* 0x00000804060a7981 */ /* 0x000362000c1e1b00 */
[----:B0-----:R-:W-:-:S02]  /*0dd0*/  IMAD.MOV.U32 R26, RZ, RZ, RZ ;  /* 0x000000ffff1a7224 */ /* 0x001fc400078e00ff */
[----:B------:R-:W-:-:S04]  /*0de0*/  @P0 IMAD.MOV.U32 R26, RZ, RZ, 0x1 ;  /* 0x00000001ff1a0424 */ /* 0x000fc800078e00ff */
[----:B------:R-:W-:-:S05]  /*0df0*/  @!P1 VIADD R26, R26, 0x1 ;  /* 0x000000011a1a9836 */ /* 0x000fca0000000000 */
[----:B------:R-:W-:-:S05]  /*0e00*/  @P2 IADD3 R26, PT, PT, R26, 0x1, RZ ;  /* 0x000000011a1a2810 */ /* 0x000fca0007ffe0ff */
[----:B------:R-:W-:-:S05]  /*0e10*/  @!P3 VIADD R26, R26, 0x1 ;  /* 0x000000011a1ab836 */ /* 0x000fca0000000000 */
[----:B-1----:R-:W-:Y:S01]  /*0e20*/  I2FP.F32.U32 R20, R26 ;  /* 0x0000001a00147245 */ /* 0x002fe20000201000 */
[----:B------:R-:W-:-:S03]  /*0e30*/  IMAD.MOV.U32 R25, RZ, RZ, RZ ;  /* 0x000000ffff197224 */ /* 0x000fc600078e00ff */
[----:B------:R-:W0:Y:S01]  /*0e40*/  MUFU.RCP R27, R20 ;  /* 0x00000014001b7308 */ /* 0x000e220000001000 */
[----:B------:R-:W-:Y:S01]  /*0e50*/  BSSY.RECONVERGENT B0, `(.L_x_114) ;  /* 0x000001d000007945 */ /* 0x000fe20003800200 */
[----:B--2---:R-:W-:-:S04]  /*0e60*/  SHF.R.U32.HI R24, RZ, 0x2, R3 ;  /* 0x00000002ff187819 */ /* 0x004fc80000011603 */
[----:B------:R-:W-:Y:S01]  /*0e70*/  LOP3.LUT R24, R24, R3, RZ, 0x3c, !PT ;  /* 0x0000000318187212 */ /* 0x000fe200078e3cff */
[----:B------:R-:W-:Y:S01]  /*0e80*/  @P0 FADD R25, RZ, R0 ;  /* 0x00000000ff190221 */ /* 0x000fe20000000000 */
[----:B------:R-:W-:-:S03]  /*0e90*/  IMAD.SHL.U32 R0, R5, 0x10, RZ ;  /* 0x0000001005007824 */ /* 0x000fc600078e00ff */
[----:B------:R-:W-:Y:S02]  /*0ea0*/  IMAD.SHL.U32 R3, R24, 0x2, RZ ;  /* 0x0000000218037824 */ /* 0x000fe400078e00ff */
[----:B---3--:R-:W-:-:S03]  /*0eb0*/  @!P1 FADD R25, R25, R15 ;  /* 0x0000000f19199221 */ /* 0x008fc60000000000 */
[----:B------:R-:W-:Y:S02]  /*0ec0*/  LOP3.LUT R3, R5, R0, R3, 0x96, !PT ;  /* 0x0000000005037212 */ /* 0x000fe400078e9603 */
[----:B------:R-:W-:Y:S01]  /*0ed0*/  IADD3 R2, PT, PT, R2, 0x587c5, RZ ;  /* 0x000587c502027810 */ /* 0x000fe20007ffe0ff */
[----:B----4-:R-:W-:Y:S01]  /*0ee0*/  @P2 FADD R25, R25, R21 ;  /* 0x0000001519192221 */ /* 0x010fe20000000000 */
[----:B------:R-:W-:-:S03]  /*0ef0*/  LOP3.LUT R15, R3, R24, RZ, 0x3c, !PT ;  /* 0x00000018030f7212 */ /* 0x000fc600078e3cff */
[----:B------:R-:W-:Y:S01]  /*0f00*/  @!P3 FADD R25, R25, R22 ;  /* 0x000000161919b221 */ /* 0x000fe20000000000 */
[----:B0-----:R-:W-:Y:S01]  /*0f10*/  FFMA R0, -R20, R27, 1 ;  /* 0x3f80000014007423 */ /* 0x001fe2000000011b */
[----:B------:R-:W-:Y:S02]  /*0f20*/  IMAD.IADD R3, R15, 0x1, R2 ;  /* 0x000000010f037824 */ /* 0x000fe400078e0202 */
[----:B------:R-:W0:Y:S01]  /*0f30*/  FCHK P0, R25, R20 ;  /* 0x0000001419007302 */ /* 0x000e220000000000 */
[----:B------:R-:W-:Y:S01]  /*0f40*/  FFMA R0, R27, R0, R27 ;  /* 0x000000001b007223 */ /* 0x000fe2000000001b */
[----:B------:R-:W-:Y:S01]  /*0f50*/  IMAD.MOV.U32 R22, RZ, RZ, 0x2f800000 ;  /* 0x2f800000ff167424 */ /* 0x000fe200078e00ff */
[----:B------:R-:W-:Y:S02]  /*0f60*/  I2FP.F32.U32 R3, R3 ;  /* 0x0000000300037245 */ /* 0x000fe40000201000 */
[----:B------:R-:W-:Y:S01]  /*0f70*/  FFMA R21, R0, R25, RZ ;  /* 0x0000001900157223 */ /* 0x000fe200000000ff */
[----:B------:R-:W-:-:S02]  /*0f80*/  IMAD.MOV.U32 R24, RZ, RZ, 0x40800000 ;  /* 0x40800000ff187424 */ /* 0x000fc400078e00ff */
[----:B------:R-:W-:Y:S01]  /*0f90*/  FFMA R3, R3, R22, 1.1641532182693481445e-10 ;  /* 0x2f00000003037423 */ /* 0x000fe20000000016 */
[----:B------:R-:W-:-:S04]  /*0fa0*/  FFMA R22, -R20, R21, R25 ;  /* 0x0000001514167223 */ /* 0x000fc80000000119 */
[----:B------:R-:W-:Y:S01]  /*0fb0*/  FFMA R27, R0, R22, R21 ;  /* 0x00000016001b7223 */ /* 0x000fe20000000015 */
[----:B------:R-:W-:Y:S01]  /*0fc0*/  FFMA R22, R3, R24, -2 ;  /* 0xc000000003167423 */ /* 0x000fe20000000018 */
[----:B0-----:R-:W-:Y:S06]  /*0fd0*/  @!P0 BRA `(.L_x_115) ;  /* 0x0000000000108947 */ /* 0x001fec0003800000 */
[----:B------:R-:W-:Y:S01]  /*0fe0*/  IMAD.MOV.U32 R0, RZ, RZ, R25 ;  /* 0x000000ffff007224 */ /* 0x000fe200078e0019 */
[----:B------:R-:W-:-:S07]  /*0ff0*/  MOV R24, 0x1010 ;  /* 0x0000101000187802 */ /* 0x000fce0000000f00 */
[----:B-----5:R-:W-:Y:S05]  /*1000*/  CALL.REL.NOINC `($__internal_7_$__cuda_sm3x_div_rn_noftz_f32_slowpath) ;  /* 0x00000000005c7944 */ /* 0x020fea0003c00000 */
[----:B------:R-:W-:-:S07]  /*1010*/  MOV R27, R0 ;  /* 0x00000000001b7202 */ /* 0x000fce0000000f00 */
.L_x_115:
[----:B------:R-:W-:Y:S05]  /*1020*/  BSYNC.RECONVERGENT B0 ;  /* 0x0000000000007941 */ /* 0x000fea0003800200 */
.L_x_114:
[----:B------:R-:W0:Y:S01]  /*1030*/  LDC.64 R20, c[0x0][0x388] ;  /* 0x0000e200ff147b82 */ /* 0x000e220000000a00 */
[----:B------:R-:W-:Y:S02]  /*1040*/  IMAD R23, R23, 0x1001, R14 ;  /* 0x0000100117177824 */ /* 0x000fe400078e020e */
[----:B------:R-:W-:Y:S01]  /*1050*/  FADD R27, R22, R27 ;  /* 0x0000001b161b7221 */ /* 0x000fe20000000000 */
[----:B-----5:R-:W-:Y:S01]  /*1060*/  IMAD.MOV.U32 R3, RZ, RZ, R10 ;  /* 0x000000ffff037224 */ /* 0x020fe200078e000a */
[----:B------:R-:W-:Y:S05]  /*1070*/  WARPSYNC.ALL ;  /* 0x0000000000007948 */ /* 0x000fea0003800000 */
[----:B------:R-:W-:-:S02]  /*1080*/  IMAD.MOV.U32 R10, RZ, RZ, R11 ;  /* 0x000000ffff0a7224 */ /* 0x000fc400078e000b */
[----:B------:R-:W-:Y:S02]  /*1090*/  IMAD.MOV.U32 R11, RZ, RZ, R4 ;  /* 0x000000ffff0b7224 */ /* 0x000fe400078e0004 */
[----:B------:R-:W-:Y:S02]  /*10a0*/  IMAD.MOV.U32 R14, RZ, RZ, R5 ;  /* 0x000000ffff0e7224 */ /* 0x000fe400078e0005 */
[----:B0-----:R-:W-:-:S05]  /*10b0*/  IMAD.WIDE R20, R23, 0x4, R20 ;  /* 0x0000000417147825 */ /* 0x001fca00078e0214 */
[----:B------:R0:W-:Y:S04]  /*10c0*/  STG.E desc[UR4][R20.64], R27 ;  /* 0x0000001b14007986 */ /* 0x0001e8000c101904 */
[----:B------:R0:W-:Y:S04]  /*10d0*/  STG.E.64 desc[UR4][R6.64], R2 ;  /* 0x0000000206007986 */ /* 0x0001e8000c101b04 */
[----:B------:R0:W-:Y:S04]  /*10e0*/  STG.E.64 desc[UR4][R6.64+0x8], R10 ;  /* 0x0000080a06007986 */ /* 0x0001e8000c101b04 */
[----:B------:R0:W-:Y:S04]  /*10f0*/  STG.E.64 desc[UR4][R6.64+0x10], R14 ;  /* 0x0000100e06007986 */ /* 0x0001e8000c101b04 */
[----:B------:R0:W-:Y:S04]  /*1100*/  STG.E.64 desc[UR4][R6.64+0x18], R12 ;  /* 0x0000180c06007986 */ /* 0x0001e8000c101b04 */
[----:B------:R0:W-:Y:S04]  /*1110*/  STG.E.64 desc[UR4][R6.64+0x28], R8 ;  /* 0x0000280806007986 */ /* 0x0001e8000c101b04 */
[----:B------:R0:W-:Y:S01]  /*1120*/  STG.E desc[UR4][R6.64+0x20], R19 ;  /* 0x0000201306007986 */ /* 0x0001e2000c101904 */
[----:B------:R-:W-:Y:S06]  /*1130*/  BAR.SYNC.DEFER_BLOCKING 0x0 ;  /* 0x0000000000007b1d */ /* 0x000fec0000010000 */
.L_x_113:
[----:B------:R-:W-:Y:S02]  /*1140*/  ISETP.GT.U32.AND P0, PT, R18, 0x3, PT ;  /* 0x000000031200780c */ /* 0x000fe40003f04070 */
[----:B------:R-:W-:-:S11]  /*1150*/  SHF.R.U32.HI R18, RZ, 0x1, R18 ;  /* 0x00000001ff127819 */ /* 0x000fd60000011612 */
[----:B------:R-:W-:Y:S05]  /*1160*/  @P0 BRA `(.L_x_116) ;  /* 0xffffffec00cc0947 */ /* 0x000fea000383ffff */
[----:B------:R-:W-:Y:S05]  /*1170*/  EXIT ;  /* 0x000000000000794d */ /* 0x000fea0003800000 */
        .weak           $__internal_7_$__cuda_sm3x_div_rn_noftz_f32_slowpath
        .type           $__internal_7_$__cuda_sm3x_div_rn_noftz_f32_slowpath,@function
        .size           $__internal_7_$__cuda_sm3x_div_rn_noftz_f32_slowpath,(.L_x_257 - $__internal_7_$__cuda_sm3x_div_rn_noftz_f32_slowpath)
$__internal_7_$__cuda_sm3x_div_rn_noftz_f32_slowpath:
[----:B------:R-:W-:Y:S01]  /*1180*/  SHF.R.U32.HI R21, RZ, 0x17, R20 ;  /* 0x00000017ff157819 */ /* 0x000fe20000011614 */
[----:B------:R-:W-:Y:S01]  /*1190*/  BSSY.RECONVERGENT B1, `(.L_x_117) ;  /* 0x0000064000017945 */ /* 0x000fe20003800200 */
[----:B------:R-:W-:Y:S02]  /*11a0*/  SHF.R.U32.HI R25, RZ, 0x17, R0 ;  /* 0x00000017ff197819 */ /* 0x000fe40000011600 */
[----:B------:R-:W-:Y:S02]  /*11b0*/  LOP3.LUT R21, R21, 0xff, RZ, 0xc0, !PT ;  /* 0x000000ff15157812 */ /* 0x000fe400078ec0ff */
[----:B------:R-:W-:Y:S02]  /*11c0*/  LOP3.LUT R25, R25, 0xff, RZ, 0xc0, !PT ;  /* 0x000000ff19197812 */ /* 0x000fe400078ec0ff */
[----:B------:R-:W-:-:S03]  /*11d0*/  IADD3 R26, PT, PT, R21, -0x1, RZ ;  /* 0xffffffff151a7810 */ /* 0x000fc60007ffe0ff */
[----:B------:R-:W-:Y:S01]  /*11e0*/  VIADD R3, R25, 0xffffffff ;  /* 0xffffffff19037836 */ /* 0x000fe20000000000 */
        /* <DEDUP_REMOVED lines=22> */
[----:B------:R-:W-:-:S04]  /*1350*/  IADD3 R26, PT, PT, R25, -0x1, RZ ;  /* 0xffffffff191a7810 */ /* 0x000fc80007ffe0ff */
[----:B------:R-:W-:-:S07]  /*1360*/  ISETP.GE.AND P0, PT, R26, RZ, PT ;  /* 0x000000ff1a00720c */ /* 0x000fce0003f06270 */
[----:B------:R-:W-:-:S06]  /*1370*/  @!P1 FFMA R20, R3, 1.84467440737095516160e+19, RZ ;  /* 0x5f80000003149823 */ /* 0x000fcc00000000ff */
[----:B------:R-:W-:Y:S02]  /*1380*/  @P0 IMAD.MOV.U32 R3, RZ, RZ, RZ ;  /* 0x000000ffff030224 */ /* 0x000fe400078e00ff */
[----:B------:R-:W-:Y:S01]  /*1390*/  @!P0 FFMA R0, R0, 1.84467440737095516160e+19, RZ ;  /* 0x5f80000000008823 */ /* 0x000fe200000000ff */
[----:B------:R-:W-:-:S04]  /*13a0*/  @!P0 IMAD.MOV.U32 R3, RZ, RZ, -0x40 ;  /* 0xffffffc0ff038424 */ /* 0x000fc800078e00ff */
[----:B------:R-:W-:-:S07]  /*13b0*/  @!P1 VIADD R3, R3, 0x40 ;  /* 0x0000004003039836 */ /* 0x000fce0000000000 */
.L_x_118:
[----:B------:R-:W-:Y:S01]  /*13c0*/  LEA R27, R21, 0xc0800000, 0x17 ;  /* 0xc0800000151b7811 */ /* 0x000fe200078eb8ff */
[----:B------:R-:W-:Y:S01]  /*13d0*/  VIADD R26, R25, 0xffffff81 ;  /* 0xffffff81191a7836 */ /* 0x000fe20000000000 */
[----:B------:R-:W-:Y:S02]  /*13e0*/  BSSY.RECONVERGENT B2, `(.L_x_123) ;  /* 0x0000035000027945 */ /* 0x000fe40003800200 */
[----:B------:R-:W-:Y:S01]  /*13f0*/  IADD3 R28, PT, PT, -R27, R20, RZ ;  /* 0x000000141b1c7210 */ /* 0x000fe20007ffe1ff */
[C---:B------:R-:W-:Y:S01]  /*1400*/  IMAD R0, R26.reuse, -0x800000, R0 ;  /* 0xff8000001a007824 */ /* 0x040fe200078e0200 */
[----:B------:R-:W-:Y:S02]  /*1410*/  IADD3 R26, PT, PT, R26, 0x7f, -R21 ;  /* 0x0000007f1a1a7810 */ /* 0x000fe40007ffe815 */
[----:B------:R-:W0:Y:S01]  /*1420*/  MUFU.RCP R20, R28 ;  /* 0x0000001c00147308 */ /* 0x000e220000001000 */
[----:B------:R-:W-:Y:S02]  /*1430*/  FADD.FTZ R27, -R28, -RZ ;  /* 0x800000ff1c1b7221 */ /* 0x000fe40000010100 */
[----:B------:R-:W-:-:S02]  /*1440*/  IMAD.IADD R26, R26, 0x1, R3 ;  /* 0x000000011a1a7824 */ /* 0x000fc400078e0203 */
        /* <DEDUP_REMOVED lines=9> */
[----:B------:R-:W-:-:S05]  /*14e0*/  IMAD.IADD R3, R3, 0x1, R26 ;  /* 0x0000000103037824 */ /* 0x000fca00078e021a */
[----:B------:R-:W-:-:S04]  /*14f0*/  IADD3 R21, PT, PT, R3, -0x1, RZ ;  /* 0xffffffff03157810 */ /* 0x000fc80007ffe0ff */
        /* <DEDUP_REMOVED lines=10> */
[CCC-:B------:R-:W-:Y:S01]  /*15a0*/  FFMA.RP R21, R25.reuse, R27.reuse, R20.reuse ;  /* 0x0000001b19157223 */ /* 0x1c0fe20000008014 */
[----:B------:R-:W-:Y:S01]  /*15b0*/  FFMA.RM R20, R25, R27, R20 ;  /* 0x0000001b19147223 */ /* 0x000fe20000004014 */
[C---:B------:R-:W-:Y:S01]  /*15c0*/  VIADD R25, R3.reuse, 0x20 ;  /* 0x0000002003197836 */ /* 0x040fe20000000000 */
[C---:B------:R-:W-:Y:S02]  /*15d0*/  ISETP.NE.AND P2, PT, R3.reuse, RZ, PT ;  /* 0x000000ff0300720c */ /* 0x040fe40003f45270 */
[----:B------:R-:W-:Y:S02]  /*15e0*/  LOP3.LUT R26, R26, 0x7fffff, RZ, 0xc0, !PT ;  /* 0x007fffff1a1a7812 */ /* 0x000fe400078ec0ff */
[----:B------:R-:W-:Y:S01]  /*15f0*/  ISETP.NE.AND P1, PT, R3, RZ, PT ;  /* 0x000000ff0300720c */ /* 0x000fe20003f25270 */
        /* <DEDUP_REMOVED lines=15> */
.L_x_125:
[----:B------:R-:W-:-:S04]  /*16f0*/  LOP3.LUT R0, R0, 0x80000000, RZ, 0xc0, !PT ;  /* 0x8000000000007812 */ /* 0x000fc800078ec0ff */
[----:B------:R-:W-:Y:S01]  /*1700*/  LOP3.LUT R0, R0, 0x7f800000, RZ, 0xfc, !PT ;  /* 0x7f80000000007812 */ /* 0x000fe200078efcff */
[----:B------:R-:W-:Y:S06]  /*1710*/  BRA `(.L_x_126) ;  /* 0x0000000000047947 */ /* 0x000fec0003800000 */
.L_x_124:
[----:B------:R-:W-:-:S07]  /*1720*/  LEA R0, R26, R0, 0x17 ;  /* 0x000000001a007211 */ /* 0x000fce00078eb8ff */
.L_x_126:
[----:B------:R-:W-:Y:S05]  /*1730*/  BSYNC.RECONVERGENT B2 ;  /* 0x0000000000027941 */ /* 0x000fea0003800200 */
.L_x_123:
[----:B------:R-:W-:Y:S05]  /*1740*/  BRA `(.L_x_127) ;  /* 0x0000000000207947 */ /* 0x000fea0003800000 */
.L_x_122:
[----:B------:R-:W-:-:S04]  /*1750*/  LOP3.LUT R0, R20, 0x80000000, R0, 0x48, !PT ;  /* 0x8000000014007812 */ /* 0x000fc800078e4800 */
[----:B------:R-:W-:Y:S01]  /*1760*/  LOP3.LUT R0, R0, 0x7f800000, RZ, 0xfc, !PT ;  /* 0x7f80000000007812 */ /* 0x000fe200078efcff */
[----:B------:R-:W-:Y:S06]  /*1770*/  BRA `(.L_x_127) ;  /* 0x0000000000147947 */ /* 0x000fec0003800000 */
.L_x_121:
[----:B------:R-:W-:Y:S01]  /*1780*/  LOP3.LUT R0, R20, 0x80000000, R0, 0x48, !PT ;  /* 0x8000000014007812 */ /* 0x000fe200078e4800 */
[----:B------:R-:W-:Y:S06]  /*1790*/  BRA `(.L_x_127) ;  /* 0x00000000000c7947 */ /* 0x000fec0003800000 */
.L_x_120:
[----:B------:R-:W0:Y:S01]  /*17a0*/  MUFU.RSQ R0, -QNAN ;  /* 0xffc0000000007908 */ /* 0x000e220000001400 */
[----:B------:R-:W-:Y:S05]  /*17b0*/  BRA `(.L_x_127) ;  /* 0x0000000000047947 */ /* 0x000fea0003800000 */
.L_x_119:
[----:B------:R-:W-:-:S07]  /*17c0*/  FADD.FTZ R0, R0, R3 ;  /* 0x0000000300007221 */ /* 0x000fce0000010000 */
.L_x_127:
[----:B------:R-:W-:Y:S05]  /*17d0*/  BSYNC.RECONVERGENT B1 ;  /* 0x0000000000017941 */ /* 0x000fea0003800200 */
.L_x_117:
[----:B------:R-:W-:Y:S02]  /*17e0*/  IMAD.MOV.U32 R20, RZ, RZ, R24 ;  /* 0x000000ffff147224 */ /* 0x000fe400078e0018 */
[----:B------:R-:W-:-:S04]  /*17f0*/  IMAD.MOV.U32 R21, RZ, RZ, 0x0 ;  /* 0x00000000ff157424 */ /* 0x000fc800078e00ff */
[----:B0-----:R-:W-:Y:S05]  /*1800*/  RET.REL.NODEC R20 `(_Z16Square_Diamond_5P17curandStateXORWOWPf) ;  /* 0xffffffe414fc7950 */ /* 0x001fea0003c3ffff */
.L_x_128:
        /* <DEDUP_REMOVED lines=15> */
.L_x_257:


//--------------------- .text._Z16Square_Diamond_4P17curandStateXORWOWPfi --------------------------
	.section	.text._Z16Square_Diamond_4P17curandStateXORWOWPfi,"ax",@progbits
	.align	128
        .global         _Z16Square_Diamond_4P17curandStateXORWOWPfi
        .type           _Z16Square_Diamond_4P17curandStateXORWOWPfi,@function
        .size           _Z16Square_Diamond_4P17curandStateXORWOWPfi,(.L_x_258 - _Z16Square_Diamond_4P17curandStateXORWOWPfi)
        .other          _Z16Square_Diamond_4P17curandStateXORWOWPfi,@"STO_CUDA_ENTRY STV_DEFAULT"
_Z16Square_Diamond_4P17curandStateXORWOWPfi:
.text._Z16Square_Diamond_4P17curandStateXORWOWPfi:
[----:B------:R-:W-:Y:S01]  /*0000*/  LDC R1, c[0x0][0x37c] ;  /* 0x0000df00ff017b82 */ /* 0x000fe20000000800 */
[----:B------:R-:W0:Y:S07]  /*0010*/  S2R R3, SR_TID.X ;  /* 0x0000000000037919 */ /* 0x000e2e0000002100 */
[----:B------:R-:W0:Y:S08]  /*0020*/  S2UR UR4, SR_CTAID.X ;  /* 0x00000000000479c3 */ /* 0x000e300000002500 */
[----:B------:R-:W0:Y:S02]  /*0030*/  LDC R0, c[0x0][0x360] ;  /* 0x0000d800ff007b82 */ /* 0x000e240000000800 */
[----:B0-----:R-:W-:-:S05]  /*0040*/  IMAD R0, R0, UR4, R3 ;  /* 0x0000000400007c24 */ /* 0x001fca000f8e0203 */
[----:B------:R-:W-:-:S13]  /*0050*/  ISETP.GT.AND P0, PT, R0, 0x1002000, PT ;  /* 0x010020000000780c */ /* 0x000fda0003f04270 */
[----:B------:R-:W-:Y:S05]  /*0060*/  @P0 EXIT ;  /* 0x000000000000094d */ /* 0x000fea0003800000 */
[----:B------:R-:W0:Y:S01]  /*0070*/  LDC.64 R14, c[0x0][0x380] ;  /* 0x0000e000ff0e7b82 */ /* 0x000e220000000a00 */
[----:B------:R-:W1:Y:S07]  /*0080*/  LDCU.64 UR4, c[0x0][0x358] ;  /* 0x00006b00ff0477ac */ /* 0x000e6e0008000a00 */
[----:B------:R-:W2:Y:S08]  /*0090*/  LDC R27, c[0x0][0x390] ;  /* 0x0000e400ff1b7b82 */ /* 0x000eb00000000800 */
[----:B------:R-:W3:Y:S01]  /*00a0*/  LDC.64 R20, c[0x0][0x388] ;  /* 0x0000e200ff147b82 */ /* 0x000ee20000000a00 */
[----:B0-----:R-:W-:-:S05]  /*00b0*/  IMAD.WIDE R14, R0, 0x30, R14 ;  /* 0x00000030000e7825 */ /* 0x001fca00078e020e */
[----:B-1----:R-:W4:Y:S04]  /*00c0*/  LDG.E.64 R2, desc[UR4][R14.64] ;  /* 0x000000040e027981 */ /* 0x002f28000c1e1b00 */
[----:B------:R-:W3:Y:S01]  /*00d0*/  LDG.E.64 R4, desc[UR4][R14.64+0x10] ;  /* 0x000010040e047981 */ /* 0x000ee2000c1e1b00 */
[----:B--2---:R-:W-:-:S03]  /*00e0*/  IABS R10, R27 ;  /* 0x0000001b000a7213 */ /* 0x004fc60000000000 */
[----:B------:R-:W2:Y:S01]  /*00f0*/  LDG.E.64 R18, desc[UR4][R14.64+0x8] ;  /* 0x000008040e127981 */ /* 0x000ea2000c1e1b00 */
[----:B------:R-:W0:Y:S08]  /*0100*/  I2F.RP R8, R10 ;  /* 0x0000000a00087306 */ /* 0x000e300000209400 */
[----:B0-----:R-:W0:Y:S02]  /*0110*/  MUFU.RCP R8, R8 ;  /* 0x0000000800087308 */ /* 0x001e240000001000 */
[----:B0-----:R-:W-:-:S06]  /*0120*/  IADD3 R6, PT, PT, R8, 0xffffffe, RZ ;  /* 0x0ffffffe08067810 */ /* 0x001fcc0007ffe0ff */
[----:B------:R0:W1:Y:S02]  /*0130*/  F2I.FTZ.U32.TRUNC.NTZ R7, R6 ;  /* 0x0000000600077305 */ /* 0x000064000021f000 */
[----:B0-----:R-:W-:Y:S01]  /*0140*/  IMAD.MOV.U32 R6, RZ, RZ, RZ ;  /* 0x000000ffff067224 */ /* 0x001fe200078e00ff */
[----:B-1----:R-:W-:-:S05]  /*0150*/  IADD3 R9, PT, PT, RZ, -R7, RZ ;  /* 0x80000007ff097210 */ /* 0x002fca0007ffe0ff */
[----:B------:R-:W-:-:S04]  /*0160*/  IMAD R9, R9, R10, RZ ;  /* 0x0000000a09097224 */ /* 0x000fc800078e02ff */
[----:B------:R-:W-:-:S06]  /*0170*/  IMAD.HI.U32 R7, R7, R9, R6 ;  /* 0x0000000907077227 */ /* 0x000fcc00078e0006 */
[----:B------:R-:W-:-:S05]  /*0180*/  IMAD.HI.U32 R7, R7, 0x1000, RZ ;  /* 0x0000100007077827 */ /* 0x000fca00078e00ff */
[----:B------:R-:W-:-:S05]  /*0190*/  IADD3 R9, PT, PT, -R7, RZ, RZ ;  /* 0x000000ff07097210 */ /* 0x000fca0007ffe1ff */
[----:B------:R-:W-:-:S05]  /*01a0*/  IMAD R9, R10, R9, 0x1000 ;  /* 0x000010000a097424 */ /* 0x000fca00078e0209 */
[----:B------:R-:W-:Y:S02]  /*01b0*/  ISETP.GT.U32.AND P1, PT, R10, R9, PT ;  /* 0x000000090a00720c */ /* 0x000fe40003f24070 */
[----:B------:R-:W-:-:S11]  /*01c0*/  LOP3.LUT R6, R27, 0x1000, RZ, 0x3c, !PT ;  /* 0x000010001b067812 */ /* 0x000fd600078e3cff */
[----:B------:R-:W-:-:S05]  /*01d0*/  @!P1 IMAD.IADD R9, R9, 0x1, -R10 ;  /* 0x0000000109099824 */ /* 0x000fca00078e0a0a */
[----:B------:R-:W-:Y:S02]  /*01e0*/  ISETP.GE.U32.AND P0, PT, R9, R10, PT ;  /* 0x0000000a0900720c */ /* 0x000fe40003f06070 */
[----:B------:R-:W-:Y:S02]  /*01f0*/  @!P1 IADD3 R7, PT, PT, R7, 0x1, RZ ;  /* 0x0000000107079810 */ /* 0x000fe40007ffe0ff */
[----:B------:R-:W-:Y:S02]  /*0200*/  ISETP.GE.AND P2, PT, R6, RZ, PT ;  /* 0x000000ff0600720c */ /* 0x000fe40003f46270 */
[----:B------:R-:W-:-:S07]  /*0210*/  ISETP.NE.AND P1, PT, R27, RZ, PT ;  /* 0x000000ff1b00720c */ /* 0x000fce0003f25270 */
[----:B------:R-:W-:-:S05]  /*0220*/  @P0 VIADD R7, R7, 0x1 ;  /* 0x0000000107070836 */ /* 0x000fca0000000000 */
[----:B------:R-:W-:-:S05]  /*0230*/  MOV R13, R7 ;  /* 0x00000007000d7202 */ /* 0x000fca0000000f00 */
[----:B------:R-:W-:Y:S01]  /*0240*/  @!P2 IMAD.MOV R13, RZ, RZ, -R13 ;  /* 0x000000ffff0da224 */ /* 0x000fe200078e0a0d */
[----:B------:R-:W-:-:S04]  /*0250*/  @!P1 LOP3.LUT R13, RZ, R27, RZ, 0x33, !PT ;  /* 0x0000001bff0d9212 */ /* 0x000fc800078e33ff */
[----:B------:R-:W-:-:S04]  /*0260*/  IABS R9, R13 ;  /* 0x0000000d00097213 */ /* 0x000fc80000000000 */
[----:B------:R-:W0:Y:S08]  /*0270*/  I2F.RP R8, R9 ;  /* 0x0000000900087306 */ /* 0x000e300000209400 */
[----:B0-----:R-:W0:Y:S02]  /*0280*/  MUFU.RCP R8, R8 ;  /* 0x0000000800087308 */ /* 0x001e240000001000 */
[----:B0-----:R-:W-:-:S06]  /*0290*/  IADD3 R6, PT, PT, R8, 0xffffffe, RZ ;  /* 0x0ffffffe08067810 */ /* 0x001fcc0007ffe0ff */
[----:B------:R0:W1:Y:S02]  /*02a0*/  F2I.FTZ.U32.TRUNC.NTZ R7, R6 ;  /* 0x0000000600077305 */ /* 0x000064000021f000 */
[----:B0-----:R-:W-:Y:S02]  /*02b0*/  HFMA2 R6, -RZ, RZ, 0, 0 ;  /* 0x00000000ff067431 */ /* 0x001fe400000001ff */
[----:B-1----:R-:W-:-:S04]  /*02c0*/  IMAD.MOV R10, RZ, RZ, -R7 ;  /* 0x000000ffff0a7224 */ /* 0x002fc800078e0a07 */
[----:B------:R-:W-:Y:S01]  /*02d0*/  IMAD R11, R10, R9, RZ ;  /* 0x000000090a0b7224 */ /* 0x000fe200078e02ff */
[----:B------:R-:W-:Y:S02]  /*02e0*/  IABS R10, R0 ;  /* 0x00000000000a7213 */ /* 0x000fe40000000000 */
[----:B------:R-:W-:Y:S01]  /*02f0*/  IABS R12, R13 ;  /* 0x0000000d000c7213 */ /* 0x000fe20000000000 */
[----:B------:R-:W-:-:S04]  /*0300*/  IMAD.HI.U32 R7, R7, R11, R6 ;  /* 0x0000000b07077227 */ /* 0x000fc800078e0006 */
[----:B------:R-:W-:Y:S02]  /*0310*/  IMAD.MOV R8, RZ, RZ, -R12 ;  /* 0x000000ffff087224 */ /* 0x000fe400078e0a0c */
[----:B------:R-:W-:-:S04]  /*0320*/  IMAD.HI.U32 R7, R7, R10, RZ ;  /* 0x0000000a07077227 */ /* 0x000fc800078e00ff */
[----:B------:R-:W-:-:S05]  /*0330*/  IMAD R6, R7, R8, R10 ;  /* 0x0000000807067224 */ /* 0x000fca00078e020a */
[----:B------:R-:W-:-:S13]  /*0340*/  ISETP.GT.U32.AND P1, PT, R9, R6, PT ;  /* 0x000000060900720c */ /* 0x000fda0003f24070 */
[----:B------:R-:W-:-:S04]  /*0350*/  @!P1 IADD3 R6, PT, PT, R6, -R9, RZ ;  /* 0x8000000906069210 */ /* 0x000fc80007ffe0ff */
[----:B------:R-:W-:Y:S02]  /*0360*/  ISETP.GE.U32.AND P0, PT, R6, R9, PT ;  /* 0x000000090600720c */ /* 0x000fe40003f06070 */
[----:B------:R-:W-:Y:S01]  /*0370*/  LOP3.LUT R6, R0, R13, RZ, 0x3c, !PT ;  /* 0x0000000d00067212 */ /* 0x000fe200078e3cff */
[----:B------:R-:W-:Y:S01]  /*0380*/  @!P1 VIADD R7, R7, 0x1 ;  /* 0x0000000107079836 */ /* 0x000fe20000000000 */
[----:B------:R-:W-:Y:S02]  /*0390*/  ISETP.NE.AND P1, PT, R13, RZ, PT ;  /* 0x000000ff0d00720c */ /* 0x000fe40003f25270 */
[----:B------:R-:W-:-:S07]  /*03a0*/  ISETP.GE.AND P2, PT, R6, RZ, PT ;  /* 0x000000ff0600720c */ /* 0x000fce0003f46270 */
[----:B------:R-:W-:-:S06]  /*03b0*/  @P0 IADD3 R7, PT, PT, R7, 0x1, RZ ;  /* 0x0000000107070810 */ /* 0x000fcc0007ffe0ff */
[----:B------:R-:W-:Y:S01]  /*03c0*/  @!P2 IMAD.MOV R7, RZ, RZ, -R7 ;  /* 0x000000ffff07a224 */ /* 0x000fe200078e0a07 */
[----:B------:R-:W-:-:S04]  /*03d0*/  @!P1 LOP3.LUT R7, RZ, R13, RZ, 0x33, !PT ;  /* 0x0000000dff079212 */ /* 0x000fc800078e33ff */
[C---:B------:R-:W-:Y:S01]  /*03e0*/  IADD3 R9, PT, PT, -R7.reuse, RZ, RZ ;  /* 0x000000ff07097210 */ /* 0x040fe20007ffe1ff */
[----:B------:R-:W-:-:S04]  /*03f0*/  IMAD R24, R7, R27, RZ ;  /* 0x0000001b07187224 */ /* 0x000fc800078e02ff */
[----:B------:R-:W-:-:S04]  /*0400*/  IMAD R0, R13, R9, R0 ;  /* 0x000000090d007224 */ /* 0x000fc800078e0200 */
[----:B------:R-:W-:Y:S01]  /*0410*/  IMAD R0, R0, R27, RZ ;  /* 0x0000001b00007224 */ /* 0x000fe200078e02ff */
[----:B------:R-:W-:-:S04]  /*0420*/  SHF.R.S32.HI R9, RZ, 0x1f, R24 ;  /* 0x0000001fff097819 */ /* 0x000fc80000011418 */
[----:B------:R-:W-:Y:S02]  /*0430*/  SHF.R.S32.HI R7, RZ, 0x1f, R0 ;  /* 0x0000001fff077819 */ /* 0x000fe40000011400 */
[----:B------:R-:W-:Y:S02]  /*0440*/  LEA.HI R9, R9, R24, RZ, 0xc ;  /* 0x0000001809097211 */ /* 0x000fe400078f60ff */
[----:B------:R-:W-:Y:S02]  /*0450*/  LEA.HI R7, R7, R0, RZ, 0xc ;  /* 0x0000000007077211 */ /* 0x000fe400078f60ff */
[----:B------:R-:W-:Y:S02]  /*0460*/  LOP3.LUT R9, R9, 0xfffff000, RZ, 0xc0, !PT ;  /* 0xfffff00009097812 */ /* 0x000fe400078ec0ff */
[----:B------:R-:W-:-:S03]  /*0470*/  LOP3.LUT R7, R7, 0xfffff000, RZ, 0xc0, !PT ;  /* 0xfffff00007077812 */ /* 0x000fc600078ec0ff */
[----:B------:R-:W-:Y:S01]  /*0480*/  IMAD.IADD R24, R24, 0x1, -R9 ;  /* 0x0000000118187824 */ /* 0x000fe200078e0a09 */
[----:B------:R-:W-:-:S05]  /*0490*/  IADD3 R34, PT, PT, R0, -R7, RZ ;  /* 0x8000000700227210 */ /* 0x000fca0007ffe0ff */
[----:B------:R-:W-:Y:S01]  /*04a0*/  IMAD R22, R24, 0x1001, R34 ;  /* 0x0000100118167824 */ /* 0x000fe200078e0222 */
[----:B----4-:R-:W-:-:S04]  /*04b0*/  SHF.R.U32.HI R6, RZ, 0x2, R3 ;  /* 0x00000002ff067819 */ /* 0x010fc80000011603 */
[----:B------:R-:W-:Y:S01]  /*04c0*/  LOP3.LUT R6, R6, R3, RZ, 0x3c, !PT ;  /* 0x0000000306067212 */ /* 0x000fe200078e3cff */
[----:B---3--:R-:W-:-:S03]  /*04d0*/  IMAD.SHL.U32 R8, R5, 0x10, RZ ;  /* 0x0000001005087824 */ /* 0x008fc600078e00ff */
[----:B------:R-:W-:Y:S01]  /*04e0*/  SHF.L.U32 R3, R6, 0x1, RZ ;  /* 0x0000000106037819 */ /* 0x000fe200000006ff */
[----:B------:R-:W-:-:S03]  /*04f0*/  IMAD.WIDE R12, R22, 0x4, R20 ;  /* 0x00000004160c7825 */ /* 0x000fc600078e0214 */
[----:B------:R-:W-:Y:S01]  /*0500*/  LOP3.LUT R3, R5, R8, R3, 0x96, !PT ;  /* 0x0000000805037212 */ /* 0x000fe200078e9603 */
[----:B------:R-:W-:Y:S01]  /*0510*/  IMAD.MOV.U32 R29, RZ, RZ, R4 ;  /* 0x000000ffff1d7224 */ /* 0x000fe200078e0004 */
[----:B------:R-:W-:Y:S01]  /*0520*/  MOV R16, R5 ;  /* 0x0000000500107202 */ /* 0x000fe20000000f00 */
[----:B--2---:R-:W-:Y:S01]  /*0530*/  IMAD.MOV.U32 R7, RZ, RZ, R18 ;  /* 0x000000ffff077224 */ /* 0x004fe200078e0012 */
[----:B------:R-:W-:Y:S01]  /*0540*/  LOP3.LUT R17, R3, R6, RZ, 0x3c, !PT ;  /* 0x0000000603117212 */ /* 0x000fe200078e3cff */
[----:B------:R-:W-:Y:S01]  /*0550*/  VIADD R6, R2, 0x587c5 ;  /* 0x000587c502067836 */ /* 0x000fe20000000000 */
[----:B------:R-:W-:Y:S01]  /*0560*/  MOV R28, R19 ;  /* 0x00000013001c7202 */ /* 0x000fe20000000f00 */
[C---:B------:R-:W-:Y:S02]  /*0570*/  IMAD R11, R27.reuse, 0x1001, R22 ;  /* 0x000010011b0b7824 */ /* 0x040fe400078e0216 */
[----:B------:R-:W-:Y:S01]  /*0580*/  IMAD.WIDE R30, R27, 0x4, R12 ;  /* 0x000000041b1e7825 */ /* 0x000fe200078e020c */
[----:B------:R-:W-:Y:S03]  /*0590*/  STG.E.64 desc[UR4][R14.64+0x10], R16 ;  /* 0x000010100e007986 */ /* 0x000fe6000c101b04 */
[----:B------:R-:W-:Y:S01]  /*05a0*/  IMAD.WIDE R10, R11, 0x4, R20 ;  /* 0x000000040b0a7825 */ /* 0x000fe200078e0214 */
[----:B------:R0:W-:Y:S04]  /*05b0*/  STG.E.64 desc[UR4][R14.64+0x8], R28 ;  /* 0x0000081c0e007986 */ /* 0x0001e8000c101b04 */
[----:B------:R1:W-:Y:S04]  /*05c0*/  STG.E.64 desc[UR4][R14.64], R6 ;  /* 0x000000060e007986 */ /* 0x0003e8000c101b04 */
[----:B------:R-:W2:Y:S04]  /*05d0*/  LDG.E R3, desc[UR4][R12.64] ;  /* 0x000000040c037981 */ /* 0x000ea8000c1e1900 */
[----:B------:R-:W2:Y:S01]  /*05e0*/  LDG.E R26, desc[UR4][R30.64] ;  /* 0x000000041e1a7981 */ /* 0x000ea2000c1e1900 */
[----:B------:R-:W-:-:S03]  /*05f0*/  IMAD.WIDE R8, R27, 0x4, R10 ;  /* 0x000000041b087825 */ /* 0x000fc600078e020a */
[----:B------:R-:W3:Y:S04]  /*0600*/  LDG.E R25, desc[UR4][R10.64] ;  /* 0x000000040a197981 */ /* 0x000ee8000c1e1900 */
[----:B------:R-:W4:Y:S01]  /*0610*/  LDG.E R9, desc[UR4][R8.64] ;  /* 0x0000000408097981 */ /* 0x000f22000c1e1900 */
[----:B------:R-:W-:Y:S01]  /*0620*/  LEA.HI R23, R27, R27, RZ, 0x1 ;  /* 0x0000001b1b177211 */ /* 0x000fe200078f08ff */
[----:B0-----:R-:W-:-:S03]  /*0630*/  HFMA2 R28, -RZ, RZ, 0.1171875, 0 ;  /* 0x2f800000ff1c7431 */ /* 0x001fc600000001ff */
[----:B------:R-:W-:Y:S02]  /*0640*/  SHF.R.S32.HI R23, RZ, 0x1, R23 ;  /* 0x00000001ff177819 */ /* 0x000fe40000011417 */
[----:B------:R-:W-:Y:S02]  /*0650*/  IADD3 R0, PT, PT, R17, R6, RZ ;  /* 0x0000000611007210 */ /* 0x000fe40007ffe0ff */
[CC--:B------:R-:W-:Y:S02]  /*0660*/  IADD3 R36, PT, PT, R24.reuse, R23.reuse, RZ ;  /* 0x0000001718247210 */ /* 0x0c0fe40007ffe0ff */
[-C--:B------:R-:W-:Y:S02]  /*0670*/  ISETP.GE.AND P3, PT, R24, R23.reuse, PT ;  /* 0x000000171800720c */ /* 0x080fe40003f66270 */
[----:B------:R-:W-:Y:S02]  /*0680*/  ISETP.GE.AND P0, PT, R34, R23, PT ;  /* 0x000000172200720c */ /* 0x000fe40003f06270 */
[----:B------:R-:W-:-:S02]  /*0690*/  IADD3 R41, PT, PT, -R23, R27, R34 ;  /* 0x0000001b17297210 */ /* 0x000fc40007ffe122 */
[----:B------:R-:W-:-:S03]  /*06a0*/  IADD3 R39, PT, PT, R36, R23, RZ ;  /* 0x0000001724277210 */ /* 0x000fc60007ffe0ff */
[----:B------:R-:W-:-:S06]  /*06b0*/  IMAD R41, R36, 0x1001, R41 ;  /* 0x0000100124297824 */ /* 0x000fcc00078e0229 */
[----:B------:R-:W-:Y:S02]  /*06c0*/  @P0 IMAD.IADD R37, R34, 0x1, -R23 ;  /* 0x0000000122250824 */ /* 0x000fe400078e0a17 */
[----:B------:R-:W-:Y:S02]  /*06d0*/  IMAD R39, R39, 0x1001, R34 ;  /* 0x0000100127277824 */ /* 0x000fe400078e0222 */
[----:B------:R-:W-:Y:S02]  /*06e0*/  @P0 IMAD R37, R36, 0x1001, R37 ;  /* 0x0000100124250824 */ /* 0x000fe400078e0225 */
[----:B--2---:R-:W-:Y:S01]  /*06f0*/  FADD R16, R3, R26 ;  /* 0x0000001a03107221 */ /* 0x004fe20000000000 */
[----:B------:R-:W-:Y:S01]  /*0700*/  IMAD.IADD R26, R34, 0x1, R23 ;  /* 0x00000001221a7824 */ /* 0x000fe200078e0217 */
[----:B------:R-:W-:-:S03]  /*0710*/  I2FP.F32.U32 R3, R0 ;  /* 0x0000000000037245 */ /* 0x000fc60000201000 */
[----:B-1----:R-:W-:Y:S02]  /*0720*/  IMAD.IADD R6, R26, 0x1, R27 ;  /* 0x000000011a067824 */ /* 0x002fe400078e021b */
[----:B---3--:R-:W-:Y:S01]  /*0730*/  FADD R16, R16, R25 ;  /* 0x0000001910107221 */ /* 0x008fe20000000000 */
[----:B------:R-:W-:Y:S02]  /*0740*/  IMAD.MOV.U32 R0, RZ, RZ, 0x40800000 ;  /* 0x40800000ff007424 */ /* 0x000fe400078e00ff */
[----:B------:R-:W-:Y:S01]  /*0750*/  FFMA R3, R3, R28, 1.1641532182693481445e-10 ;  /* 0x2f00000003037423 */ /* 0x000fe2000000001c */
[----:B------:R-:W5:Y:S01]  /*0760*/  LDG.E R25, desc[UR4][R14.64+0x20] ;  /* 0x000020040e197981 */ /* 0x000f62000c1e1900 */
[----:B------:R-:W-:Y:S01]  /*0770*/  ISETP.GT.AND P1, PT, R6, 0x1000, PT ;  /* 0x000010000600780c */ /* 0x000fe20003f24270 */
[----:B----4-:R-:W-:Y:S01]  /*0780*/  FADD R6, R16, R9 ;  /* 0x0000000910067221 */ /* 0x010fe20000000000 */
[----:B------:R-:W-:Y:S02]  /*0790*/  IMAD R16, R36, 0x1001, R26 ;  /* 0x0000100124107824 */ /* 0x000fe400078e021a */
[----:B------:R-:W-:Y:S01]  /*07a0*/  FFMA R3, R3, R0, -2 ;  /* 0xc000000003037423 */ /* 0x000fe20000000000 */
[----:B------:R-:W5:Y:S01]  /*07b0*/  LDG.E.64 R8, desc[UR4][R14.64+0x28] ;  /* 0x000028040e087981 */ /* 0x000f62000c1e1b00 */
[----:B------:R-:W-:-:S04]  /*07c0*/  IMAD.WIDE R28, R16, 0x4, R20 ;  /* 0x00000004101c7825 */ /* 0x000fc800078e0214 */
[----:B------:R-:W-:Y:S02]  /*07d0*/  FFMA R35, R6, 0.25, R3 ;  /* 0x3e80000006237823 */ /* 0x000fe40000000003 */
[----:B------:R-:W5:Y:S04]  /*07e0*/  LDG.E.64 R6, desc[UR4][R14.64+0x18] ;  /* 0x000018040e067981 */ /* 0x000f68000c1e1b00 */
[----:B------:R0:W-:Y:S01]  /*07f0*/  STG.E desc[UR4][R28.64], R35 ;  /* 0x000000231c007986 */ /* 0x0001e2000c101904 */
[----:B------:R-:W-:Y:S01]  /*0800*/  BAR.SYNC.DEFER_BLOCKING 0x0 ;  /* 0x0000000000007b1d */ /* 0x000fe20000010000 */
[----:B------:R-:W-:Y:S01]  /*0810*/  @!P1 IMAD.WIDE R32, R27, 0x4, R28 ;  /* 0x000000041b209825 */ /* 0x000fe200078e021c */
[----:B0-----:R-:W-:Y:S02]  /*0820*/  @P3 IADD3 R35, PT, PT, R24, -R23, RZ ;  /* 0x8000001718233210 */ /* 0x001fe40007ffe0ff */
[----:B------:R-:W-:-:S03]  /*0830*/  IADD3 R36, PT, PT, R36, R27, RZ ;  /* 0x0000001b24247210 */ /* 0x000fc60007ffe0ff */
[----:B------:R-:W-:Y:S01]  /*0840*/  @P3 IMAD R35, R35, 0x1001, R26 ;  /* 0x0000100123233824 */ /* 0x000fe200078e021a */
[----:B------:R-:W-:-:S03]  /*0850*/  ISETP.GT.AND P2, PT, R36, 0x1000, PT ;  /* 0x000010002400780c */ /* 0x000fc60003f44270 */
[--C-:B------:R-:W-:Y:S01]  /*0860*/  @P3 IMAD.WIDE R34, R35, 0x4, R20.reuse ;  /* 0x0000000423223825 */ /* 0x100fe200078e0214 */
[----:B------:R0:W2:Y:S03]  /*0870*/  LDG.E R3, desc[UR4][R30.64] ;  /* 0x000000041e037981 */ /* 0x0000a6000c1e1900 */
[--C-:B------:R-:W-:Y:S01]  /*0880*/  @P0 IMAD.WIDE R36, R37, 0x4, R20.reuse ;  /* 0x0000000425240825 */ /* 0x100fe200078e0214 */
[----:B------:R1:W3:Y:S04]  /*0890*/  @!P1 LDG.E R32, desc[UR4][R32.64] ;  /* 0x0000000420209981 */ /* 0x0002e8000c1e1900 */
[----:B------:R-:W4:Y:S01]  /*08a0*/  @P3 LDG.E R34, desc[UR4][R34.64] ;  /* 0x0000000422223981 */ /* 0x000f22000c1e1900 */
[----:B0-----:R-:W-:-:S03]  /*08b0*/  IMAD.WIDE R30, R41, 0x4, R20 ;  /* 0x00000004291e7825 */ /* 0x001fc600078e0214 */
[----:B------:R-:W2:Y:S04]  /*08c0*/  @P0 LDG.E R36, desc[UR4][R36.64] ;  /* 0x0000000424240981 */ /* 0x000ea8000c1e1900 */
[----:B------:R-:W4:Y:S04]  /*08d0*/  LDG.E R30, desc[UR4][R30.64] ;  /* 0x000000041e1e7981 */ /* 0x000f28000c1e1900 */
[----:B------:R0:W2:Y:S01]  /*08e0*/  LDG.E R28, desc[UR4][R28.64] ;  /* 0x000000041c1c7981 */ /* 0x0000a2000c1e1900 */
[----:B-1----:R-:W-:Y:S02]  /*08f0*/  IMAD.MOV.U32 R33, RZ, RZ, RZ ;  /* 0x000000ffff217224 */ /* 0x002fe400078e00ff */
[----:B------:R-:W-:-:S02]  /*0900*/  @!P2 IMAD R41, R27, 0x1001, R16 ;  /* 0x000010011b29a824 */ /* 0x000fc400078e0210 */
[----:B0-----:R-:W-:Y:S02]  /*0910*/  IMAD.IADD R29, R26, 0x1, R23 ;  /* 0x000000011a1d7824 */ /* 0x001fe400078e0217 */
[----:B------:R-:W-:-:S06]  /*0920*/  @!P2 IMAD.WIDE R40, R41, 0x4, R20 ;  /* 0x000000042928a825 */ /* 0x000fcc00078e0214 */
[----:B------:R-:W2:Y:S01]  /*0930*/  @!P2 LDG.E R40, desc[UR4][R40.64] ;  /* 0x000000042828a981 */ /* 0x000ea2000c1e1900 */
[----:B---3--:R-:W-:Y:S01]  /*0940*/  @!P1 FADD R33, RZ, R32 ;  /* 0x00000020ff219221 */ /* 0x008fe20000000000 */
[----:B------:R-:W-:Y:S01]  /*0950*/  IMAD R32, R24, 0x1001, R29 ;  /* 0x0000100118207824 */ /* 0x000fe200078e021d */
[----:B------:R-:W-:Y:S02]  /*0960*/  IADD3 R29, PT, PT, -R23, R27, R24 ;  /* 0x0000001b171d7210 */ /* 0x000fe40007ffe118 */
[----:B----4-:R-:W-:Y:S01]  /*0970*/  FADD R16, R30, R33 ;  /* 0x000000211e107221 */ /* 0x010fe20000000000 */
[----:B------:R-:W-:Y:S01]  /*0980*/  MOV R33, RZ ;  /* 0x000000ff00217202 */ /* 0x000fe20000000f00 */
[----:B------:R-:W-:Y:S01]  /*0990*/  @P3 FADD R33, RZ, R34 ;  /* 0x00000022ff213221 */ /* 0x000fe20000000000 */
[----:B------:R-:W-:Y:S01]  /*09a0*/  CS2R R34, SRZ ;  /* 0x0000000000227805 */ /* 0x000fe2000001ff00 */
[----:B------:R-:W-:Y:S02]  /*09b0*/  IMAD R29, R29, 0x1001, R26 ;  /* 0x000010011d1d7824 */ /* 0x000fe400078e021a */
[----:B--2---:R-:W-:Y:S01]  /*09c0*/  @P0 FADD R35, RZ, R36 ;  /* 0x00000024ff230221 */ /* 0x004fe20000000000 */
[----:B------:R-:W-:-:S04]  /*09d0*/  IMAD.WIDE R36, R39, 0x4, R20 ;  /* 0x0000000427247825 */ /* 0x000fc800078e0214 */
[C---:B------:R-:W-:Y:S01]  /*09e0*/  FADD R33, R28.reuse, R33 ;  /* 0x000000211c217221 */ /* 0x040fe20000000000 */
[----:B------:R-:W-:Y:S01]  /*09f0*/  FADD R35, R28, R35 ;  /* 0x000000231c237221 */ /* 0x000fe20000000000 */
[----:B------:R-:W-:Y:S01]  /*0a00*/  IMAD.WIDE R28, R29, 0x4, R20 ;  /* 0x000000041d1c7825 */ /* 0x000fe200078e0214 */
[----:B------:R0:W2:Y:S03]  /*0a10*/  LDG.E R24, desc[UR4][R36.64] ;  /* 0x0000000424187981 */ /* 0x0000a6000c1e1900 */
[----:B------:R-:W-:Y:S02]  /*0a20*/  IMAD.WIDE R38, R27, 0x4, R36 ;  /* 0x000000041b267825 */ /* 0x000fe400078e0224 */
[----:B------:R-:W3:Y:S02]  /*0a30*/  LDG.E R29, desc[UR4][R28.64] ;  /* 0x000000041c1d7981 */ /* 0x000ee4000c1e1900 */
[----:B------:R-:W-:-:S02]  /*0a40*/  IMAD.WIDE R30, R32, 0x4, R20 ;  /* 0x00000004201e7825 */ /* 0x000fc400078e0214 */
[----:B------:R1:W4:Y:S04]  /*0a50*/  LDG.E R26, desc[UR4][R38.64] ;  /* 0x00000004261a7981 */ /* 0x000328000c1e1900 */
[----:B------:R-:W2:Y:S04]  /*0a60*/  LDG.E R36, desc[UR4][R12.64] ;  /* 0x000000040c247981 */ /* 0x000ea8000c1e1900 */
[----:B------:R1:W4:Y:S01]  /*0a70*/  LDG.E R30, desc[UR4][R30.64] ;  /* 0x000000041e1e7981 */ /* 0x000322000c1e1900 */
[----:B0-----:R-:W-:-:S03]  /*0a80*/  IMAD R37, R27, 0x1001, R32 ;  /* 0x000010011b257824 */ /* 0x001fc600078e0220 */
[----:B------:R-:W4:Y:S01]  /*0a90*/  LDG.E R27, desc[UR4][R10.64] ;  /* 0x000000040a1b7981 */ /* 0x000f22000c1e1900 */
[----:B------:R-:W-:-:S05]  /*0aa0*/  IMAD.WIDE R20, R37, 0x4, R20 ;  /* 0x0000000425147825 */ /* 0x000fca00078e0214 */
[----:B------:R0:W4:Y:S01]  /*0ab0*/  LDG.E R32, desc[UR4][R20.64] ;  /* 0x0000000414207981 */ /* 0x000122000c1e1900 */
[----:B------:R-:W-:-:S04]  /*0ac0*/  SHF.R.U32.HI R37, RZ, 0x2, R18 ;  /* 0x00000002ff257819 */ /* 0x000fc80000011612 */
[----:B------:R-:W-:Y:S02]  /*0ad0*/  LOP3.LUT R37, R37, R18, RZ, 0x3c, !PT ;  /* 0x0000001225257212 */ /* 0x000fe400078e3cff */
[----:B------:R-:W-:-:S03]  /*0ae0*/  SHF.L.U32 R18, R17, 0x4, RZ ;  /* 0x0000000411127819 */ /* 0x000fc600000006ff */
[----:B-1----:R-:W-:Y:S01]  /*0af0*/  IMAD.SHL.U32 R38, R37, 0x2, RZ ;  /* 0x0000000225267824 */ /* 0x002fe200078e00ff */
[----:B------:R-:W-:-:S04]  /*0b00*/  SHF.R.U32.HI R28, RZ, 0x2, R19 ;  /* 0x00000002ff1c7819 */ /* 0x000fc80000011613 */
[----:B------:R-:W-:Y:S02]  /*0b10*/  LOP3.LUT R18, R37, R38, R18, 0x96, !PT ;  /* 0x0000002625127212 */ /* 0x000fe400078e9612 */
[----:B------:R-:W-:Y:S02]  /*0b20*/  LOP3.LUT R28, R28, R19, RZ, 0x3c, !PT ;  /* 0x000000131c1c7212 */ /* 0x000fe400078e3cff */
[----:B------:R-:W-:-:S03]  /*0b30*/  LOP3.LUT R18, R18, R17, RZ, 0x3c, !PT ;  /* 0x0000001112127212 */ /* 0x000fc600078e3cff */
[----:B------:R-:W-:Y:S01]  /*0b40*/  IMAD.SHL.U32 R31, R28, 0x2, RZ ;  /* 0x000000021c1f7824 */ /* 0x000fe200078e00ff */
[----:B------:R-:W-:Y:S02]  /*0b50*/  SHF.L.U32 R19, R18, 0x4, RZ ;  /* 0x0000000412137819 */ /* 0x000fe400000006ff */
[----:B0-----:R-:W-:Y:S02]  /*0b60*/  SHF.R.U32.HI R21, RZ, 0x2, R4 ;  /* 0x00000002ff157819 */ /* 0x001fe40000011604 */
[----:B------:R-:W-:Y:S02]  /*0b70*/  LOP3.LUT R19, R28, R31, R19, 0x96, !PT ;  /* 0x0000001f1c137212 */ /* 0x000fe400078e9613 */
[----:B------:R-:W-:Y:S02]  /*0b80*/  LOP3.LUT R21, R21, R4, RZ, 0x3c, !PT ;  /* 0x0000000415157212 */ /* 0x000fe400078e3cff */
[----:B------:R-:W-:-:S03]  /*0b90*/  LOP3.LUT R19, R19, R18, RZ, 0x3c, !PT ;  /* 0x0000001213137212 */ /* 0x000fc600078e3cff */
[----:B------:R-:W-:Y:S01]  /*0ba0*/  IMAD.SHL.U32 R20, R21, 0x2, RZ ;  /* 0x0000000215147824 */ /* 0x000fe200078e00ff */
[----:B------:R-:W-:-:S04]  /*0bb0*/  SHF.L.U32 R4, R19, 0x4, RZ ;  /* 0x0000000413047819 */ /* 0x000fc800000006ff */
[----:B------:R-:W-:Y:S02]  /*0bc0*/  LOP3.LUT R20, R21, R20, R4, 0x96, !PT ;  /* 0x0000001415147212 */ /* 0x000fe400078e9604 */
[----:B------:R-:W-:Y:S02]  /*0bd0*/  SHF.R.U32.HI R4, RZ, 0x2, R5 ;  /* 0x00000002ff047819 */ /* 0x000fe40000011605 */
[----:B------:R-:W-:Y:S02]  /*0be0*/  LOP3.LUT R20, R20, R19, RZ, 0x3c, !PT ;  /* 0x0000001314147212 */ /* 0x000fe400078e3cff */
[----:B------:R-:W-:Y:S02]  /*0bf0*/  LOP3.LUT R4, R4, R5, RZ, 0x3c, !PT ;  /* 0x0000000504047212 */ /* 0x000fe400078e3cff */
[----:B------:R-:W-:-:S03]  /*0c00*/  SHF.L.U32 R5, R20, 0x4, RZ ;  /* 0x0000000414057819 */ /* 0x000fc600000006ff */
[----:B------:R-:W-:Y:S02]  /*0c10*/  IMAD.SHL.U32 R21, R4, 0x2, RZ ;  /* 0x0000000204157824 */ /* 0x000fe400078e00ff */
[----:B------:R-:W-:Y:S01]  /*0c20*/  FADD R3, R16, R3 ;  /* 0x0000000310037221 */ /* 0x000fe20000000000 */
[----:B------:R-:W-:Y:S02]  /*0c30*/  VIADD R16, R2, 0x1ba6d9 ;  /* 0x001ba6d902107836 */ /* 0x000fe40000000000 */
[----:B------:R-:W-:Y:S02]  /*0c40*/  LOP3.LUT R21, R4, R21, R5, 0x96, !PT ;  /* 0x0000001504157212 */ /* 0x000fe400078e9605 */
[C---:B------:R-:W-:Y:S02]  /*0c50*/  IADD3 R5, PT, PT, R2.reuse, 0x10974f, R19 ;  /* 0x0010974f02057810 */ /* 0x040fe40007ffe013 */
[----:B------:R-:W-:Y:S01]  /*0c60*/  LOP3.LUT R21, R21, R20, RZ, 0x3c, !PT ;  /* 0x0000001415157212 */ /* 0x000fe200078e3cff */
[----:B------:R-:W-:Y:S01]  /*0c70*/  IMAD.MOV.U32 R39, RZ, RZ, 0x2f800000 ;  /* 0x2f800000ff277424 */ /* 0x000fe200078e00ff */
[----:B------:R-:W-:-:S02]  /*0c80*/  IADD3 R4, PT, PT, R2, 0xb0f8a, R18 ;  /* 0x000b0f8a02047810 */ /* 0x000fc40007ffe012 */
[----:B------:R-:W-:Y:S02]  /*0c90*/  I2FP.F32.U32 R5, R5 ;  /* 0x0000000500057245 */ /* 0x000fe40000201000 */
[----:B------:R-:W-:Y:S02]  /*0ca0*/  IADD3 R2, PT, PT, R2, 0x161f14, R20 ;  /* 0x00161f1402027810 */ /* 0x000fe40007ffe014 */
[----:B------:R-:W-:Y:S01]  /*0cb0*/  IADD3 R28, PT, PT, R21, R16, RZ ;  /* 0x00000010151c7210 */ /* 0x000fe20007ffe0ff */
[----:B------:R-:W-:Y:S01]  /*0cc0*/  @!P2 FADD R34, RZ, R40 ;  /* 0x00000028ff22a221 */ /* 0x000fe20000000000 */
[----:B------:R-:W-:Y:S01]  /*0cd0*/  I2FP.F32.U32 R4, R4 ;  /* 0x0000000400047245 */ /* 0x000fe20000201000 */
[-C--:B------:R-:W-:Y:S01]  /*0ce0*/  FFMA R31, R5, R39.reuse, 1.1641532182693481445e-10 ;  /* 0x2f000000051f7423 */ /* 0x080fe20000000027 */
[----:B------:R-:W-:Y:S01]  /*0cf0*/  I2FP.F32.U32 R2, R2 ;  /* 0x0000000200027245 */ /* 0x000fe20000201000 */
[----:B------:R-:W-:Y:S01]  /*0d00*/  HFMA2 R5, -RZ, RZ, 2.125, 0 ;  /* 0x40400000ff057431 */ /* 0x000fe200000001ff */
[----:B------:R-:W-:Y:S01]  /*0d10*/  I2FP.F32.U32 R28, R28 ;  /* 0x0000001c001c7245 */ /* 0x000fe20000201000 */
[-C--:B------:R-:W-:Y:S01]  /*0d20*/  FFMA R31, R31, R0.reuse, -2 ;  /* 0xc00000001f1f7423 */ /* 0x080fe20000000000 */
[----:B------:R-:W-:Y:S01]  /*0d30*/  @P3 IMAD.MOV.U32 R5, RZ, RZ, 0x40800000 ;  /* 0x40800000ff053424 */ /* 0x000fe200078e00ff */
[----:B------:R-:W-:Y:S01]  /*0d40*/  BSSY.RECONVERGENT B0, `(.L_x_129) ;  /* 0x000001f000007945 */ /* 0x000fe20003800200 */
[----:B---3--:R-:W-:Y:S01]  /*0d50*/  FADD R34, R29, R34 ;  /* 0x000000221d227221 */ /* 0x008fe20000000000 */
[-C--:B------:R-:W-:Y:S01]  /*0d60*/  FFMA R29, R2, R39.reuse, 1.1641532182693481445e-10 ;  /* 0x2f000000021d7423 */ /* 0x080fe20000000027 */
[----:B--2---:R-:W-:Y:S01]  /*0d70*/  FADD R37, R33, R36 ;  /* 0x0000002421257221 */ /* 0x004fe20000000000 */
[-C--:B------:R-:W-:Y:S01]  /*0d80*/  FFMA R33, R4, R39.reuse, 1.1641532182693481445e-10 ;  /* 0x2f00000004217423 */ /* 0x080fe20000000027 */
[----:B------:R-:W-:Y:S01]  /*0d90*/  FFMA R39, R28, R39, 1.1641532182693481445e-10 ;  /* 0x2f0000001c277423 */ /* 0x000fe20000000027 */
[----:B------:R-:W-:-:S02]  /*0da0*/  FFMA R28, R29, R0, -2 ;  /* 0xc00000001d1c7423 */ /* 0x000fc40000000000 */
[-C--:B------:R-:W-:Y:S01]  /*0db0*/  FFMA R33, R33, R0.reuse, -2 ;  /* 0xc000000021217423 */ /* 0x080fe20000000000 */
[----:B------:R-:W-:Y:S02]  /*0dc0*/  FFMA R29, R39, R0, -2 ;  /* 0xc0000000271d7423 */ /* 0x000fe40000000000 */
[----:B------:R-:W0:Y:S01]  /*0dd0*/  MUFU.RCP R0, R5 ;  /* 0x0000000500007308 */ /* 0x000e220000001000 */
[----:B----4-:R-:W-:Y:S01]  /*0de0*/  FADD R4, R37, R30 ;  /* 0x0000001e25047221 */ /* 0x010fe20000000000 */
[----:B------:R-:W-:-:S06]  /*0df0*/  FADD R27, R34, R27 ;  /* 0x0000001b221b7221 */ /* 0x000fcc0000000000 */
[----:B------:R-:W1:Y:S01]  /*0e00*/  FCHK P3, R4, R5 ;  /* 0x0000000504007302 */ /* 0x000e620000060000 */
[----:B0-----:R-:W-:-:S04]  /*0e10*/  FFMA R37, R0, -R5, 1 ;  /* 0x3f80000000257423 */ /* 0x001fc80000000805 */
[----:B------:R-:W-:-:S04]  /*0e20*/  FFMA R37, R0, R37, R0 ;  /* 0x0000002500257223 */ /* 0x000fc80000000000 */
[----:B------:R-:W-:-:S04]  /*0e30*/  FFMA R0, R4, R37, RZ ;  /* 0x0000002504007223 */ /* 0x000fc800000000ff */
[----:B------:R-:W-:Y:S01]  /*0e40*/  FFMA R2, R0, -R5, R4 ;  /* 0x8000000500027223 */ /* 0x000fe20000000004 */
[----:B------:R-:W-:-:S03]  /*0e50*/  FADD R35, R36, R35 ;  /* 0x0000002324237221 */ /* 0x000fc60000000000 */
[----:B------:R-:W-:Y:S01]  /*0e60*/  FFMA R30, R37, R2, R0 ;  /* 0x00000002251e7223 */ /* 0x000fe20000000000 */
[----:B------:R-:W-:Y:S01]  /*0e70*/  FADD R2, R27, R32 ;  /* 0x000000201b027221 */ /* 0x000fe20000000000 */
[----:B------:R-:W-:Y:S02]  /*0e80*/  HFMA2 R27, -RZ, RZ, 2.125, 0 ;  /* 0x40400000ff1b7431 */ /* 0x000fe400000001ff */
[----:B------:R-:W-:Y:S01]  /*0e90*/  FADD R0, R3, R26 ;  /* 0x0000001a03007221 */ /* 0x000fe20000000000 */
[----:B------:R-:W-:Y:S01]  /*0ea0*/  FADD R3, R35, R24 ;  /* 0x0000001823037221 */ /* 0x000fe20000000000 */
[----:B------:R-:W-:Y:S01]  /*0eb0*/  MOV R24, 0x40400000 ;  /* 0x4040000000187802 */ /* 0x000fe20000000f00 */
[----:B------:R-:W-:Y:S01]  /*0ec0*/  IMAD.MOV.U32 R35, RZ, RZ, 0x40400000 ;  /* 0x40400000ff237424 */ /* 0x000fe200078e00ff */
[----:B------:R-:W-:Y:S01]  /*0ed0*/  @!P2 MOV R35, 0x40800000 ;  /* 0x408000000023a802 */ /* 0x000fe20000000f00 */
[----:B------:R-:W-:Y:S02]  /*0ee0*/  @P0 IMAD.MOV.U32 R24, RZ, RZ, 0x40800000 ;  /* 0x40800000ff180424 */ /* 0x000fe400078e00ff */
[----:B------:R-:W-:Y:S01]  /*0ef0*/  @!P1 IMAD.MOV.U32 R27, RZ, RZ, 0x40800000 ;  /* 0x40800000ff1b9424 */ /* 0x000fe200078e00ff */
[----:B-1----:R-:W-:Y:S06]  /*0f00*/  @!P3 BRA `(.L_x_130) ;  /* 0x000000000008b947 */ /* 0x002fec0003800000 */
[----:B------:R-:W-:-:S07]  /*0f10*/  MOV R26, 0xf30 ;  /* 0x00000f30001a7802 */ /* 0x000fce0000000f00 */
[----:B-----5:R-:W-:Y:S05]  /*0f20*/  CALL.REL.NOINC `($__internal_8_$__cuda_sm3x_div_rn_noftz_f32_slowpath) ;  /* 0x0000000400147944 */ /* 0x020fea0003c00000 */
.L_x_130:
[----:B------:R-:W-:Y:S05]  /*0f30*/  BSYNC.RECONVERGENT B0 ;  /* 0x0000000000007941 */ /* 0x000fea0003800200 */
.L_x_129:
[----:B------:R-:W0:Y:S01]  /*0f40*/  MUFU.RCP R5, R24 ;  /* 0x0000001800057308 */ /* 0x000e220000001000 */
[----:B------:R-:W-:Y:S01]  /*0f50*/  FADD R33, R33, R30 ;  /* 0x0000001e21217221 */ /* 0x000fe20000000000 */
[----:B------:R-:W-:Y:S01]  /*0f60*/  IMAD.WIDE R12, R23, 0x4, R12 ;  /* 0x00000004170c7825 */ /* 0x000fe200078e020c */
[----:B------:R-:W-:Y:S04]  /*0f70*/  BSSY.RECONVERGENT B0, `(.L_x_131) ;  /* 0x000000e000007945 */ /* 0x000fe80003800200 */
[----:B------:R1:W-:Y:S01]  /*0f80*/  STG.E desc[UR4][R12.64], R33 ;  /* 0x000000210c007986 */ /* 0x0003e2000c101904 */
        /* <DEDUP_REMOVED lines=10> */
[----:B-----5:R-:W-:Y:S05]  /*1030*/  CALL.REL.NOINC `($__internal_8_$__cuda_sm3x_div_rn_noftz_f32_slowpath) ;  /* 0x0000000000d07944 */ /* 0x020fea0003c00000 */
[----:B------:R-:W-:-:S07]  /*1040*/  MOV R4, R30 ;  /* 0x0000001e00047202 */ /* 0x000fce0000000f00 */
.L_x_132:
[----:B------:R-:W-:Y:S05]  /*1050*/  BSYNC.RECONVERGENT B0 ;  /* 0x0000000000007941 */ /* 0x000fea0003800200 */
.L_x_131:
[----:B------:R-:W0:Y:S01]  /*1060*/  LDC.64 R12, c[0x0][0x388] ;  /* 0x0000e200ff0c7b82 */ /* 0x000e220000000a00 */
[----:B------:R-:W1:Y:S01]  /*1070*/  MUFU.RCP R24, R27 ;  /* 0x0000001b00187308 */ /* 0x000e620000001000 */
[----:B------:R-:W-:Y:S02]  /*1080*/  IMAD R3, R23, 0x1001, R22 ;  /* 0x0000100117037824 */ /* 0x000fe400078e0216 */
[----:B------:R-:W-:Y:S01]  /*1090*/  FADD R31, R31, R4 ;  /* 0x000000041f1f7221 */ /* 0x000fe20000000000 */
[----:B------:R-:W-:Y:S04]  /*10a0*/  BSSY.RECONVERGENT B0, `(.L_x_133) ;  /* 0x000000f000007945 */ /* 0x000fe80003800200 */
[----:B------:R-:W2:Y:S01]  /*10b0*/  FCHK P0, R0, R27 ;  /* 0x0000001b00007302 */ /* 0x000ea20000000000 */
[----:B0-----:R-:W-:-:S04]  /*10c0*/  IMAD.WIDE R12, R3, 0x4, R12 ;  /* 0x00000004030c7825 */ /* 0x001fc800078e020c */
[C---:B-1----:R-:W-:Y:S01]  /*10d0*/  FFMA R3, R24.reuse, -R27, 1 ;  /* 0x3f80000018037423 */ /* 0x042fe2000000081b */
[----:B------:R0:W-:Y:S03]  /*10e0*/  STG.E desc[UR4][R12.64], R31 ;  /* 0x0000001f0c007986 */ /* 0x0001e6000c101904 */
[----:B------:R-:W-:-:S04]  /*10f0*/  FFMA R3, R24, R3, R24 ;  /* 0x0000000318037223 */ /* 0x000fc80000000018 */
[----:B------:R-:W-:-:S04]  /*1100*/  FFMA R4, R0, R3, RZ ;  /* 0x0000000300047223 */ /* 0x000fc800000000ff */
[----:B------:R-:W-:-:S04]  /*1110*/  FFMA R5, R4, -R27, R0 ;  /* 0x8000001b04057223 */ /* 0x000fc80000000000 */
[----:B------:R-:W-:Y:S01]  /*1120*/  FFMA R3, R3, R5, R4 ;  /* 0x0000000503037223 */ /* 0x000fe20000000004 */
[----:B0-2---:R-:W-:Y:S06]  /*1130*/  @!P0 BRA `(.L_x_134) ;  /* 0x0000000000148947 */ /* 0x005fec0003800000 */
[----:B------:R-:W-:Y:S01]  /*1140*/  IMAD.MOV.U32 R4, RZ, RZ, R0 ;  /* 0x000000ffff047224 */ /* 0x000fe200078e0000 */
[----:B------:R-:W-:Y:S02]  /*1150*/  MOV R5, R27 ;  /* 0x0000001b00057202 */ /* 0x000fe40000000f00 */
[----:B------:R-:W-:-:S07]  /*1160*/  MOV R26, 0x1180 ;  /* 0x00001180001a7802 */ /* 0x000fce0000000f00 */
[----:B-----5:R-:W-:Y:S05]  /*1170*/  CALL.REL.NOINC `($__internal_8_$__cuda_sm3x_div_rn_noftz_f32_slowpath) ;  /* 0x0000000000807944 */ /* 0x020fea0003c00000 */
[----:B------:R-:W-:-:S07]  /*1180*/  IMAD.MOV.U32 R3, RZ, RZ, R30 ;  /* 0x000000ffff037224 */ /* 0x000fce00078e001e */
.L_x_134:
[----:B------:R-:W-:Y:S05]  /*1190*/  BSYNC.RECONVERGENT B0 ;  /* 0x0000000000007941 */ /* 0x000fea0003800200 */
.L_x_133:
[----:B------:R-:W0:Y:S01]  /*11a0*/  LDC R5, c[0x0][0x390] ;  /* 0x0000e400ff057b82 */ /* 0x000e220000000800 */
[----:B------:R-:W1:Y:S01]  /*11b0*/  MUFU.RCP R0, R35 ;  /* 0x0000002300007308 */ /* 0x000e620000001000 */
[----:B------:R-:W-:Y:S01]  /*11c0*/  FADD R3, R28, R3 ;  /* 0x000000031c037221 */ /* 0x000fe20000000000 */
[----:B------:R-:W-:Y:S06]  /*11d0*/  BSSY.RECONVERGENT B0, `(.L_x_135) ;  /* 0x000000f000007945 */ /* 0x000fec0003800200 */
        /* <DEDUP_REMOVED lines=9> */
[----:B------:R-:W-:Y:S01]  /*1270*/  MOV R4, R2 ;  /* 0x0000000200047202 */ /* 0x000fe20000000f00 */
[----:B------:R-:W-:Y:S01]  /*1280*/  IMAD.MOV.U32 R5, RZ, RZ, R35 ;  /* 0x000000ffff057224 */ /* 0x000fe200078e0023 */
[----:B------:R-:W-:-:S07]  /*1290*/  MOV R26, 0x12b0 ;  /* 0x000012b0001a7802 */ /* 0x000fce0000000f00 */
[----:B-----5:R-:W-:Y:S05]  /*12a0*/  CALL.REL.NOINC `($__internal_8_$__cuda_sm3x_div_rn_noftz_f32_slowpath) ;  /* 0x0000000000347944 */ /* 0x020fea0003c00000 */
[----:B------:R-:W-:-:S07]  /*12b0*/  MOV R0, R30 ;  /* 0x0000001e00007202 */ /* 0x000fce0000000f00 */
.L_x_136:
[----:B------:R-:W-:Y:S05]  /*12c0*/  BSYNC.RECONVERGENT B0 ;  /* 0x0000000000007941 */ /* 0x000fea0003800200 */
.L_x_135:
[----:B------:R-:W-:Y:S01]  /*12d0*/  FADD R29, R29, R0 ;  /* 0x000000001d1d7221 */ /* 0x000fe20000000000 */
[----:B------:R-:W-:-:S05]  /*12e0*/  IMAD.WIDE R10, R23, 0x4, R10 ;  /* 0x00000004170a7825 */ /* 0x000fca00078e020a */
[----:B------:R-:W-:Y:S04]  /*12f0*/  STG.E desc[UR4][R10.64], R29 ;  /* 0x0000001d0a007986 */ /* 0x000fe8000c101904 */
[----:B------:R-:W-:Y:S04]  /*1300*/  STG.E.64 desc[UR4][R14.64], R16 ;  /* 0x000000100e007986 */ /* 0x000fe8000c101b04 */
[----:B------:R-:W-:Y:S04]  /*1310*/  STG.E.64 desc[UR4][R14.64+0x8], R18 ;  /* 0x000008120e007986 */ /* 0x000fe8000c101b04 */
[----:B------:R-:W-:Y:S04]  /*1320*/  STG.E.64 desc[UR4][R14.64+0x10], R20 ;  /* 0x000010140e007986 */ /* 0x000fe8000c101b04 */
[----:B-----5:R-:W-:Y:S04]  /*1330*/  STG.E.64 desc[UR4][R14.64+0x18], R6 ;  /* 0x000018060e007986 */ /* 0x020fe8000c101b04 */
[----:B------:R-:W-:Y:S04]  /*1340*/  STG.E.64 desc[UR4][R14.64+0x28], R8 ;  /* 0x000028080e007986 */ /* 0x000fe8000c101b04 */
[----:B------:R-:W-:Y:S01]  /*1350*/  STG.E desc[UR4][R14.64+0x20], R25 ;  /* 0x000020190e007986 */ /* 0x000fe2000c101904 */
[----:B------:R-:W-:Y:S06]  /*1360*/  BAR.SYNC.DEFER_BLOCKING 0x0 ;  /* 0x0000000000007b1d */ /* 0x000fec0000010000 */
[----:B------:R-:W-:Y:S05]  /*1370*/  EXIT ;  /* 0x000000000000794d */ /* 0x000fea0003800000 */
        .weak           $__internal_8_$__cuda_sm3x_div_rn_noftz_f32_slowpath
        .type           $__internal_8_$__cuda_sm3x_div_rn_noftz_f32_slowpath,@function
        .size           $__internal_8_$__cuda_sm3x_div_rn_noftz_f32_slowpath,(.L_x_258 - $__internal_8_$__cuda_sm3x_div_rn_noftz_f32_slowpath)
$__internal_8_$__cuda_sm3x_div_rn_noftz_f32_slowpath:
        /* <DEDUP_REMOVED lines=30> */
[----:B------:R-:W-:Y:S01]  /*1560*/  @P0 IMAD.MOV.U32 R30, RZ, RZ, RZ ;  /* 0x000000ffff1e0224 */ /* 0x000fe200078e00ff */
[----:B------:R-:W-:Y:S01]  /*1570*/  @!P0 MOV R30, 0xffffffc0 ;  /* 0xffffffc0001e8802 */ /* 0x000fe20000000f00 */
[----:B------:R-:W-:-:S04]  /*1580*/  @!P0 FFMA R4, R4, 1.84467440737095516160e+19, RZ ;  /* 0x5f80000004048823 */ /* 0x000fc800000000ff */
[----:B------:R-:W-:Y:S01]  /*1590*/  @!P1 FFMA R5, R5, 1.84467440737095516160e+19, RZ ;  /* 0x5f80000005059823 */ /* 0x000fe200000000ff */
[----:B------:R-:W-:-:S07]  /*15a0*/  @!P1 VIADD R30, R30, 0x40 ;  /* 0x000000401e1e9836 */ /* 0x000fce0000000000 */
.L_x_138:
[----:B------:R-:W-:Y:S01]  /*15b0*/  LEA R34, R32, 0xc0800000, 0x17 ;  /* 0xc080000020227811 */ /* 0x000fe200078eb8ff */
[----:B------:R-:W-:Y:S01]  /*15c0*/  BSSY.RECONVERGENT B2, `(.L_x_143) ;  /* 0x0000036000027945 */ /* 0x000fe20003800200 */
[----:B------:R-:W-:-:S03]  /*15d0*/  IADD3 R37, PT, PT, R37, -0x7f, RZ ;  /* 0xffffff8125257810 */ /* 0x000fc60007ffe0ff */
[----:B------:R-:W-:Y:S02]  /*15e0*/  IMAD.IADD R34, R5, 0x1, -R34 ;  /* 0x0000000105227824 */ /* 0x000fe400078e0a22 */
[C---:B------:R-:W-:Y:S01]  /*15f0*/  IMAD R4, R37.reuse, -0x800000, R4 ;  /* 0xff80000025047824 */ /* 0x040fe200078e0204 */
[----:B------:R-:W-:Y:S01]  /*1600*/  IADD3 R37, PT, PT, R37, 0x7f, -R32 ;  /* 0x0000007f25257810 */ /* 0x000fe20007ffe820 */
[----:B------:R-:W0:Y:S01]  /*1610*/  MUFU.RCP R5, R34 ;  /* 0x0000002200057308 */ /* 0x000e220000001000 */
[----:B------:R-:W-:Y:S02]  /*1620*/  FADD.FTZ R39, -R34, -RZ ;  /* 0x800000ff22277221 */ /* 0x000fe40000010100 */
[----:B------:R-:W-:Y:S02]  /*1630*/  IADD3 R37, PT, PT, R37, R30, RZ ;  /* 0x0000001e25257210 */ /* 0x000fe40007ffe0ff */
        /* <DEDUP_REMOVED lines=20> */
[CCC-:B------:R-:W-:Y:S01]  /*1780*/  FFMA.RP R32, R5.reuse, R39.reuse, R36.reuse ;  /* 0x0000002705207223 */ /* 0x1c0fe20000008024 */
[CCC-:B------:R-:W-:Y:S01]  /*1790*/  FFMA.RM R37, R5.reuse, R39.reuse, R36.reuse ;  /* 0x0000002705257223 */ /* 0x1c0fe20000004024 */
[----:B------:R-:W-:Y:S01]  /*17a0*/  FFMA.RZ R5, R5, R39, R36 ;  /* 0x0000002705057223 */ /* 0x000fe2000000c024 */
[C---:B------:R-:W-:Y:S02]  /*17b0*/  ISETP.NE.AND P2, PT, R30.reuse, RZ, PT ;  /* 0x000000ff1e00720c */ /* 0x040fe40003f45270 */
[----:B------:R-:W-:Y:S02]  /*17c0*/  ISETP.NE.AND P1, PT, R30, RZ, PT ;  /* 0x000000ff1e00720c */ /* 0x000fe40003f25270 */
[----:B------:R-:W-:Y:S02]  /*17d0*/  LOP3.LUT R5, R5, 0x7fffff, RZ, 0xc0, !PT ;  /* 0x007fffff05057812 */ /* 0x000fe400078ec0ff */
[----:B------:R-:W-:Y:S01]  /*17e0*/  FSETP.NEU.FTZ.AND P0, PT, R32, R37, PT ;  /* 0x000000252000720b */ /* 0x000fe20003f1d000 */
[----:B------:R-:W-:Y:S01]  /*17f0*/  VIADD R32, R30, 0x20 ;  /* 0x000000201e207836 */ /* 0x000fe20000000000 */
[----:B------:R-:W-:-:S02]  /*1800*/  LOP3.LUT R5, R5, 0x800000, RZ, 0xfc, !PT ;  /* 0x0080000005057812 */ /* 0x000fc400078efcff */
[----:B------:R-:W-:Y:S02]  /*1810*/  IADD3 R30, PT, PT, -R30, RZ, RZ ;  /* 0x000000ff1e1e7210 */ /* 0x000fe40007ffe1ff */
        /* <DEDUP_REMOVED lines=12> */
.L_x_145:
[----:B------:R-:W-:-:S04]  /*18e0*/  LOP3.LUT R4, R4, 0x80000000, RZ, 0xc0, !PT ;  /* 0x8000000004047812 */ /* 0x000fc800078ec0ff */
[----:B------:R-:W-:Y:S01]  /*18f0*/  LOP3.LUT R4, R4, 0x7f800000, RZ, 0xfc, !PT ;  /* 0x7f80000004047812 */ /* 0x000fe200078efcff */
[----:B------:R-:W-:Y:S06]  /*1900*/  BRA `(.L_x_146) ;  /* 0x0000000000047947 */ /* 0x000fec0003800000 */
.L_x_144:
[----:B------:R-:W-:-:S07]  /*1910*/  LEA R4, R37, R4, 0x17 ;  /* 0x0000000425047211 */ /* 0x000fce00078eb8ff */
.L_x_146:
[----:B------:R-:W-:Y:S05]  /*1920*/  BSYNC.RECONVERGENT B2 ;  /* 0x0000000000027941 */ /* 0x000fea0003800200 */
.L_x_143:
[----:B------:R-:W-:Y:S05]  /*1930*/  BRA `(.L_x_147) ;  /* 0x0000000000207947 */ /* 0x000fea0003800000 */
.L_x_142:
[----:B------:R-:W-:-:S04]  /*1940*/  LOP3.LUT R4, R5, 0x80000000, R4, 0x48, !PT ;  /* 0x8000000005047812 */ /* 0x000fc800078e4804 */
[----:B------:R-:W-:Y:S01]  /*1950*/  LOP3.LUT R4, R4, 0x7f800000, RZ, 0xfc, !PT ;  /* 0x7f80000004047812 */ /* 0x000fe200078efcff */
[----:B------:R-:W-:Y:S06]  /*1960*/  BRA `(.L_x_147) ;  /* 0x0000000000147947 */ /* 0x000fec0003800000 */
.L_x_141:
[----:B------:R-:W-:Y:S01]  /*1970*/  LOP3.LUT R4, R5, 0x80000000, R4, 0x48, !PT ;  /* 0x8000000005047812 */ /* 0x000fe200078e4804 */
[----:B------:R-:W-:Y:S06]  /*1980*/  BRA `(.L_x_147) ;  /* 0x00000000000c7947 */ /* 0x000fec0003800000 */
.L_x_140:
[----:B------:R-:W0:Y:S01]  /*1990*/  MUFU.RSQ R4, -QNAN ;  /* 0xffc0000000047908 */ /* 0x000e220000001400 */
[----:B------:R-:W-:Y:S05]  /*19a0*/  BRA `(.L_x_147) ;  /* 0x0000000000047947 */ /* 0x000fea0003800000 */
.L_x_139:
[----:B------:R-:W-:-:S07]  /*19b0*/  FADD.FTZ R4, R4, R5 ;  /* 0x0000000504047221 */ /* 0x000fce0000010000 */
.L_x_147:
[----:B------:R-:W-:Y:S05]  /*19c0*/  BSYNC.RECONVERGENT B1 ;  /* 0x0000000000017941 */ /* 0x000fea0003800200 */
.L_x_137:
[----:B0-----:R-:W-:Y:S01]  /*19d0*/  IMAD.MOV.U32 R30, RZ, RZ, R4 ;  /* 0x000000ffff1e7224 */ /* 0x001fe200078e0004 */
[----:B------:R-:W-:Y:S01]  /*19e0*/  MOV R4, R26 ;  /* 0x0000001a00047202 */ /* 0x000fe20000000f00 */
[----:B------:R-:W-:-:S04]  /*19f0*/  IMAD.MOV.U32 R5, RZ, RZ, 0x0 ;  /* 0x00000000ff057424 */ /* 0x000fc800078e00ff */
[----:B------:R-:W-:Y:S05]  /*1a00*/  RET.REL.NODEC R4 `(_Z16Square_Diamond_4P17curandStateXORWOWPfi) ;  /* 0xffffffe4047c7950 */ /* 0x000fea0003c3ffff */
.L_x_148:
        /* <DEDUP_REMOVED lines=15> */
.L_x_258:


//--------------------- .text._Z9Diamond_3P17curandStateXORWOWPfi --------------------------
	.section	.text._Z9Diamond_3P17curandStateXORWOWPfi,"ax",@progbits
	.align	128
        .global         _Z9Diamond_3P17curandStateXORWOWPfi
        .type           _Z9Diamond_3P17curandStateXORWOWPfi,@function
        .size           _Z9Diamond_3P17curandStateXORWOWPfi,(.L_x_259 - _Z9Diamond_3P17curandStateXORWOWPfi)
        .other          _Z9Diamond_3P17curandStateXORWOWPfi,@"STO_CUDA_ENTRY STV_DEFAULT"
_Z9Diamond_3P17curandStateXORWOWPfi:
.text._Z9Diamond_3P17curandStateXORWOWPfi:
[----:B------:R-:W-:Y:S01]  /*0000*/  LDC R1, c[0x0][0x37c] ;  /* 0x0000df00ff017b82 */ /* 0x000fe20000000800 */
[----:B------:R-:W0:Y:S07]  /*0010*/  S2R R3, SR_TID.X ;  /* 0x0000000000037919 */ /* 0x000e2e0000002100 */
[----:B------:R-:W0:Y:S08]  /*0020*/  S2UR UR4, SR_CTAID.X ;  /* 0x00000000000479c3 */ /* 0x000e300000002500 */
[----:B------:R-:W0:Y:S02]  /*0030*/  LDC R6, c[0x0][0x360] ;  /* 0x0000d800ff067b82 */ /* 0x000e240000000800 */
[----:B0-----:R-:W-:-:S05]  /*0040*/  IMAD R6, R6, UR4, R3 ;  /* 0x0000000406067c24 */ /* 0x001fca000f8e0203 */
[----:B------:R-:W-:-:S13]  /*0050*/  ISETP.GT.AND P0, PT, R6, 0x1002000, PT ;  /* 0x010020000600780c */ /* 0x000fda0003f04270 */
[----:B------:R-:W-:Y:S05]  /*0060*/  @P0 EXIT ;  /* 0x000000000000094d */ /* 0x000fea0003800000 */
[----:B------:R-:W0:Y:S01]  /*0070*/  LDC R0, c[0x0][0x390] ;  /* 0x0000e400ff007b82 */ /* 0x000e220000000800 */
[----:B------:R-:W-:Y:S01]  /*0080*/  IABS R14, R6 ;  /* 0x00000006000e7213 */ /* 0x000fe20000000000 */
[----:B------:R-:W1:Y:S01]  /*0090*/  LDCU.64 UR4, c[0x0][0x358] ;  /* 0x00006b00ff0477ac */ /* 0x000e620008000a00 */
        /* <DEDUP_REMOVED lines=25> */
[-C--:B------:R-:W-:Y:S02]  /*0230*/  IABS R2, R7.reuse ;  /* 0x0000000700027213 */ /* 0x080fe40000000000 */
[----:B------:R-:W-:Y:S02]  /*0240*/  IABS R15, R7 ;  /* 0x00000007000f7213 */ /* 0x000fe40000000000 */
[----:B------:R-:W-:Y:S02]  /*0250*/  ISETP.NE.AND P3, PT, R7, RZ, PT ;  /* 0x000000ff0700720c */ /* 0x000fe40003f65270 */
[----:B------:R-:W2:Y:S08]  /*0260*/  I2F.RP R12, R2 ;  /* 0x00000002000c7306 */ /* 0x000eb00000209400 */
[----:B0-----:R-:W0:Y:S08]  /*0270*/  MUFU.RCP R9, R9 ;  /* 0x0000000900097308 */ /* 0x001e300000001000 */
[----:B--2---:R-:W2:Y:S01]  /*0280*/  MUFU.RCP R12, R12 ;  /* 0x0000000c000c7308 */ /* 0x004ea20000001000 */
[----:B0-----:R-:W-:-:S02]  /*0290*/  VIADD R4, R9, 0xffffffe ;  /* 0x0ffffffe09047836 */ /* 0x001fc40000000000 */
[----:B------:R-:W-:-:S05]  /*02a0*/  IMAD.MOV R9, RZ, RZ, -R15 ;  /* 0x000000ffff097224 */ /* 0x000fca00078e0a0f */
[----:B------:R0:W3:Y:S01]  /*02b0*/  F2I.FTZ.U32.TRUNC.NTZ R5, R4 ;  /* 0x0000000400057305 */ /* 0x0000e2000021f000 */
[----:B--2---:R-:W-:-:S07]  /*02c0*/  VIADD R10, R12, 0xffffffe ;  /* 0x0ffffffe0c0a7836 */ /* 0x004fce0000000000 */
[----:B------:R2:W4:Y:S01]  /*02d0*/  F2I.FTZ.U32.TRUNC.NTZ R11, R10 ;  /* 0x0000000a000b7305 */ /* 0x000522000021f000 */
[----:B0-----:R-:W-:Y:S01]  /*02e0*/  HFMA2 R4, -RZ, RZ, 0, 0 ;  /* 0x00000000ff047431 */ /* 0x001fe200000001ff */
[----:B---3--:R-:W-:Y:S01]  /*02f0*/  IADD3 R12, PT, PT, RZ, -R5, RZ ;  /* 0x80000005ff0c7210 */ /* 0x008fe20007ffe0ff */
[----:B--2---:R-:W-:Y:S02]  /*0300*/  IMAD.MOV.U32 R10, RZ, RZ, RZ ;  /* 0x000000ffff0a7224 */ /* 0x004fe400078e00ff */
[----:B----4-:R-:W-:-:S04]  /*0310*/  IMAD.MOV R13, RZ, RZ, -R11 ;  /* 0x000000ffff0d7224 */ /* 0x010fc800078e0a0b */
[----:B------:R-:W-:-:S04]  /*0320*/  IMAD R13, R13, R2, RZ ;  /* 0x000000020d0d7224 */ /* 0x000fc800078e02ff */
[----:B------:R-:W-:-:S04]  /*0330*/  IMAD.HI.U32 R11, R11, R13, R10 ;  /* 0x0000000d0b0b7227 */ /* 0x000fc800078e000a */
[----:B------:R-:W-:Y:S02]  /*0340*/  IMAD.MOV.U32 R10, RZ, RZ, R14 ;  /* 0x000000ffff0a7224 */ /* 0x000fe400078e000e */
[----:B------:R-:W-:Y:S01]  /*0350*/  IMAD.MOV.U32 R13, RZ, RZ, R12 ;  /* 0x000000ffff0d7224 */ /* 0x000fe200078e000c */
[----:B------:R-:W-:Y:S01]  /*0360*/  IABS R12, R3 ;  /* 0x00000003000c7213 */ /* 0x000fe20000000000 */
[----:B------:R-:W-:-:S04]  /*0370*/  IMAD.HI.U32 R11, R11, R10, RZ ;  /* 0x0000000a0b0b7227 */ /* 0x000fc800078e00ff */
[----:B------:R-:W-:Y:S02]  /*0380*/  IMAD R9, R11, R9, R10 ;  /* 0x000000090b097224 */ /* 0x000fe400078e020a */
[----:B------:R-:W-:-:S03]  /*0390*/  IMAD R13, R13, R8, RZ ;  /* 0x000000080d0d7224 */ /* 0x000fc600078e02ff */
[----:B------:R-:W-:Y:S01]  /*03a0*/  ISETP.GT.U32.AND P2, PT, R2, R9, PT ;  /* 0x000000090200720c */ /* 0x000fe20003f44070 */
[----:B------:R-:W-:-:S04]  /*03b0*/  IMAD.HI.U32 R4, R5, R13, R4 ;  /* 0x0000000d05047227 */ /* 0x000fc800078e0004 */
[----:B------:R-:W-:Y:S02]  /*03c0*/  IMAD.MOV R5, RZ, RZ, -R12 ;  /* 0x000000ffff057224 */ /* 0x000fe400078e0a0c */
[----:B------:R-:W-:-:S04]  /*03d0*/  IMAD.HI.U32 R4, R4, R10, RZ ;  /* 0x0000000a04047227 */ /* 0x000fc800078e00ff */
[----:B------:R-:W-:Y:S02]  /*03e0*/  IMAD R5, R4, R5, R10 ;  /* 0x0000000504057224 */ /* 0x000fe400078e020a */
[----:B------:R-:W-:Y:S02]  /*03f0*/  @!P2 IMAD.IADD R9, R9, 0x1, -R2 ;  /* 0x000000010909a824 */ /* 0x000fe400078e0a02 */
[----:B------:R-:W-:Y:S01]  /*0400*/  @!P2 VIADD R11, R11, 0x1 ;  /* 0x000000010b0ba836 */ /* 0x000fe20000000000 */
[----:B------:R-:W-:Y:S02]  /*0410*/  ISETP.GT.U32.AND P0, PT, R8, R5, PT ;  /* 0x000000050800720c */ /* 0x000fe40003f04070 */
[----:B------:R-:W-:Y:S02]  /*0420*/  ISETP.GE.U32.AND P4, PT, R9, R2, PT ;  /* 0x000000020900720c */ /* 0x000fe40003f86070 */
[----:B------:R-:W-:-:S04]  /*0430*/  LOP3.LUT R2, R6, R7, RZ, 0x3c, !PT ;  /* 0x0000000706027212 */ /* 0x000fc800078e3cff */
[----:B------:R-:W-:Y:S02]  /*0440*/  ISETP.GE.AND P1, PT, R2, RZ, PT ;  /* 0x000000ff0200720c */ /* 0x000fe40003f26270 */
[----:B------:R-:W-:-:S03]  /*0450*/  LOP3.LUT R2, R6, R3, RZ, 0x3c, !PT ;  /* 0x0000000306027212 */ /* 0x000fc600078e3cff */
[----:B------:R-:W-:Y:S02]  /*0460*/  @!P0 IMAD.IADD R5, R5, 0x1, -R8 ;  /* 0x0000000105058824 */ /* 0x000fe400078e0a08 */
[----:B------:R-:W-:Y:S01]  /*0470*/  @P4 IADD3 R11, PT, PT, R11, 0x1, RZ ;  /* 0x000000010b0b4810 */ /* 0x000fe20007ffe0ff */
[----:B------:R-:W-:Y:S01]  /*0480*/  @!P0 VIADD R4, R4, 0x1 ;  /* 0x0000000104048836 */ /* 0x000fe20000000000 */
[----:B------:R-:W-:Y:S02]  /*0490*/  ISETP.GE.AND P4, PT, R2, RZ, PT ;  /* 0x000000ff0200720c */ /* 0x000fe40003f86270 */
[----:B------:R-:W-:Y:S02]  /*04a0*/  ISETP.GE.U32.AND P2, PT, R5, R8, PT ;  /* 0x000000080500720c */ /* 0x000fe40003f46070 */
[----:B------:R-:W-:Y:S01]  /*04b0*/  @!P1 IMAD.MOV R11, RZ, RZ, -R11 ;  /* 0x000000ffff0b9224 */ /* 0x000fe200078e0a0b */
[----:B------:R-:W-:Y:S02]  /*04c0*/  @!P3 LOP3.LUT R11, RZ, R7, RZ, 0x33, !PT ;  /* 0x00000007ff0bb212 */ /* 0x000fe400078e33ff */
[----:B------:R-:W-:-:S02]  /*04d0*/  ISETP.NE.AND P0, PT, R3, RZ, PT ;  /* 0x000000ff0300720c */ /* 0x000fc40003f05270 */
[----:B------:R-:W-:-:S04]  /*04e0*/  SHF.R.S32.HI R2, RZ, 0x1f, R11 ;  /* 0x0000001fff027819 */ /* 0x000fc8000001140b */
[----:B------:R-:W-:Y:S02]  /*04f0*/  LEA.HI R2, R2, R11, RZ, 0x2 ;  /* 0x0000000b02027211 */ /* 0x000fe400078f10ff */
[----:B------:R-:W-:Y:S02]  /*0500*/  @P2 VIADD R4, R4, 0x1 ;  /* 0x0000000104042836 */ /* 0x000fe40000000000 */
[----:B------:R-:W-:Y:S02]  /*0510*/  LOP3.LUT R2, R2, 0xfc, RZ, 0xc0, !PT ;  /* 0x000000fc02027812 */ /* 0x000fe400078ec0ff */
[----:B------:R-:W-:Y:S01]  /*0520*/  @!P4 IMAD.MOV R4, RZ, RZ, -R4 ;  /* 0x000000ffff04c224 */ /* 0x000fe200078e0a04 */
[----:B------:R-:W-:Y:S02]  /*0530*/  @!P0 LOP3.LUT R4, RZ, R3, RZ, 0x33, !PT ;  /* 0x00000003ff048212 */ /* 0x000fe400078e33ff */
[----:B------:R-:W-:Y:S02]  /*0540*/  IMAD.IADD R11, R11, 0x1, -R2 ;  /* 0x000000010b0b7824 */ /* 0x000fe400078e0a02 */
[C---:B------:R-:W-:Y:S01]  /*0550*/  IADD3 R5, PT, PT, -R4.reuse, RZ, RZ ;  /* 0x000000ff04057210 */ /* 0x040fe20007ffe1ff */
[----:B------:R-:W-:-:S02]  /*0560*/  IMAD R4, R4, R0, RZ ;  /* 0x0000000004047224 */ /* 0x000fc400078e02ff */
[----:B------:R-:W-:Y:S02]  /*0570*/  LOP3.LUT R2, R11, 0x80, RZ, 0xc0, !PT ;  /* 0x000000800b027812 */ /* 0x000fe400078ec0ff */
[----:B------:R-:W-:Y:S02]  /*0580*/  IMAD R3, R3, R5, R6 ;  /* 0x0000000503037224 */ /* 0x000fe400078e0206 */
[----:B------:R-:W-:Y:S02]  /*0590*/  LEA.HI R5, R2, R11, RZ, 0x19 ;  /* 0x0000000b02057211 */ /* 0x000fe400078fc8ff */
[-C--:B------:R-:W-:Y:S01]  /*05a0*/  IMAD R3, R3, R0.reuse, RZ ;  /* 0x0000000003037224 */ /* 0x080fe200078e02ff */
[----:B------:R-:W-:Y:S02]  /*05b0*/  LEA.HI R0, R0, R0, RZ, 0x1 ;  /* 0x0000000000007211 */ /* 0x000fe400078f08ff */
[----:B------:R-:W-:Y:S02]  /*05c0*/  LOP3.LUT R7, R5, 0xfe, RZ, 0xc0, !PT ;  /* 0x000000fe05077812 */ /* 0x000fe400078ec0ff */
[----:B------:R-:W-:-:S02]  /*05d0*/  SHF.R.S32.HI R2, RZ, 0x1f, R3 ;  /* 0x0000001fff027819 */ /* 0x000fc40000011403 */
[----:B------:R-:W-:Y:S01]  /*05e0*/  PRMT R5, R5, 0x8880, RZ ;  /* 0x0000888005057816 */ /* 0x000fe200000000ff */
[----:B------:R-:W-:Y:S01]  /*05f0*/  IMAD.MOV R7, RZ, RZ, -R7 ;  /* 0x000000ffff077224 */ /* 0x000fe200078e0a07 */
[----:B------:R-:W-:Y:S02]  /*0600*/  LEA.HI R2, R2, R3, RZ, 0xc ;  /* 0x0000000302027211 */ /* 0x000fe400078f60ff */
[----:B------:R-:W-:Y:S02]  /*0610*/  SHF.R.S32.HI R0, RZ, 0x1, R0 ;  /* 0x00000001ff007819 */ /* 0x000fe40000011400 */
[----:B------:R-:W-:Y:S02]  /*0620*/  PRMT R8, R7, 0x7710, RZ ;  /* 0x0000771007087816 */ /* 0x000fe400000000ff */
[----:B------:R-:W-:-:S03]  /*0630*/  LOP3.LUT R2, R2, 0xfffff000, RZ, 0xc0, !PT ;  /* 0xfffff00002027812 */ /* 0x000fc600078ec0ff */
[----:B------:R-:W-:Y:S02]  /*0640*/  IMAD.IADD R11, R11, 0x1, R8 ;  /* 0x000000010b0b7824 */ /* 0x000fe400078e0208 */
[----:B------:R-:W-:Y:S01]  /*0650*/  IMAD.IADD R14, R3, 0x1, -R2 ;  /* 0x00000001030e7824 */ /* 0x000fe200078e0a02 */
[----:B------:R-:W-:Y:S02]  /*0660*/  SHF.R.S32.HI R3, RZ, 0x1f, R4 ;  /* 0x0000001fff037819 */ /* 0x000fe40000011404 */
[----:B------:R-:W-:Y:S02]  /*0670*/  SHF.R.S32.HI R2, RZ, 0x1, R5 ;  /* 0x00000001ff027819 */ /* 0x000fe40000011405 */
[----:B------:R-:W-:Y:S02]  /*0680*/  LOP3.LUT R11, R11, 0xffff, RZ, 0xc0, !PT ;  /* 0x0000ffff0b0b7812 */ /* 0x000fe400078ec0ff */
[----:B------:R-:W-:Y:S02]  /*0690*/  LEA.HI R3, R3, R4, RZ, 0xc ;  /* 0x0000000403037211 */ /* 0x000fe400078f60ff */
[----:B------:R-:W-:-:S02]  /*06a0*/  PRMT R17, R2, 0x9910, RZ ;  /* 0x0000991002117816 */ /* 0x000fc400000000ff */
[----:B------:R-:W-:Y:S02]  /*06b0*/  PRMT R5, R11, 0x8880, RZ ;  /* 0x000088800b057816 */ /* 0x000fe400000000ff */
[----:B------:R-:W-:Y:S01]  /*06c0*/  LOP3.LUT R3, R3, 0xfffff000, RZ, 0xc0, !PT ;  /* 0xfffff00003037812 */ /* 0x000fe200078ec0ff */
[----:B------:R-:W-:Y:S01]  /*06d0*/  IMAD R14, R17, R0, R14 ;  /* 0x00000000110e7224 */ /* 0x000fe200078e020e */
[----:B------:R-:W-:Y:S02]  /*06e0*/  IADD3 R7, PT, PT, -R5, 0x1, RZ ;  /* 0x0000000105077810 */ /* 0x000fe40007ffe1ff */
[----:B------:R-:W-:-:S03]  /*06f0*/  IADD3 R3, PT, PT, R4, -R3, RZ ;  /* 0x8000000304037210 */ /* 0x000fc60007ffe0ff */
[-C--:B------:R-:W-:Y:S02]  /*0700*/  IMAD R14, R7, R0.reuse, R14 ;  /* 0x00000000070e7224 */ /* 0x080fe400078e020e */
[-C--:B------:R-:W-:Y:S02]  /*0710*/  IMAD R5, R5, R0.reuse, R3 ;  /* 0x0000000005057224 */ /* 0x080fe400078e0203 */
[C-C-:B------:R-:W-:Y:S01]  /*0720*/  IMAD.IADD R18, R14.reuse, 0x1, R0.reuse ;  /* 0x000000010e127824 */ /* 0x140fe200078e0200 */
        /* <DEDUP_REMOVED lines=10> */
[----:B0-----:R-:W-:-:S07]  /*07d0*/  IMAD.WIDE R6, R6, 0x30, R2 ;  /* 0x0000003006067825 */ /* 0x001fce00078e0202 */
[----:B------:R-:W0:Y:S01]  /*07e0*/  @P2 LDC.64 R10, c[0x0][0x388] ;  /* 0x0000e200ff0a2b82 */ /* 0x000e220000000a00 */
[----:B-1----:R-:W4:Y:S07]  /*07f0*/  LDG.E.64 R2, desc[UR4][R6.64] ;  /* 0x0000000406027981 */ /* 0x002f2e000c1e1b00 */
[----:B------:R-:W1:Y:S01]  /*0800*/  @!P3 LDC.64 R8, c[0x0][0x388] ;  /* 0x0000e200ff08bb82 */ /* 0x000e620000000a00 */
[C---:B------:R-:W-:Y:S02]  /*0810*/  @P0 IMAD R23, R17.reuse, 0x1001, R16 ;  /* 0x0000100111170824 */ /* 0x040fe400078e0210 */
[----:B------:R-:W-:-:S02]  /*0820*/  @P2 IMAD.IADD R19, R17, 0x1, -R0 ;  /* 0x0000000111132824 */ /* 0x000fc400078e0a00 */
[----:B--2---:R-:W-:Y:S02]  /*0830*/  @P0 IMAD.WIDE R22, R23, 0x4, R4 ;  /* 0x0000000417160825 */ /* 0x004fe400078e0204 */
[----:B------:R-:W2:Y:S02]  /*0840*/  LDG.E.64 R4, desc[UR4][R6.64+0x10] ;  /* 0x0000100406047981 */ /* 0x000ea4000c1e1b00 */
[----:B------:R-:W-:Y:S02]  /*0850*/  @!P1 IMAD R25, R17, 0x1001, R18 ;  /* 0x0000100111199824 */ /* 0x000fe400078e0212 */
[----:B------:R-:W-:Y:S01]  /*0860*/  @P2 IMAD R19, R19, 0x1001, R14 ;  /* 0x0000100113132824 */ /* 0x000fe200078e020e */
[----:B------:R-:W2:Y:S01]  /*0870*/  @P0 LDG.E R0, desc[UR4][R22.64] ;  /* 0x0000000416000981 */ /* 0x000ea2000c1e1900 */
[----:B---3--:R-:W-:-:S03]  /*0880*/  @!P1 IMAD.WIDE R24, R25, 0x4, R12 ;  /* 0x0000000419189825 */ /* 0x008fc600078e020c */
[----:B------:R-:W5:Y:S01]  /*0890*/  LDG.E.64 R12, desc[UR4][R6.64+0x18] ;  /* 0x00001804060c7981 */ /* 0x000f62000c1e1b00 */
[----:B------:R-:W-:Y:S02]  /*08a0*/  @!P3 IMAD R21, R15, 0x1001, R14 ;  /* 0x000010010f15b824 */ /* 0x000fe400078e020e */
[----:B0-----:R-:W-:Y:S01]  /*08b0*/  @P2 IMAD.WIDE R26, R19, 0x4, R10 ;  /* 0x00000004131a2825 */ /* 0x001fe200078e020a */
[----:B------:R-:W3:Y:S03]  /*08c0*/  @!P1 LDG.E R15, desc[UR4][R24.64] ;  /* 0x00000004180f9981 */ /* 0x000ee6000c1e1900 */
[----:B-1----:R-:W-:Y:S01]  /*08d0*/  @!P3 IMAD.WIDE R20, R21, 0x4, R8 ;  /* 0x000000041514b825 */ /* 0x002fe200078e0208 */
[----:B------:R-:W3:Y:S04]  /*08e0*/  @P2 LDG.E R18, desc[UR4][R26.64] ;  /* 0x000000041a122981 */ /* 0x000ee8000c1e1900 */
[----:B------:R-:W5:Y:S04]  /*08f0*/  LDG.E R19, desc[UR4][R6.64+0x20] ;  /* 0x0000200406137981 */ /* 0x000f68000c1e1900 */
[----:B------:R0:W3:Y:S04]  /*0900*/  @!P3 LDG.E R20, desc[UR4][R20.64] ;  /* 0x000000041414b981 */ /* 0x0000e8000c1e1900 */
[----:B------:R1:W5:Y:S04]  /*0910*/  LDG.E.64 R8, desc[UR4][R6.64+0x28] ;  /* 0x0000280406087981 */ /* 0x000368000c1e1b00 */
[----:B------:R1:W5:Y:S01]  /*0920*/  LDG.E.64 R10, desc[UR4][R6.64+0x8] ;  /* 0x00000804060a7981 */ /* 0x000362000c1e1b00 */
[----:B------:R-:W-:Y:S01]  /*0930*/  MOV R16, RZ ;  /* 0x000000ff00107202 */ /* 0x000fe20000000f00 */
[----:B------:R-:W-:-:S04]  /*0940*/  @P0 IMAD.MOV.U32 R16, RZ, RZ, 0x1 ;  /* 0x00000001ff100424 */ /* 0x000fc800078e00ff */
[----:B------:R-:W-:-:S04]  /*0950*/  @!P1 VIADD R16, R16, 0x1 ;  /* 0x0000000110109836 */ /* 0x000fc80000000000 */
[----:B------:R-:W-:-:S04]  /*0960*/  @P2 VIADD R16, R16, 0x1 ;  /* 0x0000000110102836 */ /* 0x000fc80000000000 */
[----:B------:R-:W-:-:S05]  /*0970*/  @!P3 VIADD R16, R16, 0x1 ;  /* 0x000000011010b836 */ /* 0x000fca0000000000 */
[----:B------:R-:W-:-:S04]  /*0980*/  I2FP.F32.U32 R16, R16 ;  /* 0x0000001000107245 */ /* 0x000fc80000201000 */
[----:B0-----:R-:W0:Y:S01]  /*0990*/  MUFU.RCP R21, R16 ;  /* 0x0000001000157308 */ /* 0x001e220000001000 */
[----:B------:R-:W-:Y:S01]  /*09a0*/  IMAD.MOV.U32 R25, RZ, RZ, 0x40800000 ;  /* 0x40800000ff197424 */ /* 0x000fe200078e00ff */
[----:B------:R-:W-:Y:S01]  /*09b0*/  BSSY.RECONVERGENT B0, `(.L_x_149) ;  /* 0x000001c000007945 */ /* 0x000fe20003800200 */
[----:B----4-:R-:W-:-:S04]  /*09c0*/  SHF.R.U32.HI R22, RZ, 0x2, R3 ;  /* 0x00000002ff167819 */ /* 0x010fc80000011603 */
[----:B------:R-:W-:Y:S01]  /*09d0*/  LOP3.LUT R22, R22, R3, RZ, 0x3c, !PT ;  /* 0x0000000316167212 */ /* 0x000fe200078e3cff */
[----:B------:R-:W-:-:S04]  /*09e0*/  HFMA2 R3, -RZ, RZ, 0, 0 ;  /* 0x00000000ff037431 */ /* 0x000fc800000001ff */
[----:B------:R-:W-:Y:S02]  /*09f0*/  IMAD.SHL.U32 R23, R22, 0x2, RZ ;  /* 0x0000000216177824 */ /* 0x000fe400078e00ff */
[----:B--2---:R-:W-:Y:S02]  /*0a00*/  IMAD.SHL.U32 R24, R5, 0x10, RZ ;  /* 0x0000001005187824 */ /* 0x004fe400078e00ff */
[----:B------:R-:W-:-:S03]  /*0a10*/  @P0 FADD R3, RZ, R0 ;  /* 0x00000000ff030221 */ /* 0x000fc60000000000 */
[----:B------:R-:W-:Y:S01]  /*0a20*/  LOP3.LUT R23, R5, R24, R23, 0x96, !PT ;  /* 0x0000001805177212 */ /* 0x000fe200078e9617 */
[----:B---3--:R-:W-:-:S04]  /*0a30*/  @!P1 FADD R3, R3, R15 ;  /* 0x0000000f03039221 */ /* 0x008fc80000000000 */
[----:B------:R-:W-:Y:S01]  /*0a40*/  @P2 FADD R3, R3, R18 ;  /* 0x0000001203032221 */ /* 0x000fe20000000000 */
[----:B------:R-:W-:Y:S01]  /*0a50*/  LOP3.LUT R15, R23, R22, RZ, 0x3c, !PT ;  /* 0x00000016170f7212 */ /* 0x000fe200078e3cff */
[----:B------:R-:W-:Y:S02]  /*0a60*/  VIADD R2, R2, 0x587c5 ;  /* 0x000587c502027836 */ /* 0x000fe40000000000 */
[----:B0-----:R-:W-:Y:S01]  /*0a70*/  FFMA R0, -R16, R21, 1 ;  /* 0x3f80000010007423 */ /* 0x001fe20000000115 */
[----:B------:R-:W-:Y:S01]  /*0a80*/  @!P3 FADD R3, R3, R20 ;  /* 0x000000140303b221 */ /* 0x000fe20000000000 */
[----:B------:R-:W-:-:S03]  /*0a90*/  IMAD.IADD R18, R15, 0x1, R2 ;  /* 0x000000010f127824 */ /* 0x000fc600078e0202 */
[----:B------:R-:W0:Y:S01]  /*0aa0*/  FCHK P0, R3, R16 ;  /* 0x0000001003007302 */ /* 0x000e220000000000 */
[----:B------:R-:W-:Y:S01]  /*0ab0*/  FFMA R0, R21, R0, R21 ;  /* 0x0000000015007223 */ /* 0x000fe20000000015 */
[----:B------:R-:W-:Y:S02]  /*0ac0*/  MOV R23, 0x2f800000 ;  /* 0x2f80000000177802 */ /* 0x000fe40000000f00 */
[----:B------:R-:W-:Y:S01]  /*0ad0*/  I2FP.F32.U32 R18, R18 ;  /* 0x0000001200127245 */ /* 0x000fe20000201000 */
[----:B------:R-:W-:-:S04]  /*0ae0*/  FFMA R21, R0, R3, RZ ;  /* 0x0000000300157223 */ /* 0x000fc800000000ff */
[----:B------:R-:W-:Y:S01]  /*0af0*/  FFMA R20, -R16, R21, R3 ;  /* 0x0000001510147223 */ /* 0x000fe20000000103 */
[----:B------:R-:W-:-:S03]  /*0b00*/  FFMA R18, R18, R23, 1.1641532182693481445e-10 ;  /* 0x2f00000012127423 */ /* 0x000fc60000000017 */
[----:B------:R-:W-:Y:S01]  /*0b10*/  FFMA R23, R0, R20, R21 ;  /* 0x0000001400177223 */ /* 0x000fe20000000015 */
[----:B------:R-:W-:Y:S01]  /*0b20*/  FFMA R18, R18, R25, -2 ;  /* 0xc000000012127423 */ /* 0x000fe20000000019 */
[----:B01----:R-:W-:Y:S06]  /*0b30*/  @!P0 BRA `(.L_x_150) ;  /* 0x00000000000c8947 */ /* 0x003fec0003800000 */
[----:B------:R-:W-:-:S07]  /*0b40*/  MOV R22, 0xb60 ;  /* 0x00000b6000167802 */ /* 0x000fce0000000f00 */
[----:B-----5:R-:W-:Y:S05]  /*0b50*/  CALL.REL.NOINC `($__internal_9_$__cuda_sm3x_div_rn_noftz_f32_slowpath) ;  /* 0x00000000004c7944 */ /* 0x020fea0003c00000 */
[----:B------:R-:W-:-:S07]  /*0b60*/  IMAD.MOV.U32 R23, RZ, RZ, R0 ;  /* 0x000000ffff177224 */ /* 0x000fce00078e0000 */
.L_x_150:
[----:B------:R-:W-:Y:S05]  /*0b70*/  BSYNC.RECONVERGENT B0 ;  /* 0x0000000000007941 */ /* 0x000fea0003800200 */
.L_x_149:
[----:B------:R-:W0:Y:S01]  /*0b80*/  LDC.64 R20, c[0x0][0x388] ;  /* 0x0000e200ff147b82 */ /* 0x000e220000000a00 */
[----:B------:R-:W-:Y:S02]  /*0b90*/  IMAD R17, R17, 0x1001, R14 ;  /* 0x0000100111117824 */ /* 0x000fe400078e020e */
[----:B------:R-:W-:Y:S01]  /*0ba0*/  FADD R23, R18, R23 ;  /* 0x0000001712177221 */ /* 0x000fe20000000000 */
[----:B-----5:R-:W-:Y:S02]  /*0bb0*/  IMAD.MOV.U32 R3, RZ, RZ, R10 ;  /* 0x000000ffff037224 */ /* 0x020fe400078e000a */
[----:B------:R-:W-:Y:S01]  /*0bc0*/  IMAD.MOV.U32 R10, RZ, RZ, R11 ;  /* 0x000000ffff0a7224 */ /* 0x000fe200078e000b */
[----:B------:R-:W-:Y:S01]  /*0bd0*/  MOV R11, R4 ;  /* 0x00000004000b7202 */ /* 0x000fe20000000f00 */
[----:B------:R-:W-:Y:S02]  /*0be0*/  IMAD.MOV.U32 R14, RZ, RZ, R5 ;  /* 0x000000ffff0e7224 */ /* 0x000fe400078e0005 */
[----:B0-----:R-:W-:-:S05]  /*0bf0*/  IMAD.WIDE R20, R17, 0x4, R20 ;  /* 0x0000000411147825 */ /* 0x001fca00078e0214 */
        /* <DEDUP_REMOVED lines=9> */
        .weak           $__internal_9_$__cuda_sm3x_div_rn_noftz_f32_slowpath
        .type           $__internal_9_$__cuda_sm3x_div_rn_noftz_f32_slowpath,@function
        .size           $__internal_9_$__cuda_sm3x_div_rn_noftz_f32_slowpath,(.L_x_259 - $__internal_9_$__cuda_sm3x_div_rn_noftz_f32_slowpath)
$__internal_9_$__cuda_sm3x_div_rn_noftz_f32_slowpath:
        /* <DEDUP_REMOVED lines=35> */
.L_x_152:
[----:B------:R-:W-:Y:S01]  /*0ec0*/  LEA R23, R21, 0xc0800000, 0x17 ;  /* 0xc080000015177811 */ /* 0x000fe200078eb8ff */
[----:B------:R-:W-:Y:S04]  /*0ed0*/  BSSY.RECONVERGENT B2, `(.L_x_157) ;  /* 0x0000036000027945 */ /* 0x000fe80003800200 */
[----:B------:R-:W-:Y:S01]  /*0ee0*/  IMAD.IADD R25, R16, 0x1, -R23 ;  /* 0x0000000110197824 */ /* 0x000fe200078e0a17 */
[----:B------:R-:W-:-:S03]  /*0ef0*/  IADD3 R16, PT, PT, R24, -0x7f, RZ ;  /* 0xffffff8118107810 */ /* 0x000fc60007ffe0ff */
[----:B------:R-:W0:Y:S01]  /*0f00*/  MUFU.RCP R26, R25 ;  /* 0x00000019001a7308 */ /* 0x000e220000001000 */
[----:B------:R-:W-:Y:S01]  /*0f10*/  FADD.FTZ R23, -R25, -RZ ;  /* 0x800000ff19177221 */ /* 0x000fe20000010100 */
[C---:B------:R-:W-:Y:S01]  /*0f20*/  IMAD R0, R16.reuse, -0x800000, R3 ;  /* 0xff80000010007824 */ /* 0x040fe200078e0203 */
[----:B------:R-:W-:-:S05]  /*0f30*/  IADD3 R21, PT, PT, R16, 0x7f, -R21 ;  /* 0x0000007f10157810 */ /* 0x000fca0007ffe815 */
        /* <DEDUP_REMOVED lines=43> */
.L_x_159:
[----:B------:R-:W-:-:S04]  /*11f0*/  LOP3.LUT R0, R0, 0x80000000, RZ, 0xc0, !PT ;  /* 0x8000000000007812 */ /* 0x000fc800078ec0ff */
[----:B------:R-:W-:Y:S01]  /*1200*/  LOP3.LUT R0, R0, 0x7f800000, RZ, 0xfc, !PT ;  /* 0x7f80000000007812 */ /* 0x000fe200078efcff */
[----:B------:R-:W-:Y:S06]  /*1210*/  BRA `(.L_x_160) ;  /* 0x0000000000047947 */ /* 0x000fec0003800000 */
.L_x_158:
[----:B------:R-:W-:-:S07]  /*1220*/  IMAD R0, R21, 0x800000, R0 ;  /* 0x0080000015007824 */ /* 0x000fce00078e0200 */
.L_x_160:
[----:B------:R-:W-:Y:S05]  /*1230*/  BSYNC.RECONVERGENT B2 ;  /* 0x0000000000027941 */ /* 0x000fea0003800200 */
.L_x_157:
[----:B------:R-:W-:Y:S05]  /*1240*/  BRA `(.L_x_161) ;  /* 0x0000000000207947 */ /* 0x000fea0003800000 */
.L_x_156:
[----:B------:R-:W-:-:S04]  /*1250*/  LOP3.LUT R0, R16, 0x80000000, R3, 0x48, !PT ;  /* 0x8000000010007812 */ /* 0x000fc800078e4803 */
[----:B------:R-:W-:Y:S01]  /*1260*/  LOP3.LUT R0, R0, 0x7f800000, RZ, 0xfc, !PT ;  /* 0x7f80000000007812 */ /* 0x000fe200078efcff */
[----:B------:R-:W-:Y:S06]  /*1270*/  BRA `(.L_x_161) ;  /* 0x0000000000147947 */ /* 0x000fec0003800000 */
.L_x_155:
[----:B------:R-:W-:Y:S01]  /*1280*/  LOP3.LUT R0, R16, 0x80000000, R3, 0x48, !PT ;  /* 0x8000000010007812 */ /* 0x000fe200078e4803 */
[----:B------:R-:W-:Y:S06]  /*1290*/  BRA `(.L_x_161) ;  /* 0x00000000000c7947 */ /* 0x000fec0003800000 */
.L_x_154:
[----:B------:R-:W0:Y:S01]  /*12a0*/  MUFU.RSQ R0, -QNAN ;  /* 0xffc0000000007908 */ /* 0x000e220000001400 */
[----:B------:R-:W-:Y:S05]  /*12b0*/  BRA `(.L_x_161) ;  /* 0x0000000000047947 */ /* 0x000fea0003800000 */
.L_x_153:
[----:B------:R-:W-:-:S07]  /*12c0*/  FADD.FTZ R0, R3, R0 ;  /* 0x0000000003007221 */ /* 0x000fce0000010000 */
.L_x_161:
[----:B------:R-:W-:Y:S05]  /*12d0*/  BSYNC.RECONVERGENT B1 ;  /* 0x0000000000017941 */ /* 0x000fea0003800200 */
.L_x_151:
[----:B------:R-:W-:-:S04]  /*12e0*/  IMAD.MOV.U32 R23, RZ, RZ, 0x0 ;  /* 0x00000000ff177424 */ /* 0x000fc800078e00ff */
[----:B0-----:R-:W-:Y:S05]  /*12f0*/  RET.REL.NODEC R22 `(_Z9Diamond_3P17curandStateXORWOWPfi) ;  /* 0xffffffec16407950 */ /* 0x001fea0003c3ffff */
.L_x_162:
        /* <DEDUP_REMOVED lines=16> */
.L_x_259:


//--------------------- .text._Z9Diamond_2P17curandStateXORWOWPfi --------------------------
	.section	.text._Z9Diamond_2P17curandStateXORWOWPfi,"ax",@progbits
	.align	128
        .global         _Z9Diamond_2P17curandStateXORWOWPfi
        .type           _Z9Diamond_2P17curandStateXORWOWPfi,@function
        .size           _Z9Diamond_2P17curandStateXORWOWPfi,(.L_x_260 - _Z9Diamond_2P17curandStateXORWOWPfi)
        .other          _Z9Diamond_2P17curandStateXORWOWPfi,@"STO_CUDA_ENTRY STV_DEFAULT"
_Z9Diamond_2P17curandStateXORWOWPfi:
.text._Z9Diamond_2P17curandStateXORWOWPfi:
        /* <DEDUP_REMOVED lines=9> */
[----:B------:R-:W1:Y:S06]  /*0090*/  LDCU.64 UR4, c[0x0][0x358] ;  /* 0x00006b00ff0477ac */ /* 0x000e6c0008000a00 */
[----:B------:R-:W2:Y:S01]  /*00a0*/  LDC.64 R12, c[0x0][0x388] ;  /* 0x0000e200ff0c7b82 */ /* 0x000ea20000000a00 */
[-C--:B0-----:R-:W-:Y:S02]  /*00b0*/  IABS R6, R35.reuse ;  /* 0x0000002300067213 */ /* 0x081fe40000000000 */
[----:B------:R-:W-:-:S02]  /*00c0*/  LEA.HI R18, R35, R35, RZ, 0x1 ;  /* 0x0000002323127211 */ /* 0x000fc400078f08ff */
[----:B------:R-:W0:Y:S08]  /*00d0*/  I2F.RP R0, R6 ;  /* 0x0000000600007306 */ /* 0x000e300000209400 */
[----:B0-----:R-:W0:Y:S02]  /*00e0*/  MUFU.RCP R0, R0 ;  /* 0x0000000000007308 */ /* 0x001e240000001000 */
[----:B0-----:R-:W-:-:S02]  /*00f0*/  IADD3 R2, PT, PT, R0, 0xffffffe, RZ ;  /* 0x0ffffffe00027810 */ /* 0x001fc40007ffe0ff */
[----:B------:R-:W-:-:S04]  /*0100*/  LOP3.LUT R0, R35, 0x1000, RZ, 0x3c, !PT ;  /* 0x0000100023007812 */ /* 0x000fc800078e3cff */
[----:B------:R0:W3:Y:S01]  /*0110*/  F2I.FTZ.U32.TRUNC.NTZ R3, R2 ;  /* 0x0000000200037305 */ /* 0x0000e2000021f000 */
[----:B------:R-:W-:Y:S01]  /*0120*/  ISETP.GE.AND P2, PT, R0, RZ, PT ;  /* 0x000000ff0000720c */ /* 0x000fe20003f46270 */
[----:B0-----:R-:W-:Y:S02]  /*0130*/  HFMA2 R2, -RZ, RZ, 0, 0 ;  /* 0x00000000ff027431 */ /* 0x001fe400000001ff */
[----:B---3--:R-:W-:-:S04]  /*0140*/  IMAD.MOV R5, RZ, RZ, -R3 ;  /* 0x000000ffff057224 */ /* 0x008fc800078e0a03 */
[----:B------:R-:W-:-:S04]  /*0150*/  IMAD R5, R5, R6, RZ ;  /* 0x0000000605057224 */ /* 0x000fc800078e02ff */
[----:B------:R-:W-:-:S06]  /*0160*/  IMAD.HI.U32 R3, R3, R5, R2 ;  /* 0x0000000503037227 */ /* 0x000fcc00078e0002 */
[----:B------:R-:W-:-:S04]  /*0170*/  IMAD.HI.U32 R3, R3, 0x1000, RZ ;  /* 0x0000100003037827 */ /* 0x000fc800078e00ff */
[----:B------:R-:W-:-:S04]  /*0180*/  IMAD.MOV R5, RZ, RZ, -R3 ;  /* 0x000000ffff057224 */ /* 0x000fc800078e0a03 */
[----:B------:R-:W-:-:S05]  /*0190*/  IMAD R5, R6, R5, 0x1000 ;  /* 0x0000100006057424 */ /* 0x000fca00078e0205 */
[----:B------:R-:W-:-:S13]  /*01a0*/  ISETP.GT.U32.AND P1, PT, R6, R5, PT ;  /* 0x000000050600720c */ /* 0x000fda0003f24070 */
[-C--:B------:R-:W-:Y:S01]  /*01b0*/  @!P1 IADD3 R5, PT, PT, R5, -R6.reuse, RZ ;  /* 0x8000000605059210 */ /* 0x080fe20007ffe0ff */
[----:B------:R-:W-:Y:S01]  /*01c0*/  @!P1 VIADD R3, R3, 0x1 ;  /* 0x0000000103039836 */ /* 0x000fe20000000000 */
[----:B------:R-:W-:Y:S02]  /*01d0*/  ISETP.NE.AND P1, PT, R35, RZ, PT ;  /* 0x000000ff2300720c */ /* 0x000fe40003f25270 */
[----:B------:R-:W-:-:S13]  /*01e0*/  ISETP.GE.U32.AND P0, PT, R5, R6, PT ;  /* 0x000000060500720c */ /* 0x000fda0003f06070 */
[----:B------:R-:W-:-:S05]  /*01f0*/  @P0 IADD3 R3, PT, PT, R3, 0x1, RZ ;  /* 0x0000000103030810 */ /* 0x000fca0007ffe0ff */
[----:B------:R-:W-:-:S05]  /*0200*/  IMAD.MOV.U32 R9, RZ, RZ, R3 ;  /* 0x000000ffff097224 */ /* 0x000fca00078e0003 */
[----:B------:R-:W-:Y:S02]  /*0210*/  @!P2 IADD3 R9, PT, PT, -R9, RZ, RZ ;  /* 0x000000ff0909a210 */ /* 0x000fe40007ffe1ff */
[----:B------:R-:W-:-:S04]  /*0220*/  @!P1 LOP3.LUT R9, RZ, R35, RZ, 0x33, !PT ;  /* 0x00000023ff099212 */ /* 0x000fc800078e33ff */
[-C--:B------:R-:W-:Y:S02]  /*0230*/  IABS R5, R9.reuse ;  /* 0x0000000900057213 */ /* 0x080fe40000000000 */
[----:B------:R-:W-:Y:S02]  /*0240*/  IABS R10, R9 ;  /* 0x00000009000a7213 */ /* 0x000fe40000000000 */
[----:B------:R-:W0:Y:S08]  /*0250*/  I2F.RP R0, R5 ;  /* 0x0000000500007306 */ /* 0x000e300000209400 */
[----:B0-----:R-:W0:Y:S02]  /*0260*/  MUFU.RCP R0, R0 ;  /* 0x0000000000007308 */ /* 0x001e240000001000 */
[----:B0-----:R-:W-:-:S02]  /*0270*/  VIADD R2, R0, 0xffffffe ;  /* 0x0ffffffe00027836 */ /* 0x001fc40000000000 */
[----:B------:R-:W-:-:S04]  /*0280*/  IMAD.MOV R0, RZ, RZ, -R10 ;  /* 0x000000ffff007224 */ /* 0x000fc800078e0a0a */
[----:B------:R0:W3:Y:S02]  /*0290*/  F2I.FTZ.U32.TRUNC.NTZ R3, R2 ;  /* 0x0000000200037305 */ /* 0x0000e4000021f000 */
[----:B0-----:R-:W-:Y:S02]  /*02a0*/  MOV R2, RZ ;  /* 0x000000ff00027202 */ /* 0x001fe40000000f00 */
[----:B---3--:R-:W-:-:S05]  /*02b0*/  IADD3 R6, PT, PT, RZ, -R3, RZ ;  /* 0x80000003ff067210 */ /* 0x008fca0007ffe0ff */
[----:B------:R-:W-:Y:S02]  /*02c0*/  IMAD R7, R6, R5, RZ ;  /* 0x0000000506077224 */ /* 0x000fe400078e02ff */
[----:B------:R-:W-:Y:S02]  /*02d0*/  IMAD.MOV.U32 R6, RZ, RZ, R8 ;  /* 0x000000ffff067224 */ /* 0x000fe400078e0008 */
[----:B------:R-:W-:-:S06]  /*02e0*/  IMAD.HI.U32 R3, R3, R7, R2 ;  /* 0x0000000703037227 */ /* 0x000fcc00078e0002 */
[----:B------:R-:W-:-:S04]  /*02f0*/  IMAD.HI.U32 R3, R3, R6, RZ ;  /* 0x0000000603037227 */ /* 0x000fc800078e00ff */
[----:B------:R-:W-:-:S05]  /*0300*/  IMAD R0, R3, R0, R6 ;  /* 0x0000000003007224 */ /* 0x000fca00078e0206 */
[----:B------:R-:W-:-:S13]  /*0310*/  ISETP.GT.U32.AND P1, PT, R5, R0, PT ;  /* 0x000000000500720c */ /* 0x000fda0003f24070 */
[-C--:B------:R-:W-:Y:S01]  /*0320*/  @!P1 IADD3 R0, PT, PT, R0, -R5.reuse, RZ ;  /* 0x8000000500009210 */ /* 0x080fe20007ffe0ff */
[----:B------:R-:W-:Y:S01]  /*0330*/  @!P1 VIADD R3, R3, 0x1 ;  /* 0x0000000103039836 */ /* 0x000fe20000000000 */
[----:B------:R-:W-:Y:S02]  /*0340*/  ISETP.NE.AND P1, PT, R9, RZ, PT ;  /* 0x000000ff0900720c */ /* 0x000fe40003f25270 */
[----:B------:R-:W-:Y:S02]  /*0350*/  ISETP.GE.U32.AND P0, PT, R0, R5, PT ;  /* 0x000000050000720c */ /* 0x000fe40003f06070 */
[----:B------:R-:W-:-:S04]  /*0360*/  LOP3.LUT R0, R4, R9, RZ, 0x3c, !PT ;  /* 0x0000000904007212 */ /* 0x000fc800078e3cff */
[----:B------:R-:W-:-:S07]  /*0370*/  ISETP.GE.AND P2, PT, R0, RZ, PT ;  /* 0x000000ff0000720c */ /* 0x000fce0003f46270 */
[----:B------:R-:W-:-:S05]  /*0380*/  @P0 IADD3 R3, PT, PT, R3, 0x1, RZ ;  /* 0x0000000103030810 */ /* 0x000fca0007ffe0ff */
[----:B------:R-:W-:Y:S02]  /*0390*/  IMAD.MOV.U32 R0, RZ, RZ, R3 ;  /* 0x000000ffff007224 */ /* 0x000fe400078e0003 */
[----:B------:R-:W0:Y:S03]  /*03a0*/  LDC.64 R2, c[0x0][0x380] ;  /* 0x0000e000ff027b82 */ /* 0x000e260000000a00 */
[----:B------:R-:W-:Y:S02]  /*03b0*/  @!P2 IADD3 R0, PT, PT, -R0, RZ, RZ ;  /* 0x000000ff0000a210 */ /* 0x000fe40007ffe1ff */
[----:B------:R-:W-:-:S05]  /*03c0*/  @!P1 LOP3.LUT R0, RZ, R9, RZ, 0x33, !PT ;  /* 0x00000009ff009212 */ /* 0x000fca00078e33ff */
[----:B------:R-:W-:Y:S02]  /*03d0*/  IMAD.MOV R5, RZ, RZ, -R0 ;  /* 0x000000ffff057224 */ /* 0x000fe400078e0a00 */
[----:B------:R-:W-:Y:S02]  /*03e0*/  IMAD R31, R0, R35, RZ ;  /* 0x00000023001f7224 */ /* 0x000fe400078e02ff */
[----:B------:R-:W-:-:S03]  /*03f0*/  IMAD R0, R9, R5, R4 ;  /* 0x0000000509007224 */ /* 0x000fc600078e0204 */
[----:B------:R-:W-:Y:S01]  /*0400*/  SHF.R.S32.HI R6, RZ, 0x1f, R31 ;  /* 0x0000001fff067819 */ /* 0x000fe2000001141f */
[----:B------:R-:W-:-:S03]  /*0410*/  IMAD R0, R0, R35, RZ ;  /* 0x0000002300007224 */ /* 0x000fc600078e02ff */
[----:B------:R-:W-:Y:S01]  /*0420*/  LEA.HI R6, R6, R31, RZ, 0xc ;  /* 0x0000001f06067211 */ /* 0x000fe200078f60ff */
[----:B0-----:R-:W-:Y:S01]  /*0430*/  IMAD.WIDE R4, R4, 0x30, R2 ;  /* 0x0000003004047825 */ /* 0x001fe200078e0202 */
[----:B------:R-:W-:Y:S02]  /*0440*/  SHF.R.S32.HI R3, RZ, 0x1f, R0 ;  /* 0x0000001fff037819 */ /* 0x000fe40000011400 */
[----:B------:R-:W-:Y:S02]  /*0450*/  LOP3.LUT R6, R6, 0xfffff000, RZ, 0xc0, !PT ;  /* 0xfffff00006067812 */ /* 0x000fe400078ec0ff */
[----:B------:R-:W-:Y:S01]  /*0460*/  LEA.HI R3, R3, R0, RZ, 0xc ;  /* 0x0000000003037211 */ /* 0x000fe200078f60ff */
[----:B-1----:R-:W3:Y:S01]  /*0470*/  LDG.E.64 R10, desc[UR4][R4.64] ;  /* 0x00000004040a7981 */ /* 0x002ee2000c1e1b00 */
[----:B------:R-:W-:Y:S02]  /*0480*/  IADD3 R31, PT, PT, R31, -R6, RZ ;  /* 0x800000061f1f7210 */ /* 0x000fe40007ffe0ff */
[----:B------:R-:W-:Y:S01]  /*0490*/  LOP3.LUT R3, R3, 0xfffff000, RZ, 0xc0, !PT ;  /* 0xfffff00003037812 */ /* 0x000fe200078ec0ff */
[----:B------:R-:W4:Y:S01]  /*04a0*/  LDG.E.64 R6, desc[UR4][R4.64+0x10] ;  /* 0x0000100404067981 */ /* 0x000f22000c1e1b00 */
[----:B------:R-:W-:-:S03]  /*04b0*/  SHF.R.S32.HI R18, RZ, 0x1, R18 ;  /* 0x00000001ff127819 */ /* 0x000fc60000011412 */
[----:B------:R-:W-:Y:S01]  /*04c0*/  IMAD.IADD R0, R0, 0x1, -R3 ;  /* 0x0000000100007824 */ /* 0x000fe200078e0a03 */
[-C--:B------:R-:W-:Y:S01]  /*04d0*/  ISETP.GE.AND P3, PT, R31, R18.reuse, PT ;  /* 0x000000121f00720c */ /* 0x080fe20003f66270 */
[----:B------:R-:W4:Y:S03]  /*04e0*/  LDG.E.64 R2, desc[UR4][R4.64+0x8] ;  /* 0x0000080404027981 */ /* 0x000f26000c1e1b00 */
[CC--:B------:R-:W-:Y:S02]  /*04f0*/  ISETP.GE.AND P0, PT, R0.reuse, R18.reuse, PT ;  /* 0x000000120000720c */ /* 0x0c0fe40003f06270 */
[----:B------:R-:W-:-:S04]  /*0500*/  IADD3 R20, PT, PT, R0, R18, RZ ;  /* 0x0000001200147210 */ /* 0x000fc80007ffe0ff */
[----:B------:R-:W-:-:S03]  /*0510*/  IADD3 R8, PT, PT, R20, R35, RZ ;  /* 0x0000002314087210 */ /* 0x000fc60007ffe0ff */
[----:B------:R-:W-:Y:S01]  /*0520*/  @P3 IMAD.IADD R9, R31, 0x1, -R18 ;  /* 0x000000011f093824 */ /* 0x000fe200078e0a12 */
[----:B------:R-:W-:-:S03]  /*0530*/  ISETP.GT.AND P1, PT, R8, 0x1000, PT ;  /* 0x000010000800780c */ /* 0x000fc60003f24270 */
[----:B------:R-:W-:Y:S01]  /*0540*/  @P3 IMAD R17, R9, 0x1001, R20 ;  /* 0x0000100109113824 */ /* 0x000fe200078e0214 */
[----:B------:R-:W-:Y:S01]  /*0550*/  @P0 IADD3 R8, PT, PT, R0, -R18, RZ ;  /* 0x8000001200080210 */ /* 0x000fe20007ffe0ff */
[----:B------:R-:W-:-:S04]  /*0560*/  IMAD.IADD R9, R31, 0x1, R18 ;  /* 0x000000011f097824 */ /* 0x000fc800078e0212 */
[C---:B------:R-:W-:Y:S02]  /*0570*/  @P0 IMAD R27, R9.reuse, 0x1001, R8 ;  /* 0x00001001091b0824 */ /* 0x040fe400078e0208 */
[----:B------:R-:W-:Y:S02]  /*0580*/  IMAD R21, R9, 0x1001, R20 ;  /* 0x0000100109157824 */ /* 0x000fe400078e0214 */
[----:B--2---:R-:W-:Y:S01]  /*0590*/  @P3 IMAD.WIDE R16, R17, 0x4, R12 ;  /* 0x0000000411103825 */ /* 0x004fe200078e020c */
[----:B------:R-:W-:-:S03]  /*05a0*/  IADD3 R8, PT, PT, -R18, R35, R0 ;  /* 0x0000002312087210 */ /* 0x000fc60007ffe100 */
[--C-:B------:R-:W-:Y:S01]  /*05b0*/  @P0 IMAD.WIDE R26, R27, 0x4, R12.reuse ;  /* 0x000000041b1a0825 */ /* 0x100fe200078e020c */
[----:B------:R0:W2:Y:S03]  /*05c0*/  @P3 LDG.E R29, desc[UR4][R16.64] ;  /* 0x00000004101d3981 */ /* 0x0000a6000c1e1900 */
[----:B------:R-:W-:Y:S02]  /*05d0*/  IMAD.WIDE R36, R21, 0x4, R12 ;  /* 0x0000000415247825 */ /* 0x000fe400078e020c */
[----:B------:R-:W2:Y:S02]  /*05e0*/  @P0 LDG.E R26, desc[UR4][R26.64] ;  /* 0x000000041a1a0981 */ /* 0x000ea4000c1e1900 */
[----:B------:R-:W-:Y:S02]  /*05f0*/  IMAD.IADD R19, R9, 0x1, R35 ;  /* 0x0000000109137824 */ /* 0x000fe400078e0223 */
[----:B------:R-:W-:-:S04]  /*0600*/  @!P1 IMAD.WIDE R14, R35, 0x4, R36 ;  /* 0x00000004230e9825 */ /* 0x000fc800078e0224 */
[----:B------:R-:W-:Y:S01]  /*0610*/  IMAD R23, R9, 0x1001, R8 ;  /* 0x0000100109177824 */ /* 0x000fe200078e0208 */
[----:B------:R-:W-:Y:S01]  /*0620*/  ISETP.GT.AND P2, PT, R19, 0x1000, PT ;  /* 0x000010001300780c */ /* 0x000fe20003f44270 */
[----:B------:R-:W-:Y:S01]  /*0630*/  IMAD R19, R31, 0x1001, R0 ;  /* 0x000010011f137824 */ /* 0x000fe200078e0200 */
[----:B------:R1:W2:Y:S01]  /*0640*/  @!P1 LDG.E R30, desc[UR4][R14.64] ;  /* 0x000000040e1e9981 */ /* 0x0002a2000c1e1900 */
[--C-:B------:R-:W-:Y:S01]  /*0650*/  IMAD.WIDE R22, R23, 0x4, R12.reuse ;  /* 0x0000000417167825 */ /* 0x100fe200078e020c */
[----:B------:R-:W-:Y:S02]  /*0660*/  IADD3 R8, PT, PT, R20, R18, RZ ;  /* 0x0000001214087210 */ /* 0x000fe40007ffe0ff */
[----:B------:R1:W2:Y:S01]  /*0670*/  LDG.E R27, desc[UR4][R36.64] ;  /* 0x00000004241b7981 */ /* 0x0002a2000c1e1900 */
[----:B0-----:R-:W-:-:S03]  /*0680*/  IMAD.WIDE R16, R19, 0x4, R12 ;  /* 0x0000000413107825 */ /* 0x001fc600078e020c */
[----:B------:R-:W2:Y:S01]  /*0690*/  LDG.E R25, desc[UR4][R22.64] ;  /* 0x0000000416197981 */ /* 0x000ea2000c1e1900 */
[----:B------:R-:W-:Y:S02]  /*06a0*/  IMAD R33, R31, 0x1001, R8 ;  /* 0x000010011f217824 */ /* 0x000fe400078e0208 */
[----:B------:R-:W-:Y:S01]  /*06b0*/  IMAD.IADD R24, R9, 0x1, R18 ;  /* 0x0000000109187824 */ /* 0x000fe200078e0212 */
[----:B------:R-:W2:Y:S01]  /*06c0*/  LDG.E R28, desc[UR4][R16.64] ;  /* 0x00000004101c7981 */ /* 0x000ea2000c1e1900 */
[----:B------:R-:W-:-:S04]  /*06d0*/  IMAD.WIDE R8, R35, 0x4, R16 ;  /* 0x0000000423087825 */ /* 0x000fc800078e0210 */
[----:B------:R-:W-:Y:S02]  /*06e0*/  IMAD R32, R24, 0x1001, R0 ;  /* 0x0000100118207824 */ /* 0x000fe400078e0200 */
[----:B-1----:R-:W-:Y:S01]  /*06f0*/  IMAD.WIDE R14, R33, 0x4, R12 ;  /* 0x00000004210e7825 */ /* 0x002fe200078e020c */
[----:B------:R-:W2:Y:S01]  /*0700*/  LDG.E R0, desc[UR4][R8.64] ;  /* 0x0000000408007981 */ /* 0x000ea2000c1e1900 */
[----:B------:R-:W-:Y:S02]  /*0710*/  IADD3 R31, PT, PT, -R18, R35, R31 ;  /* 0x00000023121f7210 */ /* 0x000fe40007ffe11f */
[----:B------:R-:W-:Y:S01]  /*0720*/  @!P2 IMAD R21, R35, 0x1001, R21 ;  /* 0x000010012315a824 */ /* 0x000fe200078e0215 */
[----:B------:R0:W2:Y:S03]  /*0730*/  LDG.E R24, desc[UR4][R14.64] ;  /* 0x000000040e187981 */ /* 0x0000a6000c1e1900 */
[----:B------:R-:W-:-:S04]  /*0740*/  @!P2 IMAD.WIDE R36, R21, 0x4, R12 ;  /* 0x000000041524a825 */ /* 0x000fc800078e020c */
[----:B------:R-:W-:Y:S01]  /*0750*/  IMAD R31, R31, 0x1001, R20 ;  /* 0x000010011f1f7824 */ /* 0x000fe200078e0214 */
[----:B------:R-:W2:Y:S01]  /*0760*/  @!P2 LDG.E R22, desc[UR4][R36.64] ;  /* 0x000000042416a981 */ /* 0x000ea2000c1e1900 */
[----:B0-----:R-:W-:-:S05]  /*0770*/  IMAD.WIDE R14, R32, 0x4, R12 ;  /* 0x00000004200e7825 */ /* 0x001fca00078e020c */
[----:B------:R-:W2:Y:S01]  /*0780*/  LDG.E R23, desc[UR4][R14.64] ;  /* 0x000000040e177981 */ /* 0x000ea2000c1e1900 */
[----:B------:R-:W-:Y:S02]  /*0790*/  IMAD R32, R35, 0x1001, R19 ;  /* 0x0000100123207824 */ /* 0x000fe400078e0213 */
[----:B------:R-:W-:-:S04]  /*07a0*/  IMAD.WIDE R16, R31, 0x4, R12 ;  /* 0x000000041f107825 */ /* 0x000fc800078e020c */
[C---:B------:R-:W-:Y:S01]  /*07b0*/  IMAD.WIDE R20, R35.reuse, 0x4, R14 ;  /* 0x0000000423147825 */ /* 0x040fe200078e020e */
[----:B------:R-:W2:Y:S03]  /*07c0*/  LDG.E R31, desc[UR4][R16.64] ;  /* 0x00000004101f7981 */ /* 0x000ea6000c1e1900 */
[----:B------:R-:W-:Y:S01]  /*07d0*/  IMAD.WIDE R8, R32, 0x4, R12 ;  /* 0x0000000420087825 */ /* 0x000fe200078e020c */
[----:B------:R-:W5:Y:S04]  /*07e0*/  LDG.E.64 R14, desc[UR4][R4.64+0x28] ;  /* 0x00002804040e7981 */ /* 0x000f68000c1e1b00 */
[----:B------:R-:W2:Y:S04]  /*07f0*/  LDG.E R20, desc[UR4][R20.64] ;  /* 0x0000000414147981 */ /* 0x000ea8000c1e1900 */
[----:B------:R-:W2:Y:S01]  /*0800*/  LDG.E R34, desc[UR4][R8.64] ;  /* 0x0000000408227981 */ /* 0x000ea2000c1e1900 */
[----:B------:R-:W-:-:S03]  /*0810*/  IMAD R33, R35, 0x1001, R33 ;  /* 0x0000100123217824 */ /* 0x000fc600078e0221 */
[----:B------:R-:W5:Y:S01]  /*0820*/  LDG.E R35, desc[UR4][R4.64+0x20] ;  /* 0x0000200404237981 */ /* 0x000f62000c1e1900 */
[----:B------:R-:W-:-:S03]  /*0830*/  IMAD.WIDE R32, R33, 0x4, R12 ;  /* 0x0000000421207825 */ /* 0x000fc600078e020c */
[----:B------:R-:W5:Y:S04]  /*0840*/  LDG.E.64 R12, desc[UR4][R4.64+0x18] ;  /* 0x00001804040c7981 */ /* 0x000f68000c1e1b00 */
[----:B------:R0:W2:Y:S01]  /*0850*/  LDG.E R32, desc[UR4][R32.64] ;  /* 0x0000000420207981 */ /* 0x0000a2000c1e1900 */
[----:B------:R-:W-:Y:S01]  /*0860*/  BSSY.RECONVERGENT B0, `(.L_x_163) ;  /* 0x0000053000007945 */ /* 0x000fe20003800200 */
[----:B0-----:R-:W-:Y:S01]  /*0870*/  IMAD.MOV.U32 R33, RZ, RZ, 0x40800000 ;  /* 0x40800000ff217424 */ /* 0x001fe200078e00ff */
[----:B---3--:R-:W-:-:S04]  /*0880*/  SHF.R.U32.HI R36, RZ, 0x2, R11 ;  /* 0x00000002ff247819 */ /* 0x008fc8000001160b */
[----:B------:R-:W-:Y:S02]  /*0890*/  LOP3.LUT R36, R36, R11, RZ, 0x3c, !PT ;  /* 0x0000000b24247212 */ /* 0x000fe400078e3cff */
[----:B----4-:R-:W-:-:S03]  /*08a0*/  SHF.L.U32 R16, R7, 0x4, RZ ;  /* 0x0000000407107819 */ /* 0x010fc600000006ff */
[----:B------:R-:W-:-:S05]  /*08b0*/  IMAD.SHL.U32 R11, R36, 0x2, RZ ;  /* 0x00000002240b7824 */ /* 0x000fca00078e00ff */
[----:B------:R-:W-:Y:S02]  /*08c0*/  LOP3.LUT R11, R7, R16, R11, 0x96, !PT ;  /* 0x00000010070b7212 */ /* 0x000fe400078e960b */
[----:B------:R-:W-:Y:S02]  /*08d0*/  SHF.R.U32.HI R17, RZ, 0x2, R2 ;  /* 0x00000002ff117819 */ /* 0x000fe40000011602 */
[----:B------:R-:W-:Y:S01]  /*08e0*/  LOP3.LUT R16, R11, R36, RZ, 0x3c, !PT ;  /* 0x000000240b107212 */ /* 0x000fe200078e3cff */
[----:B------:R-:W-:Y:S01]  /*08f0*/  HFMA2 R36, -RZ, RZ, 0, 0 ;  /* 0x00000000ff247431 */ /* 0x000fe200000001ff */
[----:B------:R-:W-:-:S03]  /*0900*/  LOP3.LUT R17, R17, R2, RZ, 0x3c, !PT ;  /* 0x0000000211117212 */ /* 0x000fc600078e3cff */
[----:B------:R-:W-:Y:S01]  /*0910*/  IMAD.SHL.U32 R2, R16, 0x10, RZ ;  /* 0x0000001010027824 */ /* 0x000fe200078e00ff */
[----:B------:R-:W-:-:S04]  /*0920*/  SHF.L.U32 R11, R17, 0x1, RZ ;  /* 0x00000001110b7819 */ /* 0x000fc800000006ff */
[----:B------:R-:W-:Y:S01]  /*0930*/  LOP3.LUT R17, R17, R11, R2, 0x96, !PT ;  /* 0x0000000b11117212 */ /* 0x000fe200078e9602 */
[----:B------:R-:W-:Y:S02]  /*0940*/  IMAD.MOV.U32 R11, RZ, RZ, 0x40400000 ;  /* 0x40400000ff0b7424 */ /* 0x000fe400078e00ff */
[----:B------:R-:W-:Y:S02]  /*0950*/  @P3 IMAD.MOV.U32 R11, RZ, RZ, 0x40800000 ;  /* 0x40800000ff0b3424 */ /* 0x000fe400078e00ff */
[----:B--2---:R-:W-:Y:S01]  /*0960*/  @P3 FADD R36, RZ, R29 ;  /* 0x0000001dff243221 */ /* 0x004fe20000000000 */
[----:B------:R-:W-:Y:S01]  /*0970*/  MOV R29, RZ ;  /* 0x000000ff001d7202 */ /* 0x000fe20000000f00 */
[----:B------:R-:W-:Y:S01]  /*0980*/  @P0 FADD R29, RZ, R26 ;  /* 0x0000001aff1d0221 */ /* 0x000fe20000000000 */
[----:B------:R-:W-:Y:S01]  /*0990*/  HFMA2 R26, -RZ, RZ, 0, 0 ;  /* 0x00000000ff1a7431 */ /* 0x000fe200000001ff */
[----:B------:R-:W0:Y:S01]  /*09a0*/  MUFU.RCP R2, R11 ;  /* 0x0000000b00027308 */ /* 0x000e220000001000 */
[----:B------:R-:W-:Y:S01]  /*09b0*/  @!P1 FADD R26, RZ, R30 ;  /* 0x0000001eff1a9221 */ /* 0x000fe20000000000 */
[----:B------:R-:W-:-:S03]  /*09c0*/  LOP3.LUT R17, R17, R16, RZ, 0x3c, !PT ;  /* 0x0000001011117212 */ /* 0x000fc600078e3cff */
[----:B------:R-:W-:Y:S01]  /*09d0*/  FADD R25, R25, R26 ;  /* 0x0000001a19197221 */ /* 0x000fe20000000000 */
[----:B------:R-:W-:Y:S01]  /*09e0*/  SHF.R.U32.HI R26, RZ, 0x2, R3 ;  /* 0x00000002ff1a7819 */ /* 0x000fe20000011603 */
[----:B------:R-:W-:-:S03]  /*09f0*/  FADD R21, R27, R36 ;  /* 0x000000241b157221 */ /* 0x000fc60000000000 */
[----:B------:R-:W-:Y:S01]  /*0a00*/  LOP3.LUT R26, R26, R3, RZ, 0x3c, !PT ;  /* 0x000000031a1a7212 */ /* 0x000fe200078e3cff */
[----:B------:R-:W-:Y:S01]  /*0a10*/  FADD R29, R27, R29 ;  /* 0x0000001d1b1d7221 */ /* 0x000fe20000000000 */
[----:B------:R-:W-:Y:S01]  /*0a20*/  FADD R21, R21, R28 ;  /* 0x0000001c15157221 */ /* 0x000fe20000000000 */
[----:B------:R-:W-:Y:S01]  /*0a30*/  SHF.L.U32 R27, R17, 0x4, RZ ;  /* 0x00000004111b7819 */ /* 0x000fe200000006ff */
[----:B------:R-:W-:Y:S01]  /*0a40*/  FADD R3, R25, R0 ;  /* 0x0000000019037221 */ /* 0x000fe20000000000 */
[----:B------:R-:W-:Y:S02]  /*0a50*/  IMAD.SHL.U32 R0, R26, 0x2, RZ ;  /* 0x000000021a007824 */ /* 0x000fe400078e00ff */
[----:B------:R-:W-:Y:S01]  /*0a60*/  FADD R28, R28, R29 ;  /* 0x0000001d1c1c7221 */ /* 0x000fe20000000000 */
[----:B------:R-:W-:Y:S01]  /*0a70*/  FADD R30, R21, R24 ;  /* 0x00000018151e7221 */ /* 0x000fe20000000000 */
[----:B0-----:R-:W-:Y:S01]  /*0a80*/  FFMA R29, R2, -R11, 1 ;  /* 0x3f800000021d7423 */ /* 0x001fe2000000080b */
[----:B------:R-:W-:-:S02]  /*0a90*/  LOP3.LUT R24, R26, R0, R27, 0x96, !PT ;  /* 0x000000001a187212 */ /* 0x000fc400078e961b */
[----:B------:R-:W-:Y:S01]  /*0aa0*/  SHF.R.U32.HI R21, RZ, 0x2, R6 ;  /* 0x00000002ff157819 */ /* 0x000fe20000011606 */
[----:B------:R-:W-:Y:S01]  /*0ab0*/  FFMA R25, R2, R29, R2 ;  /* 0x0000001d02197223 */ /* 0x000fe20000000002 */
[----:B------:R-:W-:Y:S02]  /*0ac0*/  LOP3.LUT R24, R24, R17, RZ, 0x3c, !PT ;  /* 0x0000001118187212 */ /* 0x000fe400078e3cff */
[----:B------:R-:W-:Y:S01]  /*0ad0*/  LOP3.LUT R6, R21, R6, RZ, 0x3c, !PT ;  /* 0x0000000615067212 */ /* 0x000fe200078e3cff */
[----:B------:R-:W-:Y:S02]  /*0ae0*/  IMAD.MOV.U32 R2, RZ, RZ, RZ ;  /* 0x000000ffff027224 */ /* 0x000fe400078e00ff */
[----:B------:R-:W-:Y:S01]  /*0af0*/  FFMA R26, R30, R25, RZ ;  /* 0x000000191e1a7223 */ /* 0x000fe200000000ff */
[----:B------:R-:W-:Y:S01]  /*0b00*/  @!P2 FADD R2, RZ, R22 ;  /* 0x00000016ff02a221 */ /* 0x000fe20000000000 */
[----:B------:R-:W-:Y:S01]  /*0b10*/  SHF.L.U32 R22, R6, 0x1, RZ ;  /* 0x0000000106167819 */ /* 0x000fe200000006ff */
[----:B------:R-:W-:Y:S01]  /*0b20*/  FADD R0, R28, R23 ;  /* 0x000000171c007221 */ /* 0x000fe20000000000 */
[----:B------:R-:W-:-:S02]  /*0b30*/  IMAD.SHL.U32 R23, R24, 0x10, RZ ;  /* 0x0000001018177824 */ /* 0x000fc400078e00ff */
[----:B------:R-:W-:-:S03]  /*0b40*/  FFMA R27, R26, -R11, R30 ;  /* 0x8000000b1a1b7223 */ /* 0x000fc6000000001e */
[----:B------:R-:W-:Y:S01]  /*0b50*/  LOP3.LUT R23, R6, R22, R23, 0x96, !PT ;  /* 0x0000001606177212 */ /* 0x000fe200078e9617 */
[----:B------:R-:W-:Y:S01]  /*0b60*/  FADD R21, R31, R2 ;  /* 0x000000021f157221 */ /* 0x000fe20000000000 */
[----:B------:R-:W-:Y:S02]  /*0b70*/  FFMA R31, R25, R27, R26 ;  /* 0x0000001b191f7223 */ /* 0x000fe4000000001a */
[----:B------:R-:W-:Y:S01]  /*0b80*/  LOP3.LUT R25, R23, R24, RZ, 0x3c, !PT ;  /* 0x0000001817197212 */ /* 0x000fe200078e3cff */
[----:B------:R-:W0:Y:S01]  /*0b90*/  FCHK P3, R30, R11 ;  /* 0x0000000b1e007302 */ /* 0x000e220000060000 */
[C---:B------:R-:W-:Y:S01]  /*0ba0*/  IADD3 R6, PT, PT, R10.reuse, 0x587c5, R16 ;  /* 0x000587c50a067810 */ /* 0x040fe20007ffe010 */
[----:B------:R-:W-:Y:S01]  /*0bb0*/  FADD R2, R3, R20 ;  /* 0x0000001403027221 */ /* 0x000fe20000000000 */
[C---:B------:R-:W-:Y:S01]  /*0bc0*/  IADD3 R20, PT, PT, R10.reuse, 0x161f14, RZ ;  /* 0x00161f140a147810 */ /* 0x040fe20007ffe0ff */
[----:B------:R-:W-:Y:S01]  /*0bd0*/  FADD R3, R21, R34 ;  /* 0x0000002215037221 */ /* 0x000fe20000000000 */
[----:B------:R-:W-:-:S02]  /*0be0*/  IADD3 R21, PT, PT, R10, 0xb0f8a, R17 ;  /* 0x000b0f8a0a157810 */ /* 0x000fc40007ffe011 */
[----:B------:R-:W-:Y:S02]  /*0bf0*/  IADD3 R10, PT, PT, R10, 0x10974f, R24 ;  /* 0x0010974f0a0a7810 */ /* 0x000fe40007ffe018 */
[----:B------:R-:W-:Y:S01]  /*0c00*/  IADD3 R22, PT, PT, R25, R20, RZ ;  /* 0x0000001419167210 */ /* 0x000fe20007ffe0ff */
[----:B------:R-:W-:Y:S01]  /*0c10*/  IMAD.MOV.U32 R23, RZ, RZ, 0x2f800000 ;  /* 0x2f800000ff177424 */ /* 0x000fe200078e00ff */
[----:B------:R-:W-:Y:S02]  /*0c20*/  I2FP.F32.U32 R6, R6 ;  /* 0x0000000600067245 */ /* 0x000fe40000201000 */
[----:B------:R-:W-:Y:S02]  /*0c30*/  I2FP.F32.U32 R21, R21 ;  /* 0x0000001500157245 */ /* 0x000fe40000201000 */
[----:B------:R-:W-:Y:S02]  /*0c40*/  I2FP.F32.U32 R10, R10 ;  /* 0x0000000a000a7245 */ /* 0x000fe40000201000 */
[----:B------:R-:W-:Y:S01]  /*0c50*/  I2FP.F32.U32 R22, R22 ;  /* 0x0000001600167245 */ /* 0x000fe20000201000 */
[----:B------:R-:W-:-:S02]  /*0c60*/  HFMA2 R26, -RZ, RZ, 2.125, 0 ;  /* 0x40400000ff1a7431 */ /* 0x000fc400000001ff */
[-C--:B------:R-:W-:Y:S01]  /*0c70*/  FFMA R6, R6, R23.reuse, 1.1641532182693481445e-10 ;  /* 0x2f00000006067423 */ /* 0x080fe20000000017 */
[-C--:B------:R-:W-:Y:S01]  /*0c80*/  FFMA R29, R21, R23.reuse, 1.1641532182693481445e-10 ;  /* 0x2f000000151d7423 */ /* 0x080fe20000000017 */
[-C--:B------:R-:W-:Y:S01]  /*0c90*/  FFMA R10, R10, R23.reuse, 1.1641532182693481445e-10 ;  /* 0x2f0000000a0a7423 */ /* 0x080fe20000000017 */
[----:B------:R-:W-:Y:S01]  /*0ca0*/  FFMA R28, R22, R23, 1.1641532182693481445e-10 ;  /* 0x2f000000161c7423 */ /* 0x000fe20000000017 */
[----:B------:R-:W-:Y:S01]  /*0cb0*/  MOV R23, 0x40400000 ;  /* 0x4040000000177802 */ /* 0x000fe20000000f00 */
[----:B------:R-:W-:Y:S02]  /*0cc0*/  IMAD.MOV.U32 R21, RZ, RZ, 0x40400000 ;  /* 0x40400000ff157424 */ /* 0x000fe400078e00ff */
[----:B------:R-:W-:Y:S01]  /*0cd0*/  FADD R3, R3, R32 ;  /* 0x0000002003037221 */ /* 0x000fe20000000000 */
[-C--:B------:R-:W-:Y:S01]  /*0ce0*/  FFMA R22, R6, R33.reuse, -2 ;  /* 0xc000000006167423 */ /* 0x080fe20000000021 */
[-C--:B------:R-:W-:Y:S01]  /*0cf0*/  FFMA R29, R29, R33.reuse, -2 ;  /* 0xc00000001d1d7423 */ /* 0x080fe20000000021 */
[-C--:B------:R-:W-:Y:S01]  /*0d00*/  FFMA R27, R10, R33.reuse, -2 ;  /* 0xc00000000a1b7423 */ /* 0x080fe20000000021 */
[----:B------:R-:W-:Y:S01]  /*0d10*/  FFMA R28, R28, R33, -2 ;  /* 0xc00000001c1c7423 */ /* 0x000fe20000000021 */
[----:B------:R-:W-:Y:S01]  /*0d20*/  @P0 IMAD.MOV.U32 R23, RZ, RZ, 0x40800000 ;  /* 0x40800000ff170424 */ /* 0x000fe200078e00ff */
[----:B------:R-:W-:Y:S01]  /*0d30*/  @!P2 MOV R26, 0x40800000 ;  /* 0x40800000001aa802 */ /* 0x000fe20000000f00 */
[----:B------:R-:W-:Y:S01]  /*0d40*/  @!P1 IMAD.MOV.U32 R21, RZ, RZ, 0x40800000 ;  /* 0x40800000ff159424 */ /* 0x000fe200078e00ff */
[----:B0-----:R-:W-:Y:S06]  /*0d50*/  @!P3 BRA `(.L_x_164) ;  /* 0x00000000000cb947 */ /* 0x001fec0003800000 */
[----:B------:R-:W-:-:S07]  /*0d60*/  MOV R31, 0xd80 ;  /* 0x00000d80001f7802 */ /* 0x000fce0000000f00 */
[----:B-----5:R-:W-:Y:S05]  /*0d70*/  CALL.REL.NOINC `($__internal_10_$__cuda_sm3x_div_rn_noftz_f32_slowpath) ;  /* 0x0000000400207944 */ /* 0x020fea0003c00000 */
[----:B------:R-:W-:-:S07]  /*0d80*/  MOV R31, R6 ;  /* 0x00000006001f7202 */ /* 0x000fce0000000f00 */
.L_x_164:
[----:B------:R-:W-:Y:S05]  /*0d90*/  BSYNC.RECONVERGENT B0 ;  /* 0x0000000000007941 */ /* 0x000fea0003800200 */
.L_x_163:
[----:B------:R-:W0:Y:S01]  /*0da0*/  LDC.64 R10, c[0x0][0x388] ;  /* 0x0000e200ff0a7b82 */ /* 0x000e220000000a00 */
[----:B------:R-:W1:Y:S01]  /*0db0*/  MUFU.RCP R6, R23 ;  /* 0x0000001700067308 */ /* 0x000e620000001000 */
[----:B------:R-:W-:Y:S01]  /*0dc0*/  FADD R31, R22, R31 ;  /* 0x0000001f161f7221 */ /* 0x000fe20000000000 */
[----:B------:R-:W-:Y:S06]  /*0dd0*/  BSSY.RECONVERGENT B0, `(.L_x_165) ;  /* 0x000000f000007945 */ /* 0x000fec0003800200 */
[----:B------:R-:W2:Y:S01]  /*0de0*/  FCHK P0, R0, R23 ;  /* 0x0000001700007302 */ /* 0x000ea20000000000 */
[----:B-1----:R-:W-:-:S04]  /*0df0*/  FFMA R33, R6, -R23, 1 ;  /* 0x3f80000006217423 */ /* 0x002fc80000000817 */
[----:B------:R-:W-:Y:S01]  /*0e00*/  FFMA R33, R6, R33, R6 ;  /* 0x0000002106217223 */ /* 0x000fe20000000006 */
[----:B0-----:R-:W-:-:S04]  /*0e10*/  IMAD.WIDE R10, R19, 0x4, R10 ;  /* 0x00000004130a7825 */ /* 0x001fc800078e020a */
[----:B------:R-:W-:Y:S01]  /*0e20*/  FFMA R6, R0, R33, RZ ;  /* 0x0000002100067223 */ /* 0x000fe200000000ff */
[----:B------:R-:W-:-:S04]  /*0e30*/  IMAD.WIDE R10, R18, 0x4, R10 ;  /* 0x00000004120a7825 */ /* 0x000fc800078e020a */
[----:B------:R-:W-:Y:S01]  /*0e40*/  FFMA R22, R6, -R23, R0 ;  /* 0x8000001706167223 */ /* 0x000fe20000000000 */
[----:B------:R0:W-:Y:S03]  /*0e50*/  STG.E desc[UR4][R10.64], R31 ;  /* 0x0000001f0a007986 */ /* 0x0001e6000c101904 */
[----:B------:R-:W-:Y:S01]  /*0e60*/  FFMA R6, R33, R22, R6 ;  /* 0x0000001621067223 */ /* 0x000fe20000000006 */
[----:B--2---:R-:W-:Y:S06]  /*0e70*/  @!P0 BRA `(.L_x_166) ;  /* 0x0000000000108947 */ /* 0x004fec0003800000 */
[----:B------:R-:W-:Y:S01]  /*0e80*/  IMAD.MOV.U32 R30, RZ, RZ, R0 ;  /* 0x000000ffff1e7224 */ /* 0x000fe200078e0000 */
[----:B0-----:R-:W-:Y:S02]  /*0e90*/  MOV R11, R23 ;  /* 0x00000017000b7202 */ /* 0x001fe40000000f00 */
[----:B------:R-:W-:-:S07]  /*0ea0*/  MOV R31, 0xec0 ;  /* 0x00000ec0001f7802 */ /* 0x000fce0000000f00 */
[----:B-----5:R-:W-:Y:S05]  /*0eb0*/  CALL.REL.NOINC `($__internal_10_$__cuda_sm3x_div_rn_noftz_f32_slowpath) ;  /* 0x0000000000d07944 */ /* 0x020fea0003c00000 */
.L_x_166:
[----:B------:R-:W-:Y:S05]  /*0ec0*/  BSYNC.RECONVERGENT B0 ;  /* 0x0000000000007941 */ /* 0x000fea0003800200 */
.L_x_165:
[----:B------:R-:W1:Y:S01]  /*0ed0*/  LDC.64 R22, c[0x0][0x388] ;  /* 0x0000e200ff167b82 */ /* 0x000e620000000a00 */
[----:B------:R-:W0:Y:S01]  /*0ee0*/  MUFU.RCP R0, R21 ;  /* 0x0000001500007308 */ /* 0x000e220000001000 */
[----:B------:R-:W-:Y:S02]  /*0ef0*/  IMAD R19, R18, 0x1001, R19 ;  /* 0x0000100112137824 */ /* 0x000fe400078e0213 */
[----:B------:R-:W-:Y:S01]  /*0f00*/  FADD R29, R29, R6 ;  /* 0x000000061d1d7221 */ /* 0x000fe20000000000 */
[----:B------:R-:W-:Y:S04]  /*0f10*/  BSSY.RECONVERGENT B0, `(.L_x_167) ;  /* 0x000000f000007945 */ /* 0x000fe80003800200 */
[----:B------:R-:W2:Y:S01]  /*0f20*/  FCHK P0, R2, R21 ;  /* 0x0000001502007302 */ /* 0x000ea20000000000 */
[----:B0-----:R-:W-:-:S04]  /*0f30*/  FFMA R11, R0, -R21, 1 ;  /* 0x3f800000000b7423 */ /* 0x001fc80000000815 */
[----:B------:R-:W-:Y:S01]  /*0f40*/  FFMA R11, R0, R11, R0 ;  /* 0x0000000b000b7223 */ /* 0x000fe20000000000 */
[----:B-1----:R-:W-:-:S04]  /*0f50*/  IMAD.WIDE R22, R19, 0x4, R22 ;  /* 0x0000000413167825 */ /* 0x002fc800078e0216 */
[----:B------:R-:W-:Y:S01]  /*0f60*/  FFMA R0, R2, R11, RZ ;  /* 0x0000000b02007223 */ /* 0x000fe200000000ff */
[----:B------:R0:W-:Y:S03]  /*0f70*/  STG.E desc[UR4][R22.64], R29 ;  /* 0x0000001d16007986 */ /* 0x0001e6000c101904 */
[----:B------:R-:W-:-:S04]  /*0f80*/  FFMA R6, R0, -R21, R2 ;  /* 0x8000001500067223 */ /* 0x000fc80000000002 */
[----:B------:R-:W-:Y:S01]  /*0f90*/  FFMA R0, R11, R6, R0 ;  /* 0x000000060b007223 */ /* 0x000fe20000000000 */
[----:B--2---:R-:W-:Y:S06]  /*0fa0*/  @!P0 BRA `(.L_x_168) ;  /* 0x0000000000148947 */ /* 0x004fec0003800000 */
[----:B------:R-:W-:Y:S01]  /*0fb0*/  IMAD.MOV.U32 R30, RZ, RZ, R2 ;  /* 0x000000ffff1e7224 */ /* 0x000fe200078e0002 */
[----:B------:R-:W-:Y:S02]  /*0fc0*/  MOV R11, R21 ;  /* 0x00000015000b7202 */ /* 0x000fe40000000f00 */
[----:B------:R-:W-:-:S07]  /*0fd0*/  MOV R31, 0xff0 ;  /* 0x00000ff0001f7802 */ /* 0x000fce0000000f00 */
[----:B0----5:R-:W-:Y:S05]  /*0fe0*/  CALL.REL.NOINC `($__internal_10_$__cuda_sm3x_div_rn_noftz_f32_slowpath) ;  /* 0x0000000000847944 */ /* 0x021fea0003c00000 */
[----:B------:R-:W-:-:S07]  /*0ff0*/  IMAD.MOV.U32 R0, RZ, RZ, R6 ;  /* 0x000000ffff007224 */ /* 0x000fce00078e0006 */
.L_x_168:
[----:B------:R-:W-:Y:S05]  /*1000*/  BSYNC.RECONVERGENT B0 ;  /* 0x0000000000007941 */ /* 0x000fea0003800200 */
.L_x_167:
[----:B------:R-:W0:Y:S01]  /*1010*/  LDC R19, c[0x0][0x390] ;  /* 0x0000e400ff137b82 */ /* 0x000e220000000800 */
        /* <DEDUP_REMOVED lines=8> */
[----:B------:R0:W-:Y:S03]  /*10a0*/  STG.E desc[UR4][R22.64], R27 ;  /* 0x0000001b16007986 */ /* 0x0001e6000c101904 */
[----:B------:R-:W-:-:S04]  /*10b0*/  FFMA R2, R11, -R26, R3 ;  /* 0x8000001a0b027223 */ /* 0x000fc80000000003 */
[----:B------:R-:W-:Y:S01]  /*10c0*/  FFMA R11, R0, R2, R11 ;  /* 0x00000002000b7223 */ /* 0x000fe2000000000b */
[----:B--2---:R-:W-:Y:S06]  /*10d0*/  @!P0 BRA `(.L_x_170) ;  /* 0x0000000000148947 */ /* 0x004fec0003800000 */
[----:B------:R-:W-:Y:S01]  /*10e0*/  MOV R30, R3 ;  /* 0x00000003001e7202 */ /* 0x000fe20000000f00 */
[----:B------:R-:W-:Y:S01]  /*10f0*/  IMAD.MOV.U32 R11, RZ, RZ, R26 ;  /* 0x000000ffff0b7224 */ /* 0x000fe200078e001a */
[----:B------:R-:W-:-:S07]  /*1100*/  MOV R31, 0x1120 ;  /* 0x00001120001f7802 */ /* 0x000fce0000000f00 */
[----:B0----5:R-:W-:Y:S05]  /*1110*/  CALL.REL.NOINC `($__internal_10_$__cuda_sm3x_div_rn_noftz_f32_slowpath) ;  /* 0x0000000000387944 */ /* 0x021fea0003c00000 */
[----:B------:R-:W-:-:S07]  /*1120*/  MOV R11, R6 ;  /* 0x00000006000b7202 */ /* 0x000fce0000000f00 */
.L_x_170:
[----:B------:R-:W-:Y:S05]  /*1130*/  BSYNC.RECONVERGENT B0 ;  /* 0x0000000000007941 */ /* 0x000fea0003800200 */
.L_x_169:
[----:B------:R-:W-:Y:S01]  /*1140*/  FADD R11, R28, R11 ;  /* 0x0000000b1c0b7221 */ /* 0x000fe20000000000 */
[----:B------:R-:W-:-:S04]  /*1150*/  IMAD.WIDE R8, R18, 0x4, R8 ;  /* 0x0000000412087825 */ /* 0x000fc800078e0208 */
[----:B------:R-:W-:Y:S01]  /*1160*/  IMAD.MOV.U32 R21, RZ, RZ, R7 ;  /* 0x000000ffff157224 */ /* 0x000fe200078e0007 */
        /* <DEDUP_REMOVED lines=9> */
        .weak           $__internal_10_$__cuda_sm3x_div_rn_noftz_f32_slowpath
        .type           $__internal_10_$__cuda_sm3x_div_rn_noftz_f32_slowpath,@function
        .size           $__internal_10_$__cuda_sm3x_div_rn_noftz_f32_slowpath,(.L_x_260 - $__internal_10_$__cuda_sm3x_div_rn_noftz_f32_slowpath)
$__internal_10_$__cuda_sm3x_div_rn_noftz_f32_slowpath:
        /* <DEDUP_REMOVED lines=9> */
[----:B------:R-:W-:Y:S01]  /*1290*/  @!P0 MOV R32, RZ ;  /* 0x000000ff00208202 */ /* 0x000fe20000000f00 */
        /* <DEDUP_REMOVED lines=17> */
[----:B------:R-:W-:Y:S01]  /*13b0*/  VIADD R32, R6, 0xffffffff ;  /* 0xffffffff06207836 */ /* 0x000fe20000000000 */
[----:B------:R-:W-:-:S04]  /*13c0*/  ISETP.GE.AND P1, PT, R33, RZ, PT ;  /* 0x000000ff2100720c */ /* 0x000fc80003f26270 */
[----:B------:R-:W-:-:S09]  /*13d0*/  ISETP.GE.AND P0, PT, R32, RZ, PT ;  /* 0x000000ff2000720c */ /* 0x000fd20003f06270 */
[----:B------:R-:W-:-:S04]  /*13e0*/  @!P1 FFMA R11, R11, 1.84467440737095516160e+19, RZ ;  /* 0x5f8000000b0b9823 */ /* 0x000fc800000000ff */
[----:B------:R-:W-:Y:S01]  /*13f0*/  @P0 MOV R32, RZ ;  /* 0x000000ff00200202 */ /* 0x000fe20000000f00 */
[----:B------:R-:W-:Y:S02]  /*1400*/  @!P0 IMAD.MOV.U32 R32, RZ, RZ, -0x40 ;  /* 0xffffffc0ff208424 */ /* 0x000fe400078e00ff */
[----:B------:R-:W-:-:S03]  /*1410*/  @!P0 FFMA R30, R30, 1.84467440737095516160e+19, RZ ;  /* 0x5f8000001e1e8823 */ /* 0x000fc600000000ff */
[----:B------:R-:W-:-:S07]  /*1420*/  @!P1 IADD3 R32, PT, PT, R32, 0x40, RZ ;  /* 0x0000004020209810 */ /* 0x000fce0007ffe0ff */
.L_x_172:
        /* <DEDUP_REMOVED lines=32> */
[----:B------:R-:W-:Y:S01]  /*1630*/  IMAD.MOV R33, RZ, RZ, -R30 ;  /* 0x000000ffff217224 */ /* 0x000fe200078e0a1e */
[----:B------:R-:W-:Y:S02]  /*1640*/  ISETP.NE.AND P2, PT, R30, RZ, PT ;  /* 0x000000ff1e00720c */ /* 0x000fe40003f45270 */
[----:B------:R-:W-:Y:S02]  /*1650*/  LOP3.LUT R34, R34, 0x7fffff, RZ, 0xc0, !PT ;  /* 0x007fffff22227812 */ /* 0x000fe400078ec0ff */
[----:B------:R-:W-:Y:S02]  /*1660*/  FSETP.NEU.FTZ.AND P0, PT, R32, R11, PT ;  /* 0x0000000b2000720b */ /* 0x000fe40003f1d000 */
[----:B------:R-:W-:-:S02]  /*1670*/  IADD3 R11, PT, PT, R30, 0x20, RZ ;  /* 0x000000201e0b7810 */ /* 0x000fc40007ffe0ff */
[----:B------:R-:W-:Y:S02]  /*1680*/  LOP3.LUT R34, R34, 0x800000, RZ, 0xfc, !PT ;  /* 0x0080000022227812 */ /* 0x000fe400078efcff */
[----:B------:R-:W-:Y:S02]  /*1690*/  ISETP.NE.AND P1, PT, R30, RZ, PT ;  /* 0x000000ff1e00720c */ /* 0x000fe40003f25270 */
[----:B------:R-:W-:Y:S02]  /*16a0*/  SHF.L.U32 R11, R34, R11, RZ ;  /* 0x0000000b220b7219 */ /* 0x000fe400000006ff */
[----:B------:R-:W-:Y:S02]  /*16b0*/  SEL R33, R33, RZ, P2 ;  /* 0x000000ff21217207 */ /* 0x000fe40001000000 */
[----:B------:R-:W-:Y:S02]  /*16c0*/  ISETP.NE.AND P1, PT, R11, RZ, P1 ;  /* 0x000000ff0b00720c */ /* 0x000fe40000f25270 */
[----:B------:R-:W-:-:S02]  /*16d0*/  SHF.R.U32.HI R33, RZ, R33, R34 ;  /* 0x00000021ff217219 */ /* 0x000fc40000011622 */
[----:B------:R-:W-:Y:S02]  /*16e0*/  PLOP3.LUT P0, PT, P0, P1, PT, 0xf8, 0x8f ;  /* 0x00000000008f781c */ /* 0x000fe40000703f70 */
[----:B------:R-:W-:Y:S02]  /*16f0*/  SHF.R.U32.HI R11, RZ, 0x1, R33 ;  /* 0x00000001ff0b7819 */ /* 0x000fe40000011621 */
[----:B------:R-:W-:-:S04]  /*1700*/  SEL R10, RZ, 0x1, !P0 ;  /* 0x00000001ff0a7807 */ /* 0x000fc80004000000 */
[----:B------:R-:W-:-:S04]  /*1710*/  LOP3.LUT R10, R10, 0x1, R11, 0xf8, !PT ;  /* 0x000000010a0a7812 */ /* 0x000fc800078ef80b */
[----:B------:R-:W-:-:S04]  /*1720*/  LOP3.LUT R10, R10, R33, RZ, 0xc0, !PT ;  /* 0x000000210a0a7212 */ /* 0x000fc800078ec0ff */
[----:B------:R-:W-:-:S04]  /*1730*/  IADD3 R11, PT, PT, R11, R10, RZ ;  /* 0x0000000a0b0b7210 */ /* 0x000fc80007ffe0ff */
[----:B------:R-:W-:Y:S01]  /*1740*/  LOP3.LUT R6, R11, R6, RZ, 0xfc, !PT ;  /* 0x000000060b067212 */ /* 0x000fe200078efcff */
[----:B------:R-:W-:Y:S06]  /*1750*/  BRA `(.L_x_180) ;  /* 0x0000000000107947 */ /* 0x000fec0003800000 */
.L_x_179:
[----:B------:R-:W-:-:S04]  /*1760*/  LOP3.LUT R6, R6, 0x80000000, RZ, 0xc0, !PT ;  /* 0x8000000006067812 */ /* 0x000fc800078ec0ff */
[----:B------:R-:W-:Y:S01]  /*1770*/  LOP3.LUT R6, R6, 0x7f800000, RZ, 0xfc, !PT ;  /* 0x7f80000006067812 */ /* 0x000fe200078efcff */
[----:B------:R-:W-:Y:S06]  /*1780*/  BRA `(.L_x_180) ;  /* 0x0000000000047947 */ /* 0x000fec0003800000 */
.L_x_178:
[----:B------:R-:W-:-:S07]  /*1790*/  IMAD R6, R37, 0x800000, R6 ;  /* 0x0080000025067824 */ /* 0x000fce00078e0206 */
.L_x_180:
[----:B------:R-:W-:Y:S05]  /*17a0*/  BSYNC.RECONVERGENT B2 ;  /* 0x0000000000027941 */ /* 0x000fea0003800200 */
.L_x_177:
[----:B------:R-:W-:Y:S05]  /*17b0*/  BRA `(.L_x_181) ;  /* 0x0000000000207947 */ /* 0x000fea0003800000 */
.L_x_176:
[----:B------:R-:W-:-:S04]  /*17c0*/  LOP3.LUT R6, R11, 0x80000000, R30, 0x48, !PT ;  /* 0x800000000b067812 */ /* 0x000fc800078e481e */
[----:B------:R-:W-:Y:S01]  /*17d0*/  LOP3.LUT R6, R6, 0x7f800000, RZ, 0xfc, !PT ;  /* 0x7f80000006067812 */ /* 0x000fe200078efcff */
[----:B------:R-:W-:Y:S06]  /*17e0*/  BRA `(.L_x_181) ;  /* 0x0000000000147947 */ /* 0x000fec0003800000 */
.L_x_175:
[----:B------:R-:W-:Y:S01]  /*17f0*/  LOP3.LUT R6, R11, 0x80000000, R30, 0x48, !PT ;  /* 0x800000000b067812 */ /* 0x000fe200078e481e */
[----:B------:R-:W-:Y:S06]  /*1800*/  BRA `(.L_x_181) ;  /* 0x00000000000c7947 */ /* 0x000fec0003800000 */
.L_x_174:
[----:B------:R-:W0:Y:S01]  /*1810*/  MUFU.RSQ R6, -QNAN ;  /* 0xffc0000000067908 */ /* 0x000e220000001400 */
[----:B------:R-:W-:Y:S05]  /*1820*/  BRA `(.L_x_181) ;  /* 0x0000000000047947 */ /* 0x000fea0003800000 */
.L_x_173:
[----:B------:R-:W-:-:S07]  /*1830*/  FADD.FTZ R6, R30, R11 ;  /* 0x0000000b1e067221 */ /* 0x000fce0000010000 */
.L_x_181:
[----:B------:R-:W-:Y:S05]  /*1840*/  BSYNC.RECONVERGENT B1 ;  /* 0x0000000000017941 */ /* 0x000fea0003800200 */
.L_x_171:
[----:B------:R-:W-:Y:S01]  /*1850*/  HFMA2 R11, -RZ, RZ, 0, 0 ;  /* 0x00000000ff0b7431 */ /* 0x000fe200000001ff */
[----:B------:R-:W-:-:S04]  /*1860*/  MOV R10, R31 ;  /* 0x0000001f000a7202 */ /* 0x000fc80000000f00 */
[----:B0-----:R-:W-:Y:S05]  /*1870*/  RET.REL.NODEC R10 `(_Z9Diamond_2P17curandStateXORWOWPfi) ;  /* 0xffffffe40ae07950 */ /* 0x001fea0003c3ffff */
.L_x_182:
        /* <DEDUP_REMOVED lines=16> */
.L_x_260:


//--------------------- .text._Z11Diamond_1_4P17curandStateXORWOWPfi --------------------------
	.section	.text._Z11Diamond_1_4P17curandStateXORWOWPfi,"ax",@progbits
	.align	128
        .global         _Z11Diamond_1_4P17curandStateXORWOWPfi
        .type           _Z11Diamond_1_4P17curandStateXORWOWPfi,@function
        .size           _Z11Diamond_1_4P17curandStateXORWOWPfi,(.L_x_261 - _Z11Diamond_1_4P17curandStateXORWOWPfi)
        .other          _Z11Diamond_1_4P17curandStateXORWOWPfi,@"STO_CUDA_ENTRY STV_DEFAULT"
_Z11Diamond_1_4P17curandStateXORWOWPfi:
.text._Z11Diamond_1_4P17curandStateXORWOWPfi:
        /* <DEDUP_REMOVED lines=10> */
[-C--:B0-----:R-:W-:Y:S02]  /*00a0*/  IABS R6, R0.reuse ;  /* 0x0000000000067213 */ /* 0x081fe40000000000 */
[----:B------:R-:W-:Y:S02]  /*00b0*/  LEA.HI R19, R0, R0, RZ, 0x1 ;  /* 0x0000000000137211 */ /* 0x000fe400078f08ff */
[----:B------:R-:W0:Y:S02]  /*00c0*/  I2F.RP R4, R6 ;  /* 0x0000000600047306 */ /* 0x000e240000209400 */
[----:B------:R-:W-:-:S06]  /*00d0*/  SHF.R.S32.HI R19, RZ, 0x1, R19 ;  /* 0x00000001ff137819 */ /* 0x000fcc0000011413 */
        /* <DEDUP_REMOVED lines=17> */
[----:B------:R-:W-:-:S04]  /*01f0*/  @P0 VIADD R5, R5, 0x1 ;  /* 0x0000000105050836 */ /* 0x000fc80000000000 */
[----:B------:R-:W-:Y:S01]  /*0200*/  @!P1 IMAD.MOV R5, RZ, RZ, -R5 ;  /* 0x000000ffff059224 */ /* 0x000fe200078e0a05 */
[----:B------:R-:W-:-:S04]  /*0210*/  @!P2 LOP3.LUT R5, RZ, R0, RZ, 0x33, !PT ;  /* 0x00000000ff05a212 */ /* 0x000fc800078e33ff */
[-C--:B------:R-:W-:Y:S02]  /*0220*/  IABS R7, R5.reuse ;  /* 0x0000000500077213 */ /* 0x080fe40000000000 */
[----:B------:R-:W-:Y:S02]  /*0230*/  IABS R10, R5 ;  /* 0x00000005000a7213 */ /* 0x000fe40000000000 */
[----:B------:R-:W0:Y:S08]  /*0240*/  I2F.RP R4, R7 ;  /* 0x0000000700047306 */ /* 0x000e300000209400 */
[----:B0-----:R-:W0:Y:S02]  /*0250*/  MUFU.RCP R4, R4 ;  /* 0x0000000400047308 */ /* 0x001e240000001000 */
[----:B0-----:R-:W-:-:S02]  /*0260*/  IADD3 R2, PT, PT, R4, 0xffffffe, RZ ;  /* 0x0ffffffe04027810 */ /* 0x001fc40007ffe0ff */
[----:B------:R-:W-:-:S04]  /*0270*/  IADD3 R4, PT, PT, RZ, -R10, RZ ;  /* 0x8000000aff047210 */ /* 0x000fc80007ffe0ff */
[----:B------:R0:W2:Y:S02]  /*0280*/  F2I.FTZ.U32.TRUNC.NTZ R3, R2 ;  /* 0x0000000200037305 */ /* 0x0000a4000021f000 */
[----:B0-----:R-:W-:Y:S02]  /*0290*/  IMAD.MOV.U32 R2, RZ, RZ, RZ ;  /* 0x000000ffff027224 */ /* 0x001fe400078e00ff */
[----:B--2---:R-:W-:-:S04]  /*02a0*/  IMAD.MOV R6, RZ, RZ, -R3 ;  /* 0x000000ffff067224 */ /* 0x004fc800078e0a03 */
[----:B------:R-:W-:Y:S02]  /*02b0*/  IMAD R9, R6, R7, RZ ;  /* 0x0000000706097224 */ /* 0x000fe400078e02ff */
[----:B------:R-:W-:Y:S02]  /*02c0*/  IMAD.MOV.U32 R6, RZ, RZ, R8 ;  /* 0x000000ffff067224 */ /* 0x000fe400078e0008 */
        /* <DEDUP_REMOVED lines=11> */
[----:B------:R-:W-:Y:S02]  /*0380*/  @!P1 IADD3 R3, PT, PT, -R3, RZ, RZ ;  /* 0x000000ff03039210 */ /* 0x000fe40007ffe1ff */
[----:B------:R-:W-:-:S05]  /*0390*/  @!P2 LOP3.LUT R3, RZ, R5, RZ, 0x33, !PT ;  /* 0x00000005ff03a212 */ /* 0x000fca00078e33ff */
[----:B------:R-:W-:Y:S02]  /*03a0*/  IMAD R7, R3, R0, RZ ;  /* 0x0000000003077224 */ /* 0x000fe400078e02ff */
[----:B------:R-:W-:-:S03]  /*03b0*/  IMAD.MOV R4, RZ, RZ, -R3 ;  /* 0x000000ffff047224 */ /* 0x000fc600078e0a03 */
[----:B------:R-:W-:Y:S01]  /*03c0*/  SHF.R.S32.HI R2, RZ, 0x1f, R7 ;  /* 0x0000001fff027819 */ /* 0x000fe20000011407 */
[----:B------:R-:W-:-:S03]  /*03d0*/  IMAD R5, R5, R4, R14 ;  /* 0x0000000405057224 */ /* 0x000fc600078e020e */
[----:B------:R-:W-:-:S04]  /*03e0*/  LEA.HI R2, R2, R7, RZ, 0xc ;  /* 0x0000000702027211 */ /* 0x000fc800078f60ff */
[----:B------:R-:W-:-:S04]  /*03f0*/  LOP3.LUT R2, R2, 0xfffff000, RZ, 0xc0, !PT ;  /* 0xfffff00002027812 */ /* 0x000fc800078ec0ff */
[-C--:B------:R-:W-:Y:S01]  /*0400*/  IADD3 R6, PT, PT, R7, R0.reuse, -R2 ;  /* 0x0000000007067210 */ /* 0x080fe20007ffe802 */
[----:B------:R-:W-:Y:S01]  /*0410*/  IMAD R0, R5, R0, RZ ;  /* 0x0000000005007224 */ /* 0x000fe200078e02ff */
[----:B------:R-:W0:Y:S03]  /*0420*/  LDC.64 R2, c[0x0][0x380] ;  /* 0x0000e000ff027b82 */ /* 0x000e260000000a00 */
[----:B------:R-:W-:Y:S01]  /*0430*/  IMAD.IADD R10, R6, 0x1, R19 ;  /* 0x00000001060a7824 */ /* 0x000fe200078e0213 */
[----:B------:R-:W-:-:S04]  /*0440*/  SHF.R.S32.HI R5, RZ, 0x1f, R0 ;  /* 0x0000001fff057819 */ /* 0x000fc80000011400 */
[----:B------:R-:W-:Y:S02]  /*0450*/  ISETP.GT.AND P0, PT, R10, 0x1000, PT ;  /* 0x000010000a00780c */ /* 0x000fe40003f04270 */
[----:B------:R-:W-:Y:S02]  /*0460*/  LEA.HI R7, R5, R0, RZ, 0xc ;  /* 0x0000000005077211 */ /* 0x000fe400078f60ff */
[----:B------:R-:W2:Y:S02]  /*0470*/  LDC.64 R4, c[0x0][0x388] ;  /* 0x0000e200ff047b82 */ /* 0x000ea40000000a00 */
[----:B------:R-:W-:-:S05]  /*0480*/  LOP3.LUT R7, R7, 0xfffff000, RZ, 0xc0, !PT ;  /* 0xfffff00007077812 */ /* 0x000fca00078ec0ff */
[----:B------:R-:W-:Y:S02]  /*0490*/  IMAD.IADD R11, R0, 0x1, -R7 ;  /* 0x00000001000b7824 */ /* 0x000fe400078e0a07 */
[----:B------:R-:W3:Y:S01]  /*04a0*/  @!P0 LDC.64 R8, c[0x0][0x388] ;  /* 0x0000e200ff088b82 */ /* 0x000ee20000000a00 */
[----:B0-----:R-:W-:Y:S02]  /*04b0*/  IMAD.WIDE R14, R14, 0x30, R2 ;  /* 0x000000300e0e7825 */ /* 0x001fe400078e0202 */
[----:B------:R-:W-:-:S03]  /*04c0*/  IADD3 R7, PT, PT, R11, R19, RZ ;  /* 0x000000130b077210 */ /* 0x000fc60007ffe0ff */
[----:B-1----:R-:W4:Y:S01]  /*04d0*/  LDG.E.64 R2, desc[UR4][R14.64] ;  /* 0x000000040e027981 */ /* 0x002f22000c1e1b00 */
[----:B------:R-:W-:Y:S02]  /*04e0*/  IMAD.IADD R0, R6, 0x1, -R19 ;  /* 0x0000000106007824 */ /* 0x000fe400078e0a13 */
[--C-:B------:R-:W-:Y:S01]  /*04f0*/  @!P0 IMAD R23, R10, 0x1001, R7.reuse ;  /* 0x000010010a178824 */ /* 0x100fe200078e0207 */
[----:B------:R-:W4:Y:S01]  /*0500*/  LDG.E.64 R12, desc[UR4][R14.64+0x10] ;  /* 0x000010040e0c7981 */ /* 0x000f22000c1e1b00 */
[----:B------:R-:W-:Y:S02]  /*0510*/  IMAD R25, R0, 0x1001, R7 ;  /* 0x0000100100197824 */ /* 0x000fe400078e0207 */
[----:B------:R-:W-:Y:S01]  /*0520*/  IMAD.IADD R7, R7, 0x1, R19 ;  /* 0x0000000107077824 */ /* 0x000fe200078e0213 */
[----:B------:R-:W5:Y:S01]  /*0530*/  LDG.E R21, desc[UR4][R14.64+0x20] ;  /* 0x000020040e157981 */ /* 0x000f62000c1e1900 */
[----:B------:R-:W-:Y:S02]  /*0540*/  IMAD R11, R6, 0x1001, R11 ;  /* 0x00001001060b7824 */ /* 0x000fe400078e020b */
[----:B--2---:R-:W-:-:S04]  /*0550*/  IMAD.WIDE R24, R25, 0x4, R4 ;  /* 0x0000000419187825 */ /* 0x004fc800078e0204 */
[----:B---3--:R-:W-:Y:S01]  /*0560*/  @!P0 IMAD.WIDE R22, R23, 0x4, R8 ;  /* 0x0000000417168825 */ /* 0x008fe200078e0208 */
[----:B------:R-:W2:Y:S04]  /*0570*/  LDG.E R17, desc[UR4][R24.64] ;  /* 0x0000000418117981 */ /* 0x000ea8000c1e1900 */
[----:B------:R0:W3:Y:S01]  /*0580*/  @!P0 LDG.E R0, desc[UR4][R22.64] ;  /* 0x0000000416008981 */ /* 0x0000e2000c1e1900 */
[----:B------:R-:W-:Y:S02]  /*0590*/  IMAD R7, R6, 0x1001, R7 ;  /* 0x0000100106077824 */ /* 0x000fe400078e0207 */
[--C-:B------:R-:W-:Y:S01]  /*05a0*/  IMAD.WIDE R10, R11, 0x4, R4.reuse ;  /* 0x000000040b0a7825 */ /* 0x100fe200078e0204 */
[----:B------:R-:W5:Y:S03]  /*05b0*/  LDG.E.64 R8, desc[UR4][R14.64+0x28] ;  /* 0x000028040e087981 */ /* 0x000f66000c1e1b00 */
[----:B------:R-:W-:Y:S01]  /*05c0*/  IMAD.WIDE R26, R7, 0x4, R4 ;  /* 0x00000004071a7825 */ /* 0x000fe200078e0204 */
[----:B------:R-:W2:Y:S04]  /*05d0*/  LDG.E R16, desc[UR4][R10.64] ;  /* 0x000000040a107981 */ /* 0x000ea8000c1e1900 */
[----:B------:R1:W2:Y:S04]  /*05e0*/  LDG.E R18, desc[UR4][R26.64] ;  /* 0x000000041a127981 */ /* 0x0002a8000c1e1900 */
[----:B------:R1:W5:Y:S04]  /*05f0*/  LDG.E.64 R6, desc[UR4][R14.64+0x8] ;  /* 0x000008040e067981 */ /* 0x000368000c1e1b00 */
[----:B------:R2:W5:Y:S01]  /*0600*/  LDG.E.64 R4, desc[UR4][R14.64+0x18] ;  /* 0x000018040e047981 */ /* 0x000562000c1e1b00 */
[----:B0-----:R-:W-:Y:S01]  /*0610*/  IMAD.MOV.U32 R23, RZ, RZ, 0x40400000 ;  /* 0x40400000ff177424 */ /* 0x001fe200078e00ff */
[----:B------:R-:W-:-:S04]  /*0620*/  @!P0 MOV R23, 0x40800000 ;  /* 0x4080000000178802 */ /* 0x000fc80000000f00 */
[----:B------:R-:W0:Y:S01]  /*0630*/  MUFU.RCP R20, R23 ;  /* 0x0000001700147308 */ /* 0x000e220000001000 */
[----:B-1----:R-:W-:Y:S01]  /*0640*/  IMAD.MOV.U32 R27, RZ, RZ, 0x2f800000 ;  /* 0x2f800000ff1b7424 */ /* 0x002fe200078e00ff */
[----:B------:R-:W-:Y:S01]  /*0650*/  BSSY.RECONVERGENT B0, `(.L_x_183) ;  /* 0x000001d000007945 */ /* 0x000fe20003800200 */
[----:B------:R-:W-:Y:S01]  /*0660*/  IMAD.MOV.U32 R29, RZ, RZ, 0x40800000 ;  /* 0x40800000ff1d7424 */ /* 0x000fe200078e00ff */
[----:B----4-:R-:W-:-:S04]  /*0670*/  SHF.R.U32.HI R22, RZ, 0x2, R3 ;  /* 0x00000002ff167819 */ /* 0x010fc80000011603 */
[----:B------:R-:W-:Y:S01]  /*0680*/  LOP3.LUT R24, R22, R3, RZ, 0x3c, !PT ;  /* 0x0000000316187212 */ /* 0x000fe200078e3cff */
[----:B------:R-:W-:Y:S02]  /*0690*/  IMAD.SHL.U32 R26, R13, 0x10, RZ ;  /* 0x000000100d1a7824 */ /* 0x000fe400078e00ff */
[----:B------:R-:W-:Y:S02]  /*06a0*/  IMAD.MOV.U32 R22, RZ, RZ, RZ ;  /* 0x000000ffff167224 */ /* 0x000fe400078e00ff */
[----:B------:R-:W-:-:S05]  /*06b0*/  IMAD.SHL.U32 R3, R24, 0x2, RZ ;  /* 0x0000000218037824 */ /* 0x000fca00078e00ff */
[----:B------:R-:W-:Y:S01]  /*06c0*/  LOP3.LUT R25, R13, R26, R3, 0x96, !PT ;  /* 0x0000001a0d197212 */ /* 0x000fe200078e9603 */
[----:B---3--:R-:W-:-:S04]  /*06d0*/  @!P0 FADD R22, RZ, R0 ;  /* 0x00000000ff168221 */ /* 0x008fc80000000000 */
[----:B--2---:R-:W-:-:S04]  /*06e0*/  FADD R3, R17, R22 ;  /* 0x0000001611037221 */ /* 0x004fc80000000000 */
[----:B------:R-:W-:Y:S01]  /*06f0*/  FADD R3, R3, R16 ;  /* 0x0000001003037221 */ /* 0x000fe20000000000 */
[----:B------:R-:W-:-:S03]  /*0700*/  LOP3.LUT R17, R25, R24, RZ, 0x3c, !PT ;  /* 0x0000001819117212 */ /* 0x000fc600078e3cff */
[----:B------:R-:W-:Y:S01]  /*0710*/  FADD R0, R3, R18 ;  /* 0x0000001203007221 */ /* 0x000fe20000000000 */
[----:B------:R-:W-:Y:S01]  /*0720*/  IADD3 R2, PT, PT, R2, 0x587c5, RZ ;  /* 0x000587c502027810 */ /* 0x000fe20007ffe0ff */
[C---:B0-----:R-:W-:Y:S02]  /*0730*/  FFMA R25, R20.reuse, -R23, 1 ;  /* 0x3f80000014197423 */ /* 0x041fe40000000817 */
[----:B------:R-:W0:Y:S02]  /*0740*/  FCHK P0, R0, R23 ;  /* 0x0000001700007302 */ /* 0x000e240000000000 */
[----:B------:R-:W-:Y:S02]  /*0750*/  IMAD.IADD R16, R17, 0x1, R2 ;  /* 0x0000000111107824 */ /* 0x000fe400078e0202 */
[----:B------:R-:W-:-:S03]  /*0760*/  FFMA R25, R20, R25, R20 ;  /* 0x0000001914197223 */ /* 0x000fc60000000014 */
[----:B------:R-:W-:Y:S01]  /*0770*/  I2FP.F32.U32 R16, R16 ;  /* 0x0000001000107245 */ /* 0x000fe20000201000 */
[----:B------:R-:W-:-:S04]  /*0780*/  FFMA R18, R0, R25, RZ ;  /* 0x0000001900127223 */ /* 0x000fc800000000ff */
[----:B------:R-:W-:Y:S01]  /*0790*/  FFMA R3, R18, -R23, R0 ;  /* 0x8000001712037223 */ /* 0x000fe20000000000 */
[----:B------:R-:W-:-:S03]  /*07a0*/  FFMA R16, R16, R27, 1.1641532182693481445e-10 ;  /* 0x2f00000010107423 */ /* 0x000fc6000000001b */
[----:B------:R-:W-:Y:S01]  /*07b0*/  FFMA R3, R25, R3, R18 ;  /* 0x0000000319037223 */ /* 0x000fe20000000012 */
[----:B------:R-:W-:Y:S01]  /*07c0*/  FFMA R16, R16, R29, -2 ;  /* 0xc000000010107423 */ /* 0x000fe2000000001d */
[----:B0-----:R-:W-:Y:S06]  /*07d0*/  @!P0 BRA `(.L_x_184) ;  /* 0x0000000000108947 */ /* 0x001fec0003800000 */
[----:B------:R-:W-:Y:S02]  /*07e0*/  MOV R3, R23 ;  /* 0x0000001700037202 */ /* 0x000fe40000000f00 */
[----:B------:R-:W-:-:S07]  /*07f0*/  MOV R22, 0x810 ;  /* 0x0000081000167802 */ /* 0x000fce0000000f00 */
[----:B-----5:R-:W-:Y:S05]  /*0800*/  CALL.REL.NOINC `($__internal_11_$__cuda_sm3x_div_rn_noftz_f32_slowpath) ;  /* 0x0000000000447944 */ /* 0x020fea0003c00000 */
[----:B------:R-:W-:-:S07]  /*0810*/  IMAD.MOV.U32 R3, RZ, RZ, R0 ;  /* 0x000000ffff037224 */ /* 0x000fce00078e0000 */
.L_x_184:
[----:B------:R-:W-:Y:S05]  /*0820*/  BSYNC.RECONVERGENT B0 ;  /* 0x0000000000007941 */ /* 0x000fea0003800200 */
.L_x_183:
[----:B------:R-:W-:Y:S01]  /*0830*/  FADD R23, R16, R3 ;  /* 0x0000000310177221 */ /* 0x000fe20000000000 */
[----:B-----5:R-:W-:Y:S02]  /*0840*/  IMAD.MOV.U32 R3, RZ, RZ, R6 ;  /* 0x000000ffff037224 */ /* 0x020fe400078e0006 */
        /* <DEDUP_REMOVED lines=13> */
        .weak           $__internal_11_$__cuda_sm3x_div_rn_noftz_f32_slowpath
        .type           $__internal_11_$__cuda_sm3x_div_rn_noftz_f32_slowpath,@function
        .size           $__internal_11_$__cuda_sm3x_div_rn_noftz_f32_slowpath,(.L_x_261 - $__internal_11_$__cuda_sm3x_div_rn_noftz_f32_slowpath)
$__internal_11_$__cuda_sm3x_div_rn_noftz_f32_slowpath:
[----:B------:R-:W-:Y:S01]  /*0920*/  SHF.R.U32.HI R20, RZ, 0x17, R3 ;  /* 0x00000017ff147819 */ /* 0x000fe20000011603 */
[----:B------:R-:W-:Y:S01]  /*0930*/  BSSY.RECONVERGENT B1, `(.L_x_185) ;  /* 0x0000063000017945 */ /* 0x000fe20003800200 */
[----:B------:R-:W-:Y:S02]  /*0940*/  SHF.R.U32.HI R23, RZ, 0x17, R0 ;  /* 0x00000017ff177819 */ /* 0x000fe40000011600 */
[----:B------:R-:W-:Y:S02]  /*0950*/  LOP3.LUT R20, R20, 0xff, RZ, 0xc0, !PT ;  /* 0x000000ff14147812 */ /* 0x000fe400078ec0ff */
[----:B------:R-:W-:Y:S02]  /*0960*/  LOP3.LUT R23, R23, 0xff, RZ, 0xc0, !PT ;  /* 0x000000ff17177812 */ /* 0x000fe400078ec0ff */
[----:B------:R-:W-:Y:S01]  /*0970*/  MOV R24, R0 ;  /* 0x0000000000187202 */ /* 0x000fe20000000f00 */
[----:B------:R-:W-:Y:S02]  /*0980*/  VIADD R26, R20, 0xffffffff ;  /* 0xffffffff141a7836 */ /* 0x000fe40000000000 */
[----:B------:R-:W-:-:S03]  /*0990*/  VIADD R25, R23, 0xffffffff ;  /* 0xffffffff17197836 */ /* 0x000fc60000000000 */
        /* <DEDUP_REMOVED lines=27> */
.L_x_186:
        /* <DEDUP_REMOVED lines=35> */
[----:B------:R-:W-:Y:S01]  /*0d80*/  VIADD R24, R20, 0x20 ;  /* 0x0000002014187836 */ /* 0x000fe20000000000 */
[----:B------:R-:W-:Y:S01]  /*0d90*/  LOP3.LUT R23, R23, 0x800000, RZ, 0xfc, !PT ;  /* 0x0080000017177812 */ /* 0x000fe200078efcff */
[----:B------:R-:W-:-:S02]  /*0da0*/  IMAD.MOV R20, RZ, RZ, -R20 ;  /* 0x000000ffff147224 */ /* 0x000fc400078e0a14 */
        /* <DEDUP_REMOVED lines=13> */
.L_x_193:
[----:B------:R-:W-:-:S04]  /*0e80*/  LOP3.LUT R0, R0, 0x80000000, RZ, 0xc0, !PT ;  /* 0x8000000000007812 */ /* 0x000fc800078ec0ff */
[----:B------:R-:W-:Y:S01]  /*0e90*/  LOP3.LUT R0, R0, 0x7f800000, RZ, 0xfc, !PT ;  /* 0x7f80000000007812 */ /* 0x000fe200078efcff */
[----:B------:R-:W-:Y:S06]  /*0ea0*/  BRA `(.L_x_194) ;  /* 0x0000000000047947 */ /* 0x000fec0003800000 */
.L_x_192:
[----:B------:R-:W-:-:S07]  /*0eb0*/  IMAD R0, R23, 0x800000, R0 ;  /* 0x0080000017007824 */ /* 0x000fce00078e0200 */
.L_x_194:
[----:B------:R-:W-:Y:S05]  /*0ec0*/  BSYNC.RECONVERGENT B2 ;  /* 0x0000000000027941 */ /* 0x000fea0003800200 */
.L_x_191:
[----:B------:R-:W-:Y:S05]  /*0ed0*/  BRA `(.L_x_195) ;  /* 0x0000000000207947 */ /* 0x000fea0003800000 */
.L_x_190:
[----:B------:R-:W-:-:S04]  /*0ee0*/  LOP3.LUT R0, R3, 0x80000000, R24, 0x48, !PT ;  /* 0x8000000003007812 */ /* 0x000fc800078e4818 */
[----:B------:R-:W-:Y:S01]  /*0ef0*/  LOP3.LUT R0, R0, 0x7f800000, RZ, 0xfc, !PT ;  /* 0x7f80000000007812 */ /* 0x000fe200078efcff */
[----:B------:R-:W-:Y:S06]  /*0f00*/  BRA `(.L_x_195) ;  /* 0x0000000000147947 */ /* 0x000fec0003800000 */
.L_x_189:
[----:B------:R-:W-:Y:S01]  /*0f10*/  LOP3.LUT R0, R3, 0x80000000, R24, 0x48, !PT ;  /* 0x8000000003007812 */ /* 0x000fe200078e4818 */
[----:B------:R-:W-:Y:S06]  /*0f20*/  BRA `(.L_x_195) ;  /* 0x00000000000c7947 */ /* 0x000fec0003800000 */
.L_x_188:
[----:B------:R-:W0:Y:S01]  /*0f30*/  MUFU.RSQ R0, -QNAN ;  /* 0xffc0000000007908 */ /* 0x000e220000001400 */
[----:B------:R-:W-:Y:S05]  /*0f40*/  BRA `(.L_x_195) ;  /* 0x0000000000047947 */ /* 0x000fea0003800000 */
.L_x_187:
[----:B------:R-:W-:-:S07]  /*0f50*/  FADD.FTZ R0, R0, R3 ;  /* 0x0000000300007221 */ /* 0x000fce0000010000 */
.L_x_195:
[----:B------:R-:W-:Y:S05]  /*0f60*/  BSYNC.RECONVERGENT B1 ;  /* 0x0000000000017941 */ /* 0x000fea0003800200 */
.L_x_185:
[----:B------:R-:W-:-:S04]  /*0f70*/  IMAD.MOV.U32 R23, RZ, RZ, 0x0 ;  /* 0x00000000ff177424 */ /* 0x000fc800078e00ff */
[----:B0-----:R-:W-:Y:S05]  /*0f80*/  RET.REL.NODEC R22 `(_Z11Diamond_1_4P17curandStateXORWOWPfi) ;  /* 0xfffffff0161c7950 */ /* 0x001fea0003c3ffff */
.L_x_196:
        /* <DEDUP_REMOVED lines=15> */
.L_x_261:


//--------------------- .text._Z11Diamond_1_3P17curandStateXORWOWPfi --------------------------
	.section	.text._Z11Diamond_1_3P17curandStateXORWOWPfi,"ax",@progbits
	.align	128
        .global         _Z11Diamond_1_3P17curandStateXORWOWPfi
        .type           _Z11Diamond_1_3P17curandStateXORWOWPfi,@function
        .size           _Z11Diamond_1_3P17curandStateXORWOWPfi,(.L_x_262 - _Z11Diamond_1_3P17curandStateXORWOWPfi)
        .other          _Z11Diamond_1_3P17curandStateXORWOWPfi,@"STO_CUDA_ENTRY STV_DEFAULT"
_Z11Diamond_1_3P17curandStateXORWOWPfi:
.text._Z11Diamond_1_3P17curandStateXORWOWPfi:
        /* <DEDUP_REMOVED lines=41> */
[----:B------:R0:W2:Y:S02]  /*0290*/  F2I.FTZ.U32.TRUNC.NTZ R3, R2 ;  /* 0x0000000200037305 */ /* 0x0000a4000021f000 */
[----:B0-----:R-:W-:Y:S02]  /*02a0*/  HFMA2 R2, -RZ, RZ, 0, 0 ;  /* 0x00000000ff027431 */ /* 0x001fe400000001ff */
        /* <DEDUP_REMOVED lines=13> */
[----:B------:R-:W-:-:S05]  /*0380*/  @P0 IADD3 R3, PT, PT, R3, 0x1, RZ ;  /* 0x0000000103030810 */ /* 0x000fca0007ffe0ff */
[----:B------:R-:W-:-:S04]  /*0390*/  IMAD.MOV.U32 R5, RZ, RZ, R3 ;  /* 0x000000ffff057224 */ /* 0x000fc800078e0003 */
[----:B------:R-:W-:Y:S01]  /*03a0*/  @!P1 IMAD.MOV R5, RZ, RZ, -R5 ;  /* 0x000000ffff059224 */ /* 0x000fe200078e0a05 */
[----:B------:R-:W-:-:S05]  /*03b0*/  @!P2 LOP3.LUT R5, RZ, R9, RZ, 0x33, !PT ;  /* 0x00000009ff05a212 */ /* 0x000fca00078e33ff */
[----:B------:R-:W-:-:S04]  /*03c0*/  IMAD.MOV R3, RZ, RZ, -R5 ;  /* 0x000000ffff037224 */ /* 0x000fc800078e0a05 */
[----:B------:R-:W-:-:S04]  /*03d0*/  IMAD R3, R9, R3, R14 ;  /* 0x0000000309037224 */ /* 0x000fc800078e020e */
[----:B------:R-:W-:-:S05]  /*03e0*/  IMAD R3, R3, R0, RZ ;  /* 0x0000000003037224 */ /* 0x000fca00078e02ff */
[----:B------:R-:W-:-:S04]  /*03f0*/  SHF.R.S32.HI R2, RZ, 0x1f, R3 ;  /* 0x0000001fff027819 */ /* 0x000fc80000011403 */
[----:B------:R-:W-:-:S04]  /*0400*/  LEA.HI R2, R2, R3, RZ, 0xc ;  /* 0x0000000302027211 */ /* 0x000fc800078f60ff */
[----:B------:R-:W-:-:S04]  /*0410*/  LOP3.LUT R2, R2, 0xfffff000, RZ, 0xc0, !PT ;  /* 0xfffff00002027812 */ /* 0x000fc800078ec0ff */
[-C--:B------:R-:W-:Y:S01]  /*0420*/  IADD3 R6, PT, PT, R3, R0.reuse, -R2 ;  /* 0x0000000003067210 */ /* 0x080fe20007ffe802 */
[----:B------:R-:W-:Y:S01]  /*0430*/  IMAD R0, R5, R0, RZ ;  /* 0x0000000005007224 */ /* 0x000fe200078e02ff */
[----:B------:R-:W0:Y:S02]  /*0440*/  LDC.64 R2, c[0x0][0x380] ;  /* 0x0000e000ff027b82 */ /* 0x000e240000000a00 */
[----:B------:R-:W-:Y:S02]  /*0450*/  IADD3 R10, PT, PT, R6, R19, RZ ;  /* 0x00000013060a7210 */ /* 0x000fe40007ffe0ff */
[----:B------:R-:W-:Y:S02]  /*0460*/  SHF.R.S32.HI R5, RZ, 0x1f, R0 ;  /* 0x0000001fff057819 */ /* 0x000fe40000011400 */
[----:B------:R-:W-:Y:S02]  /*0470*/  ISETP.GT.AND P0, PT, R10, 0x1000, PT ;  /* 0x000010000a00780c */ /* 0x000fe40003f04270 */
[----:B------:R-:W-:-:S02]  /*0480*/  LEA.HI R7, R5, R0, RZ, 0xc ;  /* 0x0000000005077211 */ /* 0x000fc400078f60ff */
[----:B------:R-:W2:Y:S02]  /*0490*/  LDC.64 R4, c[0x0][0x388] ;  /* 0x0000e200ff047b82 */ /* 0x000ea40000000a00 */
[----:B------:R-:W-:-:S05]  /*04a0*/  LOP3.LUT R7, R7, 0xfffff000, RZ, 0xc0, !PT ;  /* 0xfffff00007077812 */ /* 0x000fca00078ec0ff */
[----:B------:R-:W-:Y:S02]  /*04b0*/  IMAD.IADD R25, R0, 0x1, -R7 ;  /* 0x0000000100197824 */ /* 0x000fe400078e0a07 */
[----:B------:R-:W3:Y:S02]  /*04c0*/  @!P0 LDC.64 R8, c[0x0][0x388] ;  /* 0x0000e200ff088b82 */ /* 0x000ee40000000a00 */
[----:B------:R-:W-:Y:S02]  /*04d0*/  IMAD.IADD R7, R25, 0x1, R19 ;  /* 0x0000000119077824 */ /* 0x000fe400078e0213 */
[----:B0-----:R-:W-:-:S04]  /*04e0*/  IMAD.WIDE R14, R14, 0x30, R2 ;  /* 0x000000300e0e7825 */ /* 0x001fc800078e0202 */
[----:B------:R-:W-:Y:S01]  /*04f0*/  IMAD.IADD R0, R6, 0x1, -R19 ;  /* 0x0000000106007824 */ /* 0x000fe200078e0a13 */
[----:B-1----:R-:W4:Y:S01]  /*0500*/  LDG.E.64 R2, desc[UR4][R14.64] ;  /* 0x000000040e027981 */ /* 0x002f22000c1e1b00 */
[C---:B------:R-:W-:Y:S02]  /*0510*/  @!P0 IMAD R23, R7.reuse, 0x1001, R10 ;  /* 0x0000100107178824 */ /* 0x040fe400078e020a */
[C---:B------:R-:W-:Y:S01]  /*0520*/  IMAD R11, R7.reuse, 0x1001, R0 ;  /* 0x00001001070b7824 */ /* 0x040fe200078e0200 */
[----:B------:R-:W-:Y:S01]  /*0530*/  IADD3 R7, PT, PT, R7, R19, RZ ;  /* 0x0000001307077210 */ /* 0x000fe20007ffe0ff */
[----:B------:R-:W-:Y:S01]  /*0540*/  IMAD R25, R25, 0x1001, R6 ;  /* 0x0000100119197824 */ /* 0x000fe200078e0206 */
[----:B------:R-:W4:Y:S01]  /*0550*/  LDG.E.64 R12, desc[UR4][R14.64+0x10] ;  /* 0x000010040e0c7981 */ /* 0x000f22000c1e1b00 */
[----:B--2---:R-:W-:-:S03]  /*0560*/  IMAD.WIDE R10, R11, 0x4, R4 ;  /* 0x000000040b0a7825 */ /* 0x004fc600078e0204 */
[----:B------:R-:W5:Y:S01]  /*0570*/  LDG.E R21, desc[UR4][R14.64+0x20] ;  /* 0x000020040e157981 */ /* 0x000f62000c1e1900 */
[----:B---3--:R-:W-:-:S03]  /*0580*/  @!P0 IMAD.WIDE R22, R23, 0x4, R8 ;  /* 0x0000000417168825 */ /* 0x008fc600078e0208 */
        /* <DEDUP_REMOVED lines=10> */
[----:B0-----:R-:W-:-:S02]  /*0630*/  IMAD.MOV.U32 R23, RZ, RZ, 0x40400000 ;  /* 0x40400000ff177424 */ /* 0x001fc400078e00ff */
[----:B------:R-:W-:-:S04]  /*0640*/  @!P0 IMAD.MOV.U32 R23, RZ, RZ, 0x40800000 ;  /* 0x40800000ff178424 */ /* 0x000fc800078e00ff */
[----:B------:R-:W0:Y:S01]  /*0650*/  MUFU.RCP R22, R23 ;  /* 0x0000001700167308 */ /* 0x000e220000001000 */
[----:B-1----:R-:W-:Y:S01]  /*0660*/  MOV R27, 0x2f800000 ;  /* 0x2f800000001b7802 */ /* 0x002fe20000000f00 */
[----:B------:R-:W-:Y:S01]  /*0670*/  IMAD.MOV.U32 R29, RZ, RZ, 0x40800000 ;  /* 0x40800000ff1d7424 */ /* 0x000fe200078e00ff */
[----:B------:R-:W-:Y:S01]  /*0680*/  BSSY.RECONVERGENT B0, `(.L_x_197) ;  /* 0x000001c000007945 */ /* 0x000fe20003800200 */
[----:B0-----:R-:W-:-:S04]  /*0690*/  FFMA R25, R22, -R23, 1 ;  /* 0x3f80000016197423 */ /* 0x001fc80000000817 */
[----:B------:R-:W-:Y:S01]  /*06a0*/  FFMA R25, R22, R25, R22 ;  /* 0x0000001916197223 */ /* 0x000fe20000000016 */
[----:B----4-:R-:W-:-:S04]  /*06b0*/  SHF.R.U32.HI R28, RZ, 0x2, R3 ;  /* 0x00000002ff1c7819 */ /* 0x010fc80000011603 */
[----:B------:R-:W-:Y:S01]  /*06c0*/  LOP3.LUT R28, R28, R3, RZ, 0x3c, !PT ;  /* 0x000000031c1c7212 */ /* 0x000fe200078e3cff */
[----:B------:R-:W-:Y:S01]  /*06d0*/  IMAD.MOV.U32 R3, RZ, RZ, RZ ;  /* 0x000000ffff037224 */ /* 0x000fe200078e00ff */
[----:B------:R-:W-:-:S03]  /*06e0*/  SHF.L.U32 R24, R13, 0x4, RZ ;  /* 0x000000040d187819 */ /* 0x000fc600000006ff */
[----:B------:R-:W-:Y:S02]  /*06f0*/  IMAD.SHL.U32 R17, R28, 0x2, RZ ;  /* 0x000000021c117824 */ /* 0x000fe400078e00ff */
[----:B---3--:R-:W-:-:S04]  /*0700*/  @!P0 FADD R3, RZ, R0 ;  /* 0x00000000ff038221 */ /* 0x008fc80000000000 */
[----:B--2---:R-:W-:Y:S01]  /*0710*/  FADD R3, R16, R3 ;  /* 0x0000000310037221 */ /* 0x004fe20000000000 */
[----:B------:R-:W-:-:S03]  /*0720*/  LOP3.LUT R17, R13, R24, R17, 0x96, !PT ;  /* 0x000000180d117212 */ /* 0x000fc600078e9611 */
[----:B------:R-:W-:Y:S01]  /*0730*/  FADD R3, R3, R18 ;  /* 0x0000001203037221 */ /* 0x000fe20000000000 */
[----:B------:R-:W-:-:S03]  /*0740*/  LOP3.LUT R17, R17, R28, RZ, 0x3c, !PT ;  /* 0x0000001c11117212 */ /* 0x000fc600078e3cff */
[----:B------:R-:W-:Y:S01]  /*0750*/  FADD R0, R3, R20 ;  /* 0x0000001403007221 */ /* 0x000fe20000000000 */
[----:B------:R-:W-:-:S03]  /*0760*/  VIADD R2, R2, 0x587c5 ;  /* 0x000587c502027836 */ /* 0x000fc60000000000 */
[----:B------:R-:W0:Y:S01]  /*0770*/  FCHK P0, R0, R23 ;  /* 0x0000001700007302 */ /* 0x000e220000000000 */
[----:B------:R-:W-:Y:S02]  /*0780*/  IMAD.IADD R16, R17, 0x1, R2 ;  /* 0x0000000111107824 */ /* 0x000fe400078e0202 */
[----:B------:R-:W-:-:S03]  /*0790*/  FFMA R18, R0, R25, RZ ;  /* 0x0000001900127223 */ /* 0x000fc600000000ff */
[----:B------:R-:W-:Y:S01]  /*07a0*/  I2FP.F32.U32 R16, R16 ;  /* 0x0000001000107245 */ /* 0x000fe20000201000 */
[----:B------:R-:W-:-:S04]  /*07b0*/  FFMA R3, R18, -R23, R0 ;  /* 0x8000001712037223 */ /* 0x000fc80000000000 */
[----:B------:R-:W-:Y:S01]  /*07c0*/  FFMA R16, R16, R27, 1.1641532182693481445e-10 ;  /* 0x2f00000010107423 */ /* 0x000fe2000000001b */
[----:B------:R-:W-:-:S03]  /*07d0*/  FFMA R3, R25, R3, R18 ;  /* 0x0000000319037223 */ /* 0x000fc60000000012 */
[----:B------:R-:W-:Y:S01]  /*07e0*/  FFMA R16, R16, R29, -2 ;  /* 0xc000000010107423 */ /* 0x000fe2000000001d */
[----:B0-----:R-:W-:Y:S06]  /*07f0*/  @!P0 BRA `(.L_x_198) ;  /* 0x0000000000108947 */ /* 0x001fec0003800000 */
[----:B------:R-:W-:Y:S01]  /*0800*/  IMAD.MOV.U32 R3, RZ, RZ, R23 ;  /* 0x000000ffff037224 */ /* 0x000fe200078e0017 */
[----:B------:R-:W-:-:S07]  /*0810*/  MOV R22, 0x830 ;  /* 0x0000083000167802 */ /* 0x000fce0000000f00 */
[----:B-----5:R-:W-:Y:S05]  /*0820*/  CALL.REL.NOINC `($__internal_12_$__cuda_sm3x_div_rn_noftz_f32_slowpath) ;  /* 0x0000000000447944 */ /* 0x020fea0003c00000 */
[----:B------:R-:W-:-:S07]  /*0830*/  IMAD.MOV.U32 R3, RZ, RZ, R0 ;  /* 0x000000ffff037224 */ /* 0x000fce00078e0000 */
.L_x_198:
[----:B------:R-:W-:Y:S05]  /*0840*/  BSYNC.RECONVERGENT B0 ;  /* 0x0000000000007941 */ /* 0x000fea0003800200 */
.L_x_197:
[----:B------:R-:W-:Y:S01]  /*0850*/  FADD R23, R16, R3 ;  /* 0x0000000310177221 */ /* 0x000fe20000000000 */
[----:B-----5:R-:W-:Y:S01]  /*0860*/  MOV R3, R6 ;  /* 0x0000000600037202 */ /* 0x020fe20000000f00 */
[----:B------:R-:W-:-:S04]  /*0870*/  IMAD.WIDE R10, R19, 0x4, R10 ;  /* 0x00000004130a7825 */ /* 0x000fc800078e020a */
[----:B------:R-:W-:Y:S01]  /*0880*/  IMAD.MOV.U32 R6, RZ, RZ, R7 ;  /* 0x000000ffff067224 */ /* 0x000fe200078e0007 */
[----:B------:R-:W-:Y:S01]  /*0890*/  STG.E desc[UR4][R10.64], R23 ;  /* 0x000000170a007986 */ /* 0x000fe2000c101904 */
[----:B------:R-:W-:Y:S02]  /*08a0*/  IMAD.MOV.U32 R7, RZ, RZ, R12 ;  /* 0x000000ffff077224 */ /* 0x000fe400078e000c */
[----:B------:R-:W-:Y:S01]  /*08b0*/  IMAD.MOV.U32 R16, RZ, RZ, R13 ;  /* 0x000000ffff107224 */ /* 0x000fe200078e000d */
        /* <DEDUP_REMOVED lines=8> */
        .weak           $__internal_12_$__cuda_sm3x_div_rn_noftz_f32_slowpath
        .type           $__internal_12_$__cuda_sm3x_div_rn_noftz_f32_slowpath,@function
        .size           $__internal_12_$__cuda_sm3x_div_rn_noftz_f32_slowpath,(.L_x_262 - $__internal_12_$__cuda_sm3x_div_rn_noftz_f32_slowpath)
$__internal_12_$__cuda_sm3x_div_rn_noftz_f32_slowpath:
[----:B------:R-:W-:Y:S01]  /*0940*/  SHF.R.U32.HI R20, RZ, 0x17, R3 ;  /* 0x00000017ff147819 */ /* 0x000fe20000011603 */
[----:B------:R-:W-:Y:S01]  /*0950*/  BSSY.RECONVERGENT B1, `(.L_x_199) ;  /* 0x0000063000017945 */ /* 0x000fe20003800200 */
[--C-:B------:R-:W-:Y:S01]  /*0960*/  SHF.R.U32.HI R23, RZ, 0x17, R0.reuse ;  /* 0x00000017ff177819 */ /* 0x100fe20000011600 */
[----:B------:R-:W-:Y:S01]  /*0970*/  IMAD.MOV.U32 R24, RZ, RZ, R0 ;  /* 0x000000ffff187224 */ /* 0x000fe200078e0000 */
        /* <DEDUP_REMOVED lines=29> */
[----:B------:R-:W-:Y:S01]  /*0b50*/  @!P1 FFMA R3, R3, 1.84467440737095516160e+19, RZ ;  /* 0x5f80000003039823 */ /* 0x000fe200000000ff */
[----:B------:R-:W-:-:S07]  /*0b60*/  @!P1 VIADD R18, R18, 0x40 ;  /* 0x0000004012129836 */ /* 0x000fce0000000000 */
.L_x_200:
        /* <DEDUP_REMOVED lines=51> */
.L_x_207:
[----:B------:R-:W-:-:S04]  /*0ea0*/  LOP3.LUT R0, R0, 0x80000000, RZ, 0xc0, !PT ;  /* 0x8000000000007812 */ /* 0x000fc800078ec0ff */
[----:B------:R-:W-:Y:S01]  /*0eb0*/  LOP3.LUT R0, R0, 0x7f800000, RZ, 0xfc, !PT ;  /* 0x7f80000000007812 */ /* 0x000fe200078efcff */
[----:B------:R-:W-:Y:S06]  /*0ec0*/  BRA `(.L_x_208) ;  /* 0x0000000000047947 */ /* 0x000fec0003800000 */
.L_x_206:
[----:B------:R-:W-:-:S07]  /*0ed0*/  LEA R0, R23, R0, 0x17 ;  /* 0x0000000017007211 */ /* 0x000fce00078eb8ff */
.L_x_208:
[----:B------:R-:W-:Y:S05]  /*0ee0*/  BSYNC.RECONVERGENT B2 ;  /* 0x0000000000027941 */ /* 0x000fea0003800200 */
.L_x_205:
[----:B------:R-:W-:Y:S05]  /*0ef0*/  BRA `(.L_x_209) ;  /* 0x0000000000207947 */ /* 0x000fea0003800000 */
.L_x_204:
[----:B------:R-:W-:-:S04]  /*0f00*/  LOP3.LUT R0, R3, 0x80000000, R24, 0x48, !PT ;  /* 0x8000000003007812 */ /* 0x000fc800078e4818 */
[----:B------:R-:W-:Y:S01]  /*0f10*/  LOP3.LUT R0, R0, 0x7f800000, RZ, 0xfc, !PT ;  /* 0x7f80000000007812 */ /* 0x000fe200078efcff */
[----:B------:R-:W-:Y:S06]  /*0f20*/  BRA `(.L_x_209) ;  /* 0x0000000000147947 */ /* 0x000fec0003800000 */
.L_x_203:
[----:B------:R-:W-:Y:S01]  /*0f30*/  LOP3.LUT R0, R3, 0x80000000, R24, 0x48, !PT ;  /* 0x8000000003007812 */ /* 0x000fe200078e4818 */
[----:B------:R-:W-:Y:S06]  /*0f40*/  BRA `(.L_x_209) ;  /* 0x00000000000c7947 */ /* 0x000fec0003800000 */
.L_x_202:
[----:B------:R-:W0:Y:S01]  /*0f50*/  MUFU.RSQ R0, -QNAN ;  /* 0xffc0000000007908 */ /* 0x000e220000001400 */
[----:B------:R-:W-:Y:S05]  /*0f60*/  BRA `(.L_x_209) ;  /* 0x0000000000047947 */ /* 0x000fea0003800000 */
.L_x_201:
[----:B------:R-:W-:-:S07]  /*0f70*/  FADD.FTZ R0, R0, R3 ;  /* 0x0000000300007221 */ /* 0x000fce0000010000 */
.L_x_209:
[----:B------:R-:W-:Y:S05]  /*0f80*/  BSYNC.RECONVERGENT B1 ;  /* 0x0000000000017941 */ /* 0x000fea0003800200 */
.L_x_199:
[----:B------:R-:W-:-:S04]  /*0f90*/  IMAD.MOV.U32 R23, RZ, RZ, 0x0 ;  /* 0x00000000ff177424 */ /* 0x000fc800078e00ff */
[----:B0-----:R-:W-:Y:S05]  /*0fa0*/  RET.REL.NODEC R22 `(_Z11Diamond_1_3P17curandStateXORWOWPfi) ;  /* 0xfffffff016147950 */ /* 0x001fea0003c3ffff */
.L_x_210:
        /* <DEDUP_REMOVED lines=13> */
.L_x_262:


//--------------------- .text._Z11Diamond_1_2P17curandStateXORWOWPfi --------------------------
	.section	.text._Z11Diamond_1_2P17curandStateXORWOWPfi,"ax",@progbits
	.align	128
        .global         _Z11Diamond_1_2P17curandStateXORWOWPfi
        .type           _Z11Diamond_1_2P17curandStateXORWOWPfi,@function
        .size           _Z11Diamond_1_2P17curandStateXORWOWPfi,(.L_x_263 - _Z11Diamond_1_2P17curandStateXORWOWPfi)
        .other          _Z11Diamond_1_2P17curandStateXORWOWPfi,@"STO_CUDA_ENTRY STV_DEFAULT"
_Z11Diamond_1_2P17curandStateXORWOWPfi:
.text._Z11Diamond_1_2P17curandStateXORWOWPfi:
        /* <DEDUP_REMOVED lines=27> */
[----:B------:R-:W-:Y:S02]  /*01b0*/  @!P2 IMAD.IADD R5, R5, 0x1, -R6 ;  /* 0x000000010505a824 */ /* 0x000fe400078e0a06 */
[----:B------:R-:W-:Y:S01]  /*01c0*/  @!P2 VIADD R3, R3, 0x1 ;  /* 0x000000010303a836 */ /* 0x000fe20000000000 */
[----:B------:R-:W-:Y:S02]  /*01d0*/  ISETP.NE.AND P2, PT, R0, RZ, PT ;  /* 0x000000ff0000720c */ /* 0x000fe40003f45270 */
[----:B------:R-:W-:-:S13]  /*01e0*/  ISETP.GE.U32.AND P0, PT, R5, R6, PT ;  /* 0x000000060500720c */ /* 0x000fda0003f06070 */
[----:B------:R-:W-:-:S05]  /*01f0*/  @P0 VIADD R3, R3, 0x1 ;  /* 0x0000000103030836 */ /* 0x000fca0000000000 */
[----:B------:R-:W-:-:S05]  /*0200*/  MOV R9, R3 ;  /* 0x0000000300097202 */ /* 0x000fca0000000f00 */
[----:B------:R-:W-:Y:S01]  /*0210*/  @!P1 IMAD.MOV R9, RZ, RZ, -R9 ;  /* 0x000000ffff099224 */ /* 0x000fe200078e0a09 */
        /* <DEDUP_REMOVED lines=8> */
[----:B0-----:R-:W-:Y:S02]  /*02a0*/  IMAD.MOV.U32 R2, RZ, RZ, RZ ;  /* 0x000000ffff027224 */ /* 0x001fe400078e00ff */
[----:B--2---:R-:W-:-:S04]  /*02b0*/  IMAD.MOV R6, RZ, RZ, -R3 ;  /* 0x000000ffff067224 */ /* 0x004fc800078e0a03 */
[----:B------:R-:W-:Y:S01]  /*02c0*/  IMAD R7, R6, R5, RZ ;  /* 0x0000000506077224 */ /* 0x000fe200078e02ff */
[----:B------:R-:W-:-:S03]  /*02d0*/  MOV R6, R8 ;  /* 0x0000000800067202 */ /* 0x000fc60000000f00 */
        /* <DEDUP_REMOVED lines=10> */
[----:B------:R-:W-:-:S04]  /*0380*/  @P0 VIADD R3, R3, 0x1 ;  /* 0x0000000103030836 */ /* 0x000fc80000000000 */
[----:B------:R-:W-:-:S04]  /*0390*/  IMAD.MOV.U32 R5, RZ, RZ, R3 ;  /* 0x000000ffff057224 */ /* 0x000fc800078e0003 */
[----:B------:R-:W-:Y:S01]  /*03a0*/  @!P1 IMAD.MOV R5, RZ, RZ, -R5 ;  /* 0x000000ffff059224 */ /* 0x000fe200078e0a05 */
[----:B------:R-:W-:-:S04]  /*03b0*/  @!P2 LOP3.LUT R5, RZ, R9, RZ, 0x33, !PT ;  /* 0x00000009ff05a212 */ /* 0x000fc800078e33ff */
[----:B------:R-:W-:-:S05]  /*03c0*/  IADD3 R3, PT, PT, -R5, RZ, RZ ;  /* 0x000000ff05037210 */ /* 0x000fca0007ffe1ff */
[----:B------:R-:W-:-:S04]  /*03d0*/  IMAD R3, R9, R3, R12 ;  /* 0x0000000309037224 */ /* 0x000fc800078e020c */
[-C--:B------:R-:W-:Y:S02]  /*03e0*/  IMAD R3, R3, R0.reuse, RZ ;  /* 0x0000000003037224 */ /* 0x080fe400078e02ff */
[----:B------:R-:W-:-:S03]  /*03f0*/  IMAD R0, R5, R0, RZ ;  /* 0x0000000005007224 */ /* 0x000fc600078e02ff */
[----:B------:R-:W-:Y:S02]  /*0400*/  SHF.R.S32.HI R2, RZ, 0x1f, R3 ;  /* 0x0000001fff027819 */ /* 0x000fe40000011403 */
[----:B------:R-:W-:Y:S02]  /*0410*/  SHF.R.S32.HI R5, RZ, 0x1f, R0 ;  /* 0x0000001fff057819 */ /* 0x000fe40000011400 */
[----:B------:R-:W-:Y:S02]  /*0420*/  LEA.HI R2, R2, R3, RZ, 0xc ;  /* 0x0000000302027211 */ /* 0x000fe400078f60ff */
[----:B------:R-:W-:Y:S02]  /*0430*/  LEA.HI R6, R5, R0, RZ, 0xc ;  /* 0x0000000005067211 */ /* 0x000fe400078f60ff */
[----:B------:R-:W-:Y:S01]  /*0440*/  LOP3.LUT R2, R2, 0xfffff000, RZ, 0xc0, !PT ;  /* 0xfffff00002027812 */ /* 0x000fe200078ec0ff */
[----:B------:R-:W0:Y:S01]  /*0450*/  LDC.64 R4, c[0x0][0x388] ;  /* 0x0000e200ff047b82 */ /* 0x000e220000000a00 */
[----:B------:R-:W-:-:S03]  /*0460*/  LOP3.LUT R11, R6, 0xfffff000, RZ, 0xc0, !PT ;  /* 0xfffff000060b7812 */ /* 0x000fc600078ec0ff */
[----:B------:R-:W-:Y:S02]  /*0470*/  IMAD.IADD R7, R3, 0x1, -R2 ;  /* 0x0000000103077824 */ /* 0x000fe400078e0a02 */
[----:B------:R-:W-:Y:S02]  /*0480*/  IMAD.IADD R17, R0, 0x1, -R11 ;  /* 0x0000000100117824 */ /* 0x000fe400078e0a0b */
[----:B------:R-:W2:Y:S01]  /*0490*/  LDC.64 R2, c[0x0][0x380] ;  /* 0x0000e000ff027b82 */ /* 0x000ea20000000a00 */
[----:B------:R-:W-:Y:S01]  /*04a0*/  ISETP.GE.AND P0, PT, R7, R14, PT ;  /* 0x0000000e0700720c */ /* 0x000fe20003f06270 */
[----:B------:R-:W-:-:S12]  /*04b0*/  IMAD.IADD R15, R17, 0x1, R14 ;  /* 0x00000001110f7824 */ /* 0x000fd800078e020e */
[----:B------:R-:W3:Y:S01]  /*04c0*/  @P0 LDC.64 R8, c[0x0][0x388] ;  /* 0x0000e200ff080b82 */ /* 0x000ee20000000a00 */
[C---:B------:R-:W-:Y:S01]  /*04d0*/  @P0 IADD3 R0, PT, PT, R7.reuse, -R14, RZ ;  /* 0x8000000e07000210 */ /* 0x040fe20007ffe0ff */
[----:B------:R-:W-:Y:S02]  /*04e0*/  IMAD.IADD R6, R7, 0x1, R14 ;  /* 0x0000000107067824 */ /* 0x000fe400078e020e */
[----:B--2---:R-:W-:-:S05]  /*04f0*/  IMAD.WIDE R12, R12, 0x30, R2 ;  /* 0x000000300c0c7825 */ /* 0x004fca00078e0202 */
[----:B-1----:R-:W2:Y:S01]  /*0500*/  LDG.E.64 R2, desc[UR4][R12.64] ;  /* 0x000000040c027981 */ /* 0x002ea2000c1e1b00 */
[C---:B------:R-:W-:Y:S02]  /*0510*/  @P0 IMAD R21, R15.reuse, 0x1001, R0 ;  /* 0x000010010f150824 */ /* 0x040fe400078e0200 */
[C---:B------:R-:W-:Y:S01]  /*0520*/  IMAD R23, R15.reuse, 0x1001, R6 ;  /* 0x000010010f177824 */ /* 0x040fe200078e0206 */
[----:B------:R-:W4:Y:S01]  /*0530*/  LDG.E.64 R10, desc[UR4][R12.64+0x10] ;  /* 0x000010040c0a7981 */ /* 0x000f22000c1e1b00 */
[----:B------:R-:W-:Y:S02]  /*0540*/  IMAD.IADD R6, R15, 0x1, R14 ;  /* 0x000000010f067824 */ /* 0x000fe400078e020e */
[----:B------:R-:W-:Y:S01]  /*0550*/  IMAD R17, R17, 0x1001, R7 ;  /* 0x0000100111117824 */ /* 0x000fe200078e0207 */
[----:B------:R-:W5:Y:S01]  /*0560*/  LDG.E R19, desc[UR4][R12.64+0x20] ;  /* 0x000020040c137981 */ /* 0x000f62000c1e1900 */
[----:B---3--:R-:W-:-:S03]  /*0570*/  @P0 IMAD.WIDE R20, R21, 0x4, R8 ;  /* 0x0000000415140825 */ /* 0x008fc600078e0208 */
[----:B------:R-:W5:Y:S01]  /*0580*/  LDG.E.64 R8, desc[UR4][R12.64+0x28] ;  /* 0x000028040c087981 */ /* 0x000f62000c1e1b00 */
[----:B0-----:R-:W-:-:S03]  /*0590*/  IMAD.WIDE R22, R23, 0x4, R4 ;  /* 0x0000000417167825 */ /* 0x001fc600078e0204 */
[----:B------:R0:W3:Y:S01]  /*05a0*/  @P0 LDG.E R0, desc[UR4][R20.64] ;  /* 0x0000000414000981 */ /* 0x0000e2000c1e1900 */
[----:B------:R-:W-:Y:S02]  /*05b0*/  IMAD R27, R6, 0x1001, R7 ;  /* 0x00001001061b7824 */ /* 0x000fe400078e0207 */
[--C-:B------:R-:W-:Y:S01]  /*05c0*/  IMAD.WIDE R24, R17, 0x4, R4.reuse ;  /* 0x0000000411187825 */ /* 0x100fe200078e0204 */
[----:B------:R1:W3:Y:S03]  /*05d0*/  LDG.E R15, desc[UR4][R22.64] ;  /* 0x00000004160f7981 */ /* 0x0002e6000c1e1900 */
[----:B------:R-:W-:Y:S01]  /*05e0*/  IMAD.WIDE R26, R27, 0x4, R4 ;  /* 0x000000041b1a7825 */ /* 0x000fe200078e0204 */
[----:B------:R1:W3:Y:S04]  /*05f0*/  LDG.E R16, desc[UR4][R24.64] ;  /* 0x0000000418107981 */ /* 0x0002e8000c1e1900 */
[----:B------:R1:W3:Y:S04]  /*0600*/  LDG.E R18, desc[UR4][R26.64] ;  /* 0x000000041a127981 */ /* 0x0002e8000c1e1900 */
[----:B------:R2:W5:Y:S04]  /*0610*/  LDG.E.64 R6, desc[UR4][R12.64+0x8] ;  /* 0x000008040c067981 */ /* 0x000568000c1e1b00 */
[----:B------:R2:W5:Y:S01]  /*0620*/  LDG.E.64 R4, desc[UR4][R12.64+0x18] ;  /* 0x000018040c047981 */ /* 0x000562000c1e1b00 */
[----:B0-----:R-:W-:Y:S01]  /*0630*/  IMAD.MOV.U32 R21, RZ, RZ, 0x40400000 ;  /* 0x40400000ff157424 */ /* 0x001fe200078e00ff */
[----:B------:R-:W-:Y:S01]  /*0640*/  @P0 MOV R21, 0x40800000 ;  /* 0x4080000000150802 */ /* 0x000fe20000000f00 */
[----:B-1----:R-:W-:-:S03]  /*0650*/  IMAD.MOV.U32 R22, RZ, RZ, RZ ;  /* 0x000000ffff167224 */ /* 0x002fc600078e00ff */
[----:B------:R-:W0:Y:S01]  /*0660*/  MUFU.RCP R20, R21 ;  /* 0x0000001500147308 */ /* 0x000e220000001000 */
[----:B------:R-:W-:Y:S01]  /*0670*/  IMAD.MOV.U32 R25, RZ, RZ, 0x2f800000 ;  /* 0x2f800000ff197424 */ /* 0x000fe200078e00ff */
[----:B------:R-:W-:Y:S01]  /*0680*/  BSSY.RECONVERGENT B0, `(.L_x_211) ;  /* 0x000001c000007945 */ /* 0x000fe20003800200 */
[----:B------:R-:W-:Y:S01]  /*0690*/  IMAD.MOV.U32 R27, RZ, RZ, 0x40800000 ;  /* 0x40800000ff1b7424 */ /* 0x000fe200078e00ff */
[----:B--2---:R-:W-:-:S04]  /*06a0*/  SHF.R.U32.HI R28, RZ, 0x2, R3 ;  /* 0x00000002ff1c7819 */ /* 0x004fc80000011603 */
[----:B------:R-:W-:Y:S01]  /*06b0*/  LOP3.LUT R28, R28, R3, RZ, 0x3c, !PT ;  /* 0x000000031c1c7212 */ /* 0x000fe200078e3cff */
[----:B----4-:R-:W-:-:S04]  /*06c0*/  IMAD.SHL.U32 R24, R11, 0x10, RZ ;  /* 0x000000100b187824 */ /* 0x010fc800078e00ff */
[----:B------:R-:W-:Y:S02]  /*06d0*/  IMAD.SHL.U32 R3, R28, 0x2, RZ ;  /* 0x000000021c037824 */ /* 0x000fe400078e00ff */
[----:B---3--:R-:W-:-:S03]  /*06e0*/  @P0 FADD R22, RZ, R0 ;  /* 0x00000000ff160221 */ /* 0x008fc60000000000 */
[----:B------:R-:W-:Y:S01]  /*06f0*/  LOP3.LUT R23, R11, R24, R3, 0x96, !PT ;  /* 0x000000180b177212 */ /* 0x000fe200078e9603 */
[----:B------:R-:W-:-:S04]  /*0700*/  FADD R3, R15, R22 ;  /* 0x000000160f037221 */ /* 0x000fc80000000000 */
        /* <DEDUP_REMOVED lines=17> */
[----:B-----5:R-:W-:Y:S05]  /*0820*/  CALL.REL.NOINC `($__internal_13_$__cuda_sm3x_div_rn_noftz_f32_slowpath) ;  /* 0x00000000004c7944 */ /* 0x020fea0003c00000 */
[----:B------:R-:W-:-:S07]  /*0830*/  IMAD.MOV.U32 R3, RZ, RZ, R0 ;  /* 0x000000ffff037224 */ /* 0x000fce00078e0000 */
.L_x_212:
[----:B------:R-:W-:Y:S05]  /*0840*/  BSYNC.RECONVERGENT B0 ;  /* 0x0000000000007941 */ /* 0x000fea0003800200 */
.L_x_211:
        /* <DEDUP_REMOVED lines=17> */
        .weak           $__internal_13_$__cuda_sm3x_div_rn_noftz_f32_slowpath
        .type           $__internal_13_$__cuda_sm3x_div_rn_noftz_f32_slowpath,@function
        .size           $__internal_13_$__cuda_sm3x_div_rn_noftz_f32_slowpath,(.L_x_263 - $__internal_13_$__cuda_sm3x_div_rn_noftz_f32_slowpath)
$__internal_13_$__cuda_sm3x_div_rn_noftz_f32_slowpath:
        /* <DEDUP_REMOVED lines=35> */
.L_x_214:
[----:B------:R-:W-:Y:S01]  /*0b90*/  LEA R0, R20, 0xc0800000, 0x17 ;  /* 0xc080000014007811 */ /* 0x000fe200078eb8ff */
[----:B------:R-:W-:Y:S04]  /*0ba0*/  BSSY.RECONVERGENT B2, `(.L_x_219) ;  /* 0x0000036000027945 */ /* 0x000fe80003800200 */
[----:B------:R-:W-:Y:S02]  /*0bb0*/  IMAD.IADD R25, R3, 0x1, -R0 ;  /* 0x0000000103197824 */ /* 0x000fe400078e0a00 */
[----:B------:R-:W-:Y:S02]  /*0bc0*/  VIADD R3, R24, 0xffffff81 ;  /* 0xffffff8118037836 */ /* 0x000fe40000000000 */
[----:B------:R0:W1:Y:S01]  /*0bd0*/  MUFU.RCP R26, R25 ;  /* 0x00000019001a7308 */ /* 0x0000620000001000 */
[----:B------:R-:W-:Y:S01]  /*0be0*/  FADD.FTZ R23, -R25, -RZ ;  /* 0x800000ff19177221 */ /* 0x000fe20000010100 */
[C---:B------:R-:W-:Y:S01]  /*0bf0*/  IMAD R0, R3.reuse, -0x800000, R21 ;  /* 0xff80000003007824 */ /* 0x040fe200078e0215 */
[----:B0-----:R-:W-:-:S04]  /*0c00*/  IADD3 R25, PT, PT, R3, 0x7f, -R20 ;  /* 0x0000007f03197810 */ /* 0x001fc80007ffe814 */
[----:B------:R-:W-:Y:S01]  /*0c10*/  IADD3 R25, PT, PT, R25, R18, RZ ;  /* 0x0000001219197210 */ /* 0x000fe20007ffe0ff */
[----:B-1----:R-:W-:-:S04]  /*0c20*/  FFMA R27, R26, R23, 1 ;  /* 0x3f8000001a1b7423 */ /* 0x002fc80000000017 */
        /* <DEDUP_REMOVED lines=41> */
.L_x_221:
[----:B------:R-:W-:-:S04]  /*0ec0*/  LOP3.LUT R0, R0, 0x80000000, RZ, 0xc0, !PT ;  /* 0x8000000000007812 */ /* 0x000fc800078ec0ff */
[----:B------:R-:W-:Y:S01]  /*0ed0*/  LOP3.LUT R0, R0, 0x7f800000, RZ, 0xfc, !PT ;  /* 0x7f80000000007812 */ /* 0x000fe200078efcff */
[----:B------:R-:W-:Y:S06]  /*0ee0*/  BRA `(.L_x_222) ;  /* 0x0000000000047947 */ /* 0x000fec0003800000 */
.L_x_220:
[----:B------:R-:W-:-:S07]  /*0ef0*/  LEA R0, R25, R0, 0x17 ;  /* 0x0000000019007211 */ /* 0x000fce00078eb8ff */
.L_x_222:
[----:B------:R-:W-:Y:S05]  /*0f00*/  BSYNC.RECONVERGENT B2 ;  /* 0x0000000000027941 */ /* 0x000fea0003800200 */
.L_x_219:
[----:B------:R-:W-:Y:S05]  /*0f10*/  BRA `(.L_x_223) ;  /* 0x0000000000207947 */ /* 0x000fea0003800000 */
.L_x_218:
[----:B------:R-:W-:-:S04]  /*0f20*/  LOP3.LUT R0, R3, 0x80000000, R21, 0x48, !PT ;  /* 0x8000000003007812 */ /* 0x000fc800078e4815 */
[----:B------:R-:W-:Y:S01]  /*0f30*/  LOP3.LUT R0, R0, 0x7f800000, RZ, 0xfc, !PT ;  /* 0x7f80000000007812 */ /* 0x000fe200078efcff */
[----:B------:R-:W-:Y:S06]  /*0f40*/  BRA `(.L_x_223) ;  /* 0x0000000000147947 */ /* 0x000fec0003800000 */
.L_x_217:
[----:B------:R-:W-:Y:S01]  /*0f50*/  LOP3.LUT R0, R3, 0x80000000, R21, 0x48, !PT ;  /* 0x8000000003007812 */ /* 0x000fe200078e4815 */
[----:B------:R-:W-:Y:S06]  /*0f60*/  BRA `(.L_x_223) ;  /* 0x00000000000c7947 */ /* 0x000fec0003800000 */
.L_x_216:
[----:B------:R-:W0:Y:S01]  /*0f70*/  MUFU.RSQ R0, -QNAN ;  /* 0xffc0000000007908 */ /* 0x000e220000001400 */
[----:B------:R-:W-:Y:S05]  /*0f80*/  BRA `(.L_x_223) ;  /* 0x0000000000047947 */ /* 0x000fea0003800000 */
.L_x_215:
[----:B------:R-:W-:-:S07]  /*0f90*/  FADD.FTZ R0, R0, R3 ;  /* 0x0000000300007221 */ /* 0x000fce0000010000 */
.L_x_223:
[----:B------:R-:W-:Y:S05]  /*0fa0*/  BSYNC.RECONVERGENT B1 ;  /* 0x0000000000017941 */ /* 0x000fea0003800200 */
.L_x_213:
[----:B------:R-:W-:-:S04]  /*0fb0*/  IMAD.MOV.U32 R23, RZ, RZ, 0x0 ;  /* 0x00000000ff177424 */ /* 0x000fc800078e00ff */
[----:B0-----:R-:W-:Y:S05]  /*0fc0*/  RET.REL.NODEC R22 `(_Z11Diamond_1_2P17curandStateXORWOWPfi) ;  /* 0xfffffff0160c7950 */ /* 0x001fea0003c3ffff */
.L_x_224:
        /* <DEDUP_REMOVED lines=11> */
.L_x_263:


//--------------------- .text._Z11Diamond_1_1P17curandStateXORWOWPfi --------------------------
	.section	.text._Z11Diamond_1_1P17curandStateXORWOWPfi,"ax",@progbits
	.align	128
        .global         _Z11Diamond_1_1P17curandStateXORWOWPfi
        .type           _Z11Diamond_1_1P17curandStateXORWOWPfi,@function
        .size           _Z11Diamond_1_1P17curandStateXORWOWPfi,(.L_x_264 - _Z11Diamond_1_1P17curandStateXORWOWPfi)
        .other          _Z11Diamond_1_1P17curandStateXORWOWPfi,@"STO_CUDA_ENTRY STV_DEFAULT"
_Z11Diamond_1_1P17curandStateXORWOWPfi:
.text._Z11Diamond_1_1P17curandStateXORWOWPfi:
        /* <DEDUP_REMOVED lines=59> */
[----:B------:R-:W-:Y:S02]  /*03b0*/  IMAD.MOV R4, RZ, RZ, -R3 ;  /* 0x000000ffff047224 */ /* 0x000fe400078e0a03 */
[----:B------:R-:W0:Y:S01]  /*03c0*/  LDC.64 R2, c[0x0][0x380] ;  /* 0x0000e000ff027b82 */ /* 0x000e220000000a00 */
[----:B------:R-:W-:Y:S01]  /*03d0*/  SHF.R.S32.HI R7, RZ, 0x1f, R6 ;  /* 0x0000001fff077819 */ /* 0x000fe20000011406 */
[----:B------:R-:W-:-:S03]  /*03e0*/  IMAD R5, R5, R4, R14 ;  /* 0x0000000405057224 */ /* 0x000fc600078e020e */
[----:B------:R-:W-:Y:S01]  /*03f0*/  LEA.HI R7, R7, R6, RZ, 0xc ;  /* 0x0000000607077211 */ /* 0x000fe200078f60ff */
[----:B------:R-:W-:-:S03]  /*0400*/  IMAD R0, R5, R0, RZ ;  /* 0x0000000005007224 */ /* 0x000fc600078e02ff */
[----:B------:R-:W-:Y:S02]  /*0410*/  LOP3.LUT R7, R7, 0xfffff000, RZ, 0xc0, !PT ;  /* 0xfffff00007077812 */ /* 0x000fe400078ec0ff */
[----:B------:R-:W-:-:S03]  /*0420*/  SHF.R.S32.HI R5, RZ, 0x1f, R0 ;  /* 0x0000001fff057819 */ /* 0x000fc60000011400 */
[----:B------:R-:W-:Y:S01]  /*0430*/  IMAD.IADD R6, R6, 0x1, -R7 ;  /* 0x0000000106067824 */ /* 0x000fe200078e0a07 */
[----:B------:R-:W-:Y:S02]  /*0440*/  LEA.HI R7, R5, R0, RZ, 0xc ;  /* 0x0000000005077211 */ /* 0x000fe400078f60ff */
[----:B------:R-:W2:Y:S02]  /*0450*/  LDC.64 R4, c[0x0][0x388] ;  /* 0x0000e200ff047b82 */ /* 0x000ea40000000a00 */
[----:B------:R-:W-:Y:S02]  /*0460*/  ISETP.GE.AND P0, PT, R6, R19, PT ;  /* 0x000000130600720c */ /* 0x000fe40003f06270 */
[----:B------:R-:W-:Y:S01]  /*0470*/  LOP3.LUT R7, R7, 0xfffff000, RZ, 0xc0, !PT ;  /* 0xfffff00007077812 */ /* 0x000fe200078ec0ff */
[----:B0-----:R-:W-:-:S04]  /*0480*/  IMAD.WIDE R14, R14, 0x30, R2 ;  /* 0x000000300e0e7825 */ /* 0x001fc800078e0202 */
[----:B------:R-:W-:Y:S01]  /*0490*/  IMAD.IADD R11, R0, 0x1, -R7 ;  /* 0x00000001000b7824 */ /* 0x000fe200078e0a07 */
[----:B-1----:R-:W3:Y:S05]  /*04a0*/  LDG.E.64 R2, desc[UR4][R14.64] ;  /* 0x000000040e027981 */ /* 0x002eea000c1e1b00 */
[----:B------:R-:W0:Y:S01]  /*04b0*/  @P0 LDC.64 R8, c[0x0][0x388] ;  /* 0x0000e200ff080b82 */ /* 0x000e220000000a00 */
[C---:B------:R-:W-:Y:S01]  /*04c0*/  @P0 IADD3 R0, PT, PT, R6.reuse, -R19, RZ ;  /* 0x8000001306000210 */ /* 0x040fe20007ffe0ff */
[--C-:B------:R-:W-:Y:S01]  /*04d0*/  IMAD.IADD R10, R11, 0x1, R19.reuse ;  /* 0x000000010b0a7824 */ /* 0x100fe200078e0213 */
[----:B------:R-:W4:Y:S01]  /*04e0*/  LDG.E.64 R12, desc[UR4][R14.64+0x10] ;  /* 0x000010040e0c7981 */ /* 0x000f22000c1e1b00 */
[----:B------:R-:W-:-:S02]  /*04f0*/  IMAD.IADD R7, R6, 0x1, R19 ;  /* 0x0000000106077824 */ /* 0x000fc400078e0213 */
[--C-:B------:R-:W-:Y:S01]  /*0500*/  @P0 IMAD R23, R0, 0x1001, R10.reuse ;  /* 0x0000100100170824 */ /* 0x100fe200078e020a */
[----:B------:R-:W5:Y:S01]  /*0510*/  LDG.E R21, desc[UR4][R14.64+0x20] ;  /* 0x000020040e157981 */ /* 0x000f62000c1e1900 */
[----:B------:R-:W-:Y:S02]  /*0520*/  IMAD R7, R7, 0x1001, R10 ;  /* 0x0000100107077824 */ /* 0x000fe400078e020a */
[----:B------:R-:W-:Y:S02]  /*0530*/  IMAD R11, R6, 0x1001, R11 ;  /* 0x00001001060b7824 */ /* 0x000fe400078e020b */
[----:B--2---:R-:W-:-:S05]  /*0540*/  IMAD.WIDE R24, R7, 0x4, R4 ;  /* 0x0000000407187825 */ /* 0x004fca00078e0204 */
[----:B------:R-:W2:Y:S01]  /*0550*/  LDG.E R17, desc[UR4][R24.64] ;  /* 0x0000000418117981 */ /* 0x000ea2000c1e1900 */
[----:B0-----:R-:W-:-:S04]  /*0560*/  @P0 IMAD.WIDE R22, R23, 0x4, R8 ;  /* 0x0000000417160825 */ /* 0x001fc800078e0208 */
[----:B------:R-:W-:Y:S01]  /*0570*/  IMAD.IADD R9, R10, 0x1, R19 ;  /* 0x000000010a097824 */ /* 0x000fe200078e0213 */
[----:B------:R0:W2:Y:S01]  /*0580*/  @P0 LDG.E R0, desc[UR4][R22.64] ;  /* 0x0000000416000981 */ /* 0x0000a2000c1e1900 */
[----:B------:R-:W-:-:S04]  /*0590*/  IMAD.WIDE R10, R11, 0x4, R4 ;  /* 0x000000040b0a7825 */ /* 0x000fc800078e0204 */
[----:B------:R-:W-:Y:S01]  /*05a0*/  IMAD R9, R6, 0x1001, R9 ;  /* 0x0000100106097824 */ /* 0x000fe200078e0209 */
[----:B------:R-:W2:Y:S03]  /*05b0*/  LDG.E R16, desc[UR4][R10.64] ;  /* 0x000000040a107981 */ /* 0x000ea6000c1e1900 */
[----:B------:R-:W-:Y:S01]  /*05c0*/  IMAD.WIDE R26, R9, 0x4, R4 ;  /* 0x00000004091a7825 */ /* 0x000fe200078e0204 */
[----:B------:R-:W5:Y:S04]  /*05d0*/  LDG.E.64 R6, desc[UR4][R14.64+0x8] ;  /* 0x000008040e067981 */ /* 0x000f68000c1e1b00 */
[----:B------:R1:W2:Y:S04]  /*05e0*/  LDG.E R18, desc[UR4][R26.64] ;  /* 0x000000041a127981 */ /* 0x0002a8000c1e1900 */
[----:B------:R1:W5:Y:S04]  /*05f0*/  LDG.E.64 R8, desc[UR4][R14.64+0x28] ;  /* 0x000028040e087981 */ /* 0x000368000c1e1b00 */
[----:B------:R2:W5:Y:S01]  /*0600*/  LDG.E.64 R4, desc[UR4][R14.64+0x18] ;  /* 0x000018040e047981 */ /* 0x000562000c1e1b00 */
[----:B0-----:R-:W-:-:S02]  /*0610*/  HFMA2 R23, -RZ, RZ, 2.125, 0 ;  /* 0x40400000ff177431 */ /* 0x001fc400000001ff */
[----:B------:R-:W-:-:S04]  /*0620*/  @P0 IMAD.MOV.U32 R23, RZ, RZ, 0x40800000 ;  /* 0x40800000ff170424 */ /* 0x000fc800078e00ff */
[----:B------:R-:W0:Y:S01]  /*0630*/  MUFU.RCP R20, R23 ;  /* 0x0000001700147308 */ /* 0x000e220000001000 */
[----:B-1----:R-:W-:Y:S01]  /*0640*/  IMAD.MOV.U32 R27, RZ, RZ, 0x2f800000 ;  /* 0x2f800000ff1b7424 */ /* 0x002fe200078e00ff */
[----:B------:R-:W-:Y:S01]  /*0650*/  MOV R29, 0x40800000 ;  /* 0x40800000001d7802 */ /* 0x000fe20000000f00 */
[----:B------:R-:W-:Y:S01]  /*0660*/  BSSY.RECONVERGENT B0, `(.L_x_225) ;  /* 0x000001c000007945 */ /* 0x000fe20003800200 */
[----:B---3--:R-:W-:-:S04]  /*0670*/  SHF.R.U32.HI R22, RZ, 0x2, R3 ;  /* 0x00000002ff167819 */ /* 0x008fc80000011603 */
[----:B------:R-:W-:Y:S01]  /*0680*/  LOP3.LUT R24, R22, R3, RZ, 0x3c, !PT ;  /* 0x0000000316187212 */ /* 0x000fe200078e3cff */
[----:B------:R-:W-:Y:S02]  /*0690*/  IMAD.MOV.U32 R22, RZ, RZ, RZ ;  /* 0x000000ffff167224 */ /* 0x000fe400078e00ff */
[----:B----4-:R-:W-:Y:S01]  /*06a0*/  IMAD.SHL.U32 R26, R13, 0x10, RZ ;  /* 0x000000100d1a7824 */ /* 0x010fe200078e00ff */
[----:B------:R-:W-:-:S04]  /*06b0*/  SHF.L.U32 R3, R24, 0x1, RZ ;  /* 0x0000000118037819 */ /* 0x000fc800000006ff */
[----:B------:R-:W-:Y:S01]  /*06c0*/  LOP3.LUT R25, R13, R26, R3, 0x96, !PT ;  /* 0x0000001a0d197212 */ /* 0x000fe200078e9603 */
[----:B------:R-:W-:Y:S02]  /*06d0*/  VIADD R2, R2, 0x587c5 ;  /* 0x000587c502027836 */ /* 0x000fe40000000000 */
[----:B--2---:R-:W-:-:S04]  /*06e0*/  @P0 FADD R22, RZ, R0 ;  /* 0x00000000ff160221 */ /* 0x004fc80000000000 */
[----:B------:R-:W-:-:S04]  /*06f0*/  FADD R3, R17, R22 ;  /* 0x0000001611037221 */ /* 0x000fc80000000000 */
[----:B------:R-:W-:Y:S01]  /*0700*/  FADD R3, R3, R16 ;  /* 0x0000001003037221 */ /* 0x000fe20000000000 */
[----:B------:R-:W-:-:S03]  /*0710*/  LOP3.LUT R17, R25, R24, RZ, 0x3c, !PT ;  /* 0x0000001819117212 */ /* 0x000fc600078e3cff */
[----:B------:R-:W-:Y:S01]  /*0720*/  FADD R0, R3, R18 ;  /* 0x0000001203007221 */ /* 0x000fe20000000000 */
[----:B0-----:R-:W-:-:S03]  /*0730*/  FFMA R25, R20, -R23, 1 ;  /* 0x3f80000014197423 */ /* 0x001fc60000000817 */
[----:B------:R-:W0:Y:S01]  /*0740*/  FCHK P0, R0, R23 ;  /* 0x0000001700007302 */ /* 0x000e220000000000 */
        /* <DEDUP_REMOVED lines=9> */
[----:B------:R-:W-:Y:S01]  /*07e0*/  IMAD.MOV.U32 R3, RZ, RZ, R23 ;  /* 0x000000ffff037224 */ /* 0x000fe200078e0017 */
[----:B------:R-:W-:-:S07]  /*07f0*/  MOV R22, 0x810 ;  /* 0x0000081000167802 */ /* 0x000fce0000000f00 */
[----:B-----5:R-:W-:Y:S05]  /*0800*/  CALL.REL.NOINC `($__internal_14_$__cuda_sm3x_div_rn_noftz_f32_slowpath) ;  /* 0x0000000000447944 */ /* 0x020fea0003c00000 */
[----:B------:R-:W-:-:S07]  /*0810*/  IMAD.MOV.U32 R3, RZ, RZ, R0 ;  /* 0x000000ffff037224 */ /* 0x000fce00078e0000 */
.L_x_226:
[----:B------:R-:W-:Y:S05]  /*0820*/  BSYNC.RECONVERGENT B0 ;  /* 0x0000000000007941 */ /* 0x000fea0003800200 */
.L_x_225:
[----:B------:R-:W-:Y:S01]  /*0830*/  FADD R23, R16, R3 ;  /* 0x0000000310177221 */ /* 0x000fe20000000000 */
[----:B-----5:R-:W-:Y:S01]  /*0840*/  IMAD.MOV.U32 R3, RZ, RZ, R6 ;  /* 0x000000ffff037224 */ /* 0x020fe200078e0006 */
[----:B------:R-:W-:Y:S01]  /*0850*/  MOV R6, R7 ;  /* 0x0000000700067202 */ /* 0x000fe20000000f00 */
[----:B------:R-:W-:-:S04]  /*0860*/  IMAD.WIDE R10, R19, 0x4, R10 ;  /* 0x00000004130a7825 */ /* 0x000fc800078e020a */
[----:B------:R-:W-:Y:S01]  /*0870*/  IMAD.MOV.U32 R7, RZ, RZ, R12 ;  /* 0x000000ffff077224 */ /* 0x000fe200078e000c */
[----:B------:R-:W-:Y:S01]  /*0880*/  STG.E desc[UR4][R10.64], R23 ;  /* 0x000000170a007986 */ /* 0x000fe2000c101904 */
[----:B------:R-:W-:-:S03]  /*0890*/  IMAD.MOV.U32 R16, RZ, RZ, R13 ;  /* 0x000000ffff107224 */ /* 0x000fc600078e000d */
        /* <DEDUP_REMOVED lines=8> */
        .weak           $__internal_14_$__cuda_sm3x_div_rn_noftz_f32_slowpath
        .type           $__internal_14_$__cuda_sm3x_div_rn_noftz_f32_slowpath,@function
        .size           $__internal_14_$__cuda_sm3x_div_rn_noftz_f32_slowpath,(.L_x_264 - $__internal_14_$__cuda_sm3x_div_rn_noftz_f32_slowpath)
$__internal_14_$__cuda_sm3x_div_rn_noftz_f32_slowpath:
[----:B------:R-:W-:Y:S01]  /*0920*/  SHF.R.U32.HI R20, RZ, 0x17, R3 ;  /* 0x00000017ff147819 */ /* 0x000fe20000011603 */
[----:B------:R-:W-:Y:S01]  /*0930*/  BSSY.RECONVERGENT B1, `(.L_x_227) ;  /* 0x0000063000017945 */ /* 0x000fe20003800200 */
[--C-:B------:R-:W-:Y:S01]  /*0940*/  SHF.R.U32.HI R23, RZ, 0x17, R0.reuse ;  /* 0x00000017ff177819 */ /* 0x100fe20000011600 */
[----:B------:R-:W-:Y:S01]  /*0950*/  IMAD.MOV.U32 R24, RZ, RZ, R0 ;  /* 0x000000ffff187224 */ /* 0x000fe200078e0000 */
        /* <DEDUP_REMOVED lines=26> */
[----:B------:R-:W-:Y:S01]  /*0b00*/  @P0 IMAD.MOV.U32 R18, RZ, RZ, RZ ;  /* 0x000000ffff120224 */ /* 0x000fe200078e00ff */
[----:B------:R-:W-:Y:S01]  /*0b10*/  @!P0 MOV R18, 0xffffffc0 ;  /* 0xffffffc000128802 */ /* 0x000fe20000000f00 */
[----:B------:R-:W-:Y:S01]  /*0b20*/  @!P0 FFMA R24, R0, 1.84467440737095516160e+19, RZ ;  /* 0x5f80000000188823 */ /* 0x000fe200000000ff */
[----:B------:R-:W-:-:S03]  /*0b30*/  @!P1 FFMA R3, R3, 1.84467440737095516160e+19, RZ ;  /* 0x5f80000003039823 */ /* 0x000fc600000000ff */
[----:B------:R-:W-:-:S07]  /*0b40*/  @!P1 VIADD R18, R18, 0x40 ;  /* 0x0000004012129836 */ /* 0x000fce0000000000 */
.L_x_228:
[----:B------:R-:W-:Y:S01]  /*0b50*/  LEA R0, R20, 0xc0800000, 0x17 ;  /* 0xc080000014007811 */ /* 0x000fe200078eb8ff */
[----:B------:R-:W-:Y:S01]  /*0b60*/  VIADD R23, R23, 0xffffff81 ;  /* 0xffffff8117177836 */ /* 0x000fe20000000000 */
[----:B------:R-:W-:Y:S03]  /*0b70*/  BSSY.RECONVERGENT B2, `(.L_x_233) ;  /* 0x0000035000027945 */ /* 0x000fe60003800200 */
[----:B------:R-:W-:Y:S02]  /*0b80*/  IMAD.IADD R26, R3, 0x1, -R0 ;  /* 0x00000001031a7824 */ /* 0x000fe400078e0a00 */
[C---:B------:R-:W-:Y:S01]  /*0b90*/  IMAD R0, R23.reuse, -0x800000, R24 ;  /* 0xff80000017007824 */ /* 0x040fe200078e0218 */
[----:B------:R-:W-:Y:S01]  /*0ba0*/  IADD3 R23, PT, PT, R23, 0x7f, -R20 ;  /* 0x0000007f17177810 */ /* 0x000fe20007ffe814 */
[----:B------:R-:W0:Y:S01]  /*0bb0*/  MUFU.RCP R28, R26 ;  /* 0x0000001a001c7308 */ /* 0x000e220000001000 */
[----:B------:R-:W-:-:S02]  /*0bc0*/  FADD.FTZ R25, -R26, -RZ ;  /* 0x800000ff1a197221 */ /* 0x000fc40000010100 */
        /* <DEDUP_REMOVED lines=43> */
.L_x_235:
[----:B------:R-:W-:-:S04]  /*0e80*/  LOP3.LUT R0, R0, 0x80000000, RZ, 0xc0, !PT ;  /* 0x8000000000007812 */ /* 0x000fc800078ec0ff */
[----:B------:R-:W-:Y:S01]  /*0e90*/  LOP3.LUT R0, R0, 0x7f800000, RZ, 0xfc, !PT ;  /* 0x7f80000000007812 */ /* 0x000fe200078efcff */
[----:B------:R-:W-:Y:S06]  /*0ea0*/  BRA `(.L_x_236) ;  /* 0x0000000000047947 */ /* 0x000fec0003800000 */
.L_x_234:
[----:B------:R-:W-:-:S07]  /*0eb0*/  LEA R0, R23, R0, 0x17 ;  /* 0x0000000017007211 */ /* 0x000fce00078eb8ff */
.L_x_236:
[----:B------:R-:W-:Y:S05]  /*0ec0*/  BSYNC.RECONVERGENT B2 ;  /* 0x0000000000027941 */ /* 0x000fea0003800200 */
.L_x_233:
[----:B------:R-:W-:Y:S05]  /*0ed0*/  BRA `(.L_x_237) ;  /* 0x0000000000207947 */ /* 0x000fea0003800000 */
.L_x_232:
[----:B------:R-:W-:-:S04]  /*0ee0*/  LOP3.LUT R0, R3, 0x80000000, R24, 0x48, !PT ;  /* 0x8000000003007812 */ /* 0x000fc800078e4818 */
[----:B------:R-:W-:Y:S01]  /*0ef0*/  LOP3.LUT R0, R0, 0x7f800000, RZ, 0xfc, !PT ;  /* 0x7f80000000007812 */ /* 0x000fe200078efcff */
[----:B------:R-:W-:Y:S06]  /*0f00*/  BRA `(.L_x_237) ;  /* 0x0000000000147947 */ /* 0x000fec0003800000 */
.L_x_231:
[----:B------:R-:W-:Y:S01]  /*0f10*/  LOP3.LUT R0, R3, 0x80000000, R24, 0x48, !PT ;  /* 0x8000000003007812 */ /* 0x000fe200078e4818 */
[----:B------:R-:W-:Y:S06]  /*0f20*/  BRA `(.L_x_237) ;  /* 0x00000000000c7947 */ /* 0x000fec0003800000 */
.L_x_230:
[----:B------:R-:W0:Y:S01]  /*0f30*/  MUFU.RSQ R0, -QNAN ;  /* 0xffc0000000007908 */ /* 0x000e220000001400 */
[----:B------:R-:W-:Y:S05]  /*0f40*/  BRA `(.L_x_237) ;  /* 0x0000000000047947 */ /* 0x000fea0003800000 */
.L_x_229:
[----:B------:R-:W-:-:S07]  /*0f50*/  FADD.FTZ R0, R0, R3 ;  /* 0x0000000300007221 */ /* 0x000fce0000010000 */
.L_x_237:
[----:B------:R-:W-:Y:S05]  /*0f60*/  BSYNC.RECONVERGENT B1 ;  /* 0x0000000000017941 */ /* 0x000fea0003800200 */
.L_x_227:
[----:B------:R-:W-:-:S04]  /*0f70*/  IMAD.MOV.U32 R23, RZ, RZ, 0x0 ;  /* 0x00000000ff177424 */ /* 0x000fc800078e00ff */
[----:B0-----:R-:W-:Y:S05]  /*0f80*/  RET.REL.NODEC R22 `(_Z11Diamond_1_1P17curandStateXORWOWPfi) ;  /* 0xfffffff0161c7950 */ /* 0x001fea0003c3ffff */
.L_x_238:
        /* <DEDUP_REMOVED lines=15> */
.L_x_264:


//--------------------- .text._Z8Square_1P17curandStateXORWOWPfi --------------------------
	.section	.text._Z8Square_1P17curandStateXORWOWPfi,"ax",@progbits
	.align	128
        .global         _Z8Square_1P17curandStateXORWOWPfi
        .type           _Z8Square_1P17curandStateXORWOWPfi,@function
        .size           _Z8Square_1P17curandStateXORWOWPfi,(.L_x_286 - _Z8Square_1P17curandStateXORWOWPfi)
        .other          _Z8Square_1P17curandStateXORWOWPfi,@"STO_CUDA_ENTRY STV_DEFAULT"
_Z8Square_1P17curandStateXORWOWPfi:
.text._Z8Square_1P17curandStateXORWOWPfi:
        /* <DEDUP_REMOVED lines=19> */
[----:B0-----:R-:W-:Y:S02]  /*0130*/  HFMA2 R12, -RZ, RZ, 0, 0 ;  /* 0x00000000ff0c7431 */ /* 0x001fe400000001ff */
[----:B-1----:R-:W-:-:S04]  /*0140*/  IMAD.MOV R15, RZ, RZ, -R13 ;  /* 0x000000ffff0f7224 */ /* 0x002fc800078e0a0d */
        /* <DEDUP_REMOVED lines=13> */
[----:B------:R-:W-:Y:S01]  /*0220*/  @!P1 IMAD.MOV R11, RZ, RZ, -R11 ;  /* 0x000000ffff0b9224 */ /* 0x000fe200078e0a0b */
[----:B------:R-:W-:-:S04]  /*0230*/  @!P2 LOP3.LUT R11, RZ, R0, RZ, 0x33, !PT ;  /* 0x00000000ff0ba212 */ /* 0x000fc800078e33ff */
[-C--:B------:R-:W-:Y:S02]  /*0240*/  IABS R15, R11.reuse ;  /* 0x0000000b000f7213 */ /* 0x080fe40000000000 */
[----:B------:R-:W-:Y:S02]  /*0250*/  IABS R18, R11 ;  /* 0x0000000b00127213 */ /* 0x000fe40000000000 */
[----:B------:R-:W0:Y:S08]  /*0260*/  I2F.RP R14, R15 ;  /* 0x0000000f000e7306 */ /* 0x000e300000209400 */
[----:B0-----:R-:W0:Y:S02]  /*0270*/  MUFU.RCP R14, R14 ;  /* 0x0000000e000e7308 */ /* 0x001e240000001000 */
[----:B0-----:R-:W-:Y:S01]  /*0280*/  IADD3 R12, PT, PT, R14, 0xffffffe, RZ ;  /* 0x0ffffffe0e0c7810 */ /* 0x001fe20007ffe0ff */
[----:B------:R-:W-:-:S05]  /*0290*/  IMAD.MOV R14, RZ, RZ, -R18 ;  /* 0x000000ffff0e7224 */ /* 0x000fca00078e0a12 */
[----:B------:R0:W1:Y:S02]  /*02a0*/  F2I.FTZ.U32.TRUNC.NTZ R13, R12 ;  /* 0x0000000c000d7305 */ /* 0x000064000021f000 */
[----:B0-----:R-:W-:Y:S01]  /*02b0*/  MOV R12, RZ ;  /* 0x000000ff000c7202 */ /* 0x001fe20000000f00 */
[----:B-1----:R-:W-:-:S04]  /*02c0*/  IMAD.MOV R16, RZ, RZ, -R13 ;  /* 0x000000ffff107224 */ /* 0x002fc800078e0a0d */
[----:B------:R-:W-:Y:S01]  /*02d0*/  IMAD R17, R16, R15, RZ ;  /* 0x0000000f10117224 */ /* 0x000fe200078e02ff */
[----:B------:R-:W-:-:S03]  /*02e0*/  IABS R16, R10 ;  /* 0x0000000a00107213 */ /* 0x000fc60000000000 */
        /* <DEDUP_REMOVED lines=10> */
[----:B------:R-:W-:-:S06]  /*0390*/  @P0 IADD3 R13, PT, PT, R13, 0x1, RZ ;  /* 0x000000010d0d0810 */ /* 0x000fcc0007ffe0ff */
[----:B------:R-:W-:Y:S01]  /*03a0*/  @!P1 IMAD.MOV R13, RZ, RZ, -R13 ;  /* 0x000000ffff0d9224 */ /* 0x000fe200078e0a0d */
[----:B------:R-:W-:-:S04]  /*03b0*/  @!P2 LOP3.LUT R13, RZ, R11, RZ, 0x33, !PT ;  /* 0x0000000bff0da212 */ /* 0x000fc800078e33ff */
[C---:B------:R-:W-:Y:S01]  /*03c0*/  IADD3 R12, PT, PT, -R13.reuse, RZ, RZ ;  /* 0x000000ff0d0c7210 */ /* 0x040fe20007ffe1ff */
[----:B------:R-:W-:-:S04]  /*03d0*/  IMAD R14, R13, R0, RZ ;  /* 0x000000000d0e7224 */ /* 0x000fc800078e02ff */
[----:B------:R-:W-:Y:S01]  /*03e0*/  IMAD R11, R11, R12, R10 ;  /* 0x0000000c0b0b7224 */ /* 0x000fe200078e020a */
[----:B------:R-:W-:-:S03]  /*03f0*/  SHF.R.S32.HI R15, RZ, 0x1f, R14 ;  /* 0x0000001fff0f7819 */ /* 0x000fc6000001140e */
[----:B------:R-:W-:Y:S01]  /*0400*/  IMAD R12, R11, R0, RZ ;  /* 0x000000000b0c7224 */ /* 0x000fe200078e02ff */
[----:B------:R-:W-:Y:S01]  /*0410*/  LEA.HI R15, R15, R14, RZ, 0xc ;  /* 0x0000000e0f0f7211 */ /* 0x000fe200078f60ff */
[----:B------:R-:W0:Y:S03]  /*0420*/  LDC.64 R10, c[0x0][0x388] ;  /* 0x0000e200ff0a7b82 */ /* 0x000e260000000a00 */
[----:B------:R-:W-:-:S04]  /*0430*/  SHF.R.S32.HI R13, RZ, 0x1f, R12 ;  /* 0x0000001fff0d7819 */ /* 0x000fc8000001140c */
[----:B------:R-:W-:-:S04]  /*0440*/  LEA.HI R13, R13, R12, RZ, 0xc ;  /* 0x0000000c0d0d7211 */ /* 0x000fc800078f60ff */
[----:B------:R-:W-:-:S04]  /*0450*/  LOP3.LUT R13, R13, 0xfffff000, RZ, 0xc0, !PT ;  /* 0xfffff0000d0d7812 */ /* 0x000fc800078ec0ff */
[----:B------:R-:W-:Y:S02]  /*0460*/  IADD3 R12, PT, PT, R12, -R13, RZ ;  /* 0x8000000d0c0c7210 */ /* 0x000fe40007ffe0ff */
[----:B---3--:R-:W-:-:S04]  /*0470*/  SHF.R.U32.HI R16, RZ, 0x2, R9 ;  /* 0x00000002ff107819 */ /* 0x008fc80000011609 */
[----:B------:R-:W-:Y:S01]  /*0480*/  LOP3.LUT R16, R16, R9, RZ, 0x3c, !PT ;  /* 0x0000000910107212 */ /* 0x000fe200078e3cff */
[----:B----4-:R-:W-:Y:S01]  /*0490*/  IMAD.SHL.U32 R18, R5, 0x10, RZ ;  /* 0x0000001005127824 */ /* 0x010fe200078e00ff */
[----:B------:R-:W-:Y:S02]  /*04a0*/  LOP3.LUT R9, R15, 0xfffff000, RZ, 0xc0, !PT ;  /* 0xfffff0000f097812 */ /* 0x000fe400078ec0ff */
[----:B------:R-:W-:Y:S01]  /*04b0*/  SHF.L.U32 R15, R16, 0x1, RZ ;  /* 0x00000001100f7819 */ /* 0x000fe200000006ff */
[----:B--2---:R-:W-:Y:S01]  /*04c0*/  IMAD.MOV.U32 R22, RZ, RZ, R7 ;  /* 0x000000ffff167224 */ /* 0x004fe200078e0007 */
[----:B------:R-:W-:Y:S01]  /*04d0*/  MOV R23, R4 ;  /* 0x0000000400177202 */ /* 0x000fe20000000f00 */
[----:B------:R-:W-:Y:S01]  /*04e0*/  IMAD.IADD R9, R14, 0x1, -R9 ;  /* 0x000000010e097824 */ /* 0x000fe200078e0a09 */
[----:B------:R-:W-:Y:S01]  /*04f0*/  LOP3.LUT R15, R5, R18, R15, 0x96, !PT ;  /* 0x00000012050f7212 */ /* 0x000fe200078e960f */
[----:B------:R-:W-:Y:S01]  /*0500*/  IMAD.MOV.U32 R7, RZ, RZ, R6 ;  /* 0x000000ffff077224 */ /* 0x000fe200078e0006 */
[----:B------:R-:W-:Y:S01]  /*0510*/  IADD3 R6, PT, PT, R8, 0x587c5, RZ ;  /* 0x000587c508067810 */ /* 0x000fe20007ffe0ff */
[----:B------:R-:W-:Y:S01]  /*0520*/  IMAD R13, R9, 0x1001, R12 ;  /* 0x00001001090d7824 */ /* 0x000fe200078e020c */
[----:B------:R-:W-:Y:S01]  /*0530*/  LOP3.LUT R15, R15, R16, RZ, 0x3c, !PT ;  /* 0x000000100f0f7212 */ /* 0x000fe200078e3cff */
[----:B------:R-:W-:Y:S01]  /*0540*/  IMAD.MOV.U32 R14, RZ, RZ, R5 ;  /* 0x000000ffff0e7224 */ /* 0x000fe200078e0005 */
[----:B------:R-:W-:Y:S01]  /*0550*/  STG.E.64 desc[UR4][R2.64+0x8], R22 ;  /* 0x0000081602007986 */ /* 0x000fe2000c101b04 */
[----:B0-----:R-:W-:-:S03]  /*0560*/  IMAD.WIDE R16, R13, 0x4, R10 ;  /* 0x000000040d107825 */ /* 0x001fc600078e020a */
[----:B------:R-:W-:Y:S01]  /*0570*/  STG.E.64 desc[UR4][R2.64], R6 ;  /* 0x0000000602007986 */ /* 0x000fe2000c101b04 */
[C---:B------:R-:W-:Y:S02]  /*0580*/  IMAD R19, R0.reuse, 0x1001, R13 ;  /* 0x0000100100137824 */ /* 0x040fe400078e020d */
[C---:B------:R-:W-:Y:S01]  /*0590*/  IMAD.WIDE R4, R0.reuse, 0x4, R16 ;  /* 0x0000000400047825 */ /* 0x040fe200078e0210 */
[----:B------:R0:W-:Y:S03]  /*05a0*/  STG.E.64 desc[UR4][R2.64+0x10], R14 ;  /* 0x0000100e02007986 */ /* 0x0001e6000c101b04 */
[----:B------:R-:W-:Y:S01]  /*05b0*/  IMAD.WIDE R18, R19, 0x4, R10 ;  /* 0x0000000413127825 */ /* 0x000fe200078e020a */
[----:B------:R-:W2:Y:S04]  /*05c0*/  LDG.E R16, desc[UR4][R16.64] ;  /* 0x0000000410107981 */ /* 0x000ea8000c1e1900 */
[----:B------:R-:W2:Y:S01]  /*05d0*/  LDG.E R5, desc[UR4][R4.64] ;  /* 0x0000000404057981 */ /* 0x000ea2000c1e1900 */
[----:B------:R-:W-:-:S03]  /*05e0*/  IMAD.WIDE R20, R0, 0x4, R18 ;  /* 0x0000000400147825 */ /* 0x000fc600078e0212 */
[----:B------:R-:W3:Y:S04]  /*05f0*/  LDG.E R19, desc[UR4][R18.64] ;  /* 0x0000000412137981 */ /* 0x000ee8000c1e1900 */
[----:B------:R-:W4:Y:S01]  /*0600*/  LDG.E R21, desc[UR4][R20.64] ;  /* 0x0000000414157981 */ /* 0x000f22000c1e1900 */
[----:B------:R-:W-:Y:S01]  /*0610*/  LEA.HI R8, R0, R0, RZ, 0x1 ;  /* 0x0000000000087211 */ /* 0x000fe200078f08ff */
[----:B0-----:R-:W-:Y:S01]  /*0620*/  HFMA2 R3, -RZ, RZ, 2.25, 0 ;  /* 0x40800000ff037431 */ /* 0x001fe200000001ff */
[----:B------:R-:W-:Y:S01]  /*0630*/  IADD3 R0, PT, PT, R15, R6, RZ ;  /* 0x000000060f007210 */ /* 0x000fe20007ffe0ff */
[----:B------:R-:W-:Y:S01]  /*0640*/  IMAD.MOV.U32 R7, RZ, RZ, 0x2f800000 ;  /* 0x2f800000ff077424 */ /* 0x000fe200078e00ff */
[----:B------:R-:W-:Y:S02]  /*0650*/  SHF.R.S32.HI R8, RZ, 0x1, R8 ;  /* 0x00000001ff087819 */ /* 0x000fe40000011408 */
[----:B------:R-:W-:-:S02]  /*0660*/  I2FP.F32.U32 R0, R0 ;  /* 0x0000000000007245 */ /* 0x000fc40000201000 */
[----:B------:R-:W-:Y:S01]  /*0670*/  IADD3 R9, PT, PT, R9, R8, RZ ;  /* 0x0000000809097210 */ /* 0x000fe20007ffe0ff */
[----:B------:R-:W-:Y:S02]  /*0680*/  IMAD.IADD R12, R12, 0x1, R8 ;  /* 0x000000010c0c7824 */ /* 0x000fe400078e0208 */
[----:B------:R-:W-:Y:S02]  /*0690*/  FFMA R0, R0, R7, 1.1641532182693481445e-10 ;  /* 0x2f00000000007423 */ /* 0x000fe40000000007 */
[----:B------:R-:W-:Y:S02]  /*06a0*/  IMAD R9, R9, 0x1001, R12 ;  /* 0x0000100109097824 */ /* 0x000fe400078e020c */
[----:B------:R-:W-:Y:S02]  /*06b0*/  FFMA R0, R0, R3, -2 ;  /* 0xc000000000007423 */ /* 0x000fe40000000003 */
        /* <DEDUP_REMOVED lines=8> */
.L_x_239:
        /* <DEDUP_REMOVED lines=12> */
.L_x_286:


//--------------------- .text._Z8generatePfP17curandStateXORWOWi --------------------------
	.section	.text._Z8generatePfP17curandStateXORWOWi,"ax",@progbits
	.align	128
        .global         _Z8generatePfP17curandStateXORWOWi
        .type           _Z8generatePfP17curandStateXORWOWi,@function
        .size           _Z8generatePfP17curandStateXORWOWi,(.L_x_287 - _Z8generatePfP17curandStateXORWOWi)
        .other          _Z8generatePfP17curandStateXORWOWi,@"STO_CUDA_ENTRY STV_DEFAULT"
_Z8generatePfP17curandStateXORWOWi:
.text._Z8generatePfP17curandStateXORWOWi:
[----:B------:R-:W-:Y:S01]  /*0000*/  LDC R1, c[0x0][0x37c] ;  /* 0x0000df00ff017b82 */ /* 0x000fe20000000800 */
[----:B------:R-:W0:Y:S07]  /*0010*/  S2R R0, SR_TID.X ;  /* 0x0000000000007919 */ /* 0x000e2e0000002100 */
[----:B------:R-:W0:Y:S01]  /*0020*/  S2UR UR4, SR_CTAID.X ;  /* 0x00000000000479c3 */ /* 0x000e220000002500 */
[----:B------:R-:W1:Y:S07]  /*0030*/  LDCU UR5, c[0x0][0x390] ;  /* 0x00007200ff0577ac */ /* 0x000e6e0008000800 */
[----:B------:R-:W0:Y:S02]  /*0040*/  LDC R11, c[0x0][0x360] ;  /* 0x0000d800ff0b7b82 */ /* 0x000e240000000800 */
[----:B0-----:R-:W-:-:S05]  /*0050*/  IMAD R11, R11, UR4, R0 ;  /* 0x000000040b0b7c24 */ /* 0x001fca000f8e0200 */
[----:B-1----:R-:W-:-:S13]  /*0060*/  ISETP.GE.AND P0, PT, R11, UR5, PT ;  /* 0x000000050b007c0c */ /* 0x002fda000bf06270 */
        /* <DEDUP_REMOVED lines=11> */
[----:B------:R-:W-:Y:S01]  /*0120*/  LOP3.LUT R0, R0, R13, RZ, 0x3c, !PT ;  /* 0x0000000d00007212 */ /* 0x000fe200078e3cff */
[C---:B----4-:R-:W-:Y:S02]  /*0130*/  IMAD.SHL.U32 R10, R7.reuse, 0x10, RZ ;  /* 0x00000010070a7824 */ /* 0x050fe400078e00ff */
[----:B------:R-:W-:Y:S01]  /*0140*/  IMAD.MOV.U32 R15, RZ, RZ, R6 ;  /* 0x000000ffff0f7224 */ /* 0x000fe200078e0006 */
[----:B------:R-:W-:Y:S01]  /*0150*/  SHF.L.U32 R13, R0, 0x1, RZ ;  /* 0x00000001000d7819 */ /* 0x000fe200000006ff */
[----:B------:R-:W-:Y:S01]  /*0160*/  IMAD.MOV.U32 R16, RZ, RZ, R7 ;  /* 0x000000ffff107224 */ /* 0x000fe200078e0007 */
[----:B-----5:R-:W-:Y:S02]  /*0170*/  MOV R14, R5 ;  /* 0x00000005000e7202 */ /* 0x020fe40000000f00 */
[----:B------:R-:W-:-:S03]  /*0180*/  LOP3.LUT R13, R7, R10, R13, 0x96, !PT ;  /* 0x0000000a070d7212 */ /* 0x000fc600078e960d */
[----:B------:R-:W-:Y:S01]  /*0190*/  STG.E.64 desc[UR4][R2.64+0x8], R14 ;  /* 0x0000080e02007986 */ /* 0x000fe2000c101b04 */
[----:B------:R-:W-:Y:S01]  /*01a0*/  LOP3.LUT R17, R13, R0, RZ, 0x3c, !PT ;  /* 0x000000000d117212 */ /* 0x000fe200078e3cff */
[----:B------:R-:W-:-:S03]  /*01b0*/  IMAD.MOV.U32 R13, RZ, RZ, 0x2f800000 ;  /* 0x2f800000ff0d7424 */ /* 0x000fc600078e00ff */
[----:B------:R-:W-:Y:S01]  /*01c0*/  IADD3 R0, PT, PT, R17, R12, RZ ;  /* 0x0000000c11007210 */ /* 0x000fe20007ffe0ff */
[----:B------:R-:W-:Y:S03]  /*01d0*/  STG.E.64 desc[UR4][R2.64+0x10], R16 ;  /* 0x0000101002007986 */ /* 0x000fe6000c101b04 */
[----:B------:R-:W-:-:S05]  /*01e0*/  I2FP.F32.U32 R0, R0 ;  /* 0x0000000000007245 */ /* 0x000fca0000201000 */
[----:B------:R-:W-:Y:S01]  /*01f0*/  FFMA R5, R0, R13, 1.1641532182693481445e-10 ;  /* 0x2f00000000057423 */ /* 0x000fe2000000000d */
[----:B------:R-:W-:-:S05]  /*0200*/  MOV R13, R4 ;  /* 0x00000004000d7202 */ /* 0x000fca0000000f00 */
[----:B------:R-:W-:Y:S04]  /*0210*/  STG.E.64 desc[UR4][R2.64], R12 ;  /* 0x0000000c02007986 */ /* 0x000fe8000c101b04 */
[----:B------:R-:W-:Y:S01]  /*0220*/  STG.E desc[UR4][R8.64], R5 ;  /* 0x0000000508007986 */ /* 0x000fe2000c101904 */
[----:B------:R-:W-:Y:S05]  /*0230*/  EXIT ;  /* 0x000000000000794d */ /* 0x000fea0003800000 */
.L_x_240:
        /* <DEDUP_REMOVED lines=12> */
.L_x_287:


//--------------------- .text._Z7setseedP17curandStateXORWOWm --------------------------
	.section	.text._Z7setseedP17curandStateXORWOWm,"ax",@progbits
	.align	128
        .global         _Z7setseedP17curandStateXORWOWm
        .type           _Z7setseedP17curandStateXORWOWm,@function
        .size           _Z7setseedP17curandStateXORWOWm,(.L_x_288 - _Z7setseedP17curandStateXORWOWm)
        .other          _Z7setseedP17curandStateXORWOWm,@"STO_CUDA_ENTRY STV_DEFAULT"
_Z7setseedP17curandStateXORWOWm:
.text._Z7setseedP17curandStateXORWOWm:
[----:B------:R-:W-:Y:S01]  /*0000*/  LDC R1, c[0x0][0x37c] ;  /* 0x0000df00ff017b82 */ /* 0x000fe20000000800 */
[----:B------:R-:W0:Y:S07]  /*0010*/  S2R R4, SR_TID.X ;  /* 0x0000000000047919 */ /* 0x000e2e0000002100 */
[----:B------:R-:W1:Y:S01]  /*0020*/  LDC.64 R2, c[0x0][0x388] ;  /* 0x0000e200ff027b82 */ /* 0x000e620000000a00 */
[----:B------:R-:W2:Y:S01]  /*0030*/  LDCU.64 UR4, c[0x0][0x358] ;  /* 0x00006b00ff0477ac */ /* 0x000ea20008000a00 */
[----:B------:R-:W-:Y:S06]  /*0040*/  BSSY.RECONVERGENT B0, `(.L_x_241) ;  /* 0x00000e5000007945 */ /* 0x000fec0003800200 */
[----:B------:R-:W0:Y:S08]  /*0050*/  S2UR UR6, SR_CTAID.X ;  /* 0x00000000000679c3 */ /* 0x000e300000002500 */
[----:B------:R-:W0:Y:S08]  /*0060*/  LDC R13, c[0x0][0x360] ;  /* 0x0000d800ff0d7b82 */ /* 0x000e300000000800 */
[----:B------:R-:W3:Y:S01]  /*0070*/  LDC.64 R6, c[0x0][0x380] ;  /* 0x0000e000ff067b82 */ /* 0x000ee20000000a00 */
[----:B-1----:R-:W-:-:S02]  /*0080*/  LOP3.LUT R0, R2, 0xaad26b49, RZ, 0x3c, !PT ;  /* 0xaad26b4902007812 */ /* 0x002fc400078e3cff */
[----:B------:R-:W-:-:S03]  /*0090*/  LOP3.LUT R2, R3, 0xf7dcefdd, RZ, 0x3c, !PT ;  /* 0xf7dcefdd03027812 */ /* 0x000fc600078e3cff */
[----:B------:R-:W-:Y:S02]  /*00a0*/  IMAD R0, R0, 0x4182bed5, RZ ;  /* 0x4182bed500007824 */ /* 0x000fe400078e02ff */
[----:B------:R-:W-:Y:S02]  /*00b0*/  IMAD R3, R2, -0x658354e5, RZ ;  /* 0x9a7cab1b02037824 */ /* 0x000fe400078e02ff */
[C---:B------:R-:W-:Y:S01]  /*00c0*/  VIADD R5, R0.reuse, 0x75bcd15 ;  /* 0x075bcd1500057836 */ /* 0x040fe20000000000 */
[C---:B------:R-:W-:Y:S01]  /*00d0*/  LOP3.LUT R8, R0.reuse, 0x159a55e5, RZ, 0x3c, !PT ;  /* 0x159a55e500087812 */ /* 0x040fe200078e3cff */
[C---:B------:R-:W-:Y:S01]  /*00e0*/  VIADD R11, R0.reuse, 0x583f19 ;  /* 0x00583f19000b7836 */ /* 0x040fe20000000000 */
[C---:B------:R-:W-:Y:S01]  /*00f0*/  LOP3.LUT R10, R3.reuse, 0x5491333, RZ, 0x3c, !PT ;  /* 0x05491333030a7812 */ /* 0x040fe200078e3cff */
[----:B------:R-:W-:Y:S02]  /*0100*/  VIADD R9, R3, 0x1f123bb5 ;  /* 0x1f123bb503097836 */ /* 0x000fe40000000000 */
[----:B0-----:R-:W-:Y:S01]  /*0110*/  IMAD R13, R13, UR6, R4 ;  /* 0x000000060d0d7c24 */ /* 0x001fe2000f8e0204 */
[----:B------:R-:W-:-:S04]  /*0120*/  IADD3 R4, PT, PT, R0, 0x64f0c9, R3 ;  /* 0x0064f0c900047810 */ /* 0x000fc80007ffe003 */
[C---:B------:R-:W-:Y:S01]  /*0130*/  ISETP.NE.AND P0, PT, R13.reuse, RZ, PT ;  /* 0x000000ff0d00720c */ /* 0x040fe20003f05270 */
[----:B---3--:R-:W-:-:S05]  /*0140*/  IMAD.WIDE R6, R13, 0x30, R6 ;  /* 0x000000300d067825 */ /* 0x008fca00078e0206 */
[----:B--2---:R0:W-:Y:S04]  /*0150*/  STG.E.64 desc[UR4][R6.64], R4 ;  /* 0x0000000406007986 */ /* 0x0041e8000c101b04 */
[----:B------:R0:W-:Y:S04]  /*0160*/  STG.E.64 desc[UR4][R6.64+0x8], R8 ;  /* 0x0000080806007986 */ /* 0x0001e8000c101b04 */
[----:B------:R0:W-:Y:S01]  /*0170*/  STG.E.64 desc[UR4][R6.64+0x10], R10 ;  /* 0x0000100a06007986 */ /* 0x0001e2000c101b04 */
[----:B------:R-:W-:Y:S05]  /*0180*/  @!P0 BRA `(.L_x_242) ;  /* 0x0000000c00408947 */ /* 0x000fea0003800000 */
[----:B------:R-:W-:Y:S01]  /*0190*/  SHF.R.S32.HI R0, RZ, 0x1f, R13 ;  /* 0x0000001fff007819 */ /* 0x000fe2000001140d */
[----:B------:R-:W-:-:S07]  /*01a0*/  IMAD.MOV.U32 R12, RZ, RZ, RZ ;  /* 0x000000ffff0c7224 */ /* 0x000fce00078e00ff */
.L_x_248:
[----:B-1----:R-:W-:Y:S01]  /*01b0*/  LOP3.LUT R2, R13, 0x3, RZ, 0xc0, !PT ;  /* 0x000000030d027812 */ /* 0x002fe200078ec0ff */
[----:B------:R-:W-:Y:S03]  /*01c0*/  BSSY.RECONVERGENT B1, `(.L_x_243) ;  /* 0x00000c6000017945 */ /* 0x000fe60003800200 */
[----:B------:R-:W-:-:S04]  /*01d0*/  ISETP.NE.U32.AND P0, PT, R2, RZ, PT ;  /* 0x000000ff0200720c */ /* 0x000fc80003f05070 */
[----:B------:R-:W-:-:S13]  /*01e0*/  ISETP.NE.AND.EX P0, PT, RZ, RZ, PT, P0 ;  /* 0x000000ffff00720c */ /* 0x000fda0003f05300 */
[----:B------:R-:W-:Y:S05]  /*01f0*/  @!P0 BRA `(.L_x_244) ;  /* 0x0000000c00088947 */ /* 0x000fea0003800000 */
[----:B0-----:R-:W0:Y:S01]  /*0200*/  LDC.64 R8, c[0x4][RZ] ;  /* 0x01000000ff087b82 */ /* 0x001e220000000a00 */
[----:B------:R-:W-:Y:S02]  /*0210*/  IMAD.MOV.U32 R14, RZ, RZ, RZ ;  /* 0x000000ffff0e7224 */ /* 0x000fe400078e00ff */
[----:B0-----:R-:W-:-:S07]  /*0220*/  IMAD.WIDE.U32 R8, R12, 0xc80, R8 ;  /* 0x00000c800c087825 */ /* 0x001fce00078e0008 */
.L_x_247:
[----:B-1----:R-:W-:Y:S01]  /*0230*/  IMAD.MOV.U32 R15, RZ, RZ, RZ ;  /* 0x000000ffff0f7224 */ /* 0x002fe200078e00ff */
[----:B------:R-:W-:Y:S01]  /*0240*/  CS2R R2, SRZ ;  /* 0x0000000000027805 */ /* 0x000fe2000001ff00 */
[----:B------:R-:W-:Y:S01]  /*0250*/  IMAD.MOV.U32 R17, RZ, RZ, RZ ;  /* 0x000000ffff117224 */ /* 0x000fe200078e00ff */
[----:B------:R-:W-:-:S07]  /*0260*/  CS2R R4, SRZ ;  /* 0x0000000000047805 */ /* 0x000fce000001ff00 */
.L_x_246:
[----:B------:R-:W-:-:S05]  /*0270*/  IMAD.WIDE.U32 R10, R17, 0x4, R6 ;  /* 0x00000004110a7825 */ /* 0x000fca00078e0006 */
[----:B------:R0:W5:Y:S01]  /*0280*/  LDG.E R16, desc[UR4][R10.64+0x4] ;  /* 0x000004040a107981 */ /* 0x000162000c1e1900 */
[----:B------:R-:W-:-:S07]  /*0290*/  IMAD.MOV.U32 R19, RZ, RZ, RZ ;  /* 0x000000ffff137224 */ /* 0x000fce00078e00ff */
.L_x_245:
[----:B-----5:R-:W-:Y:S01]  /*02a0*/  SHF.R.U32.HI R24, RZ, R19, R16 ;  /* 0x00000013ff187219 */ /* 0x020fe20000011610 */
[----:B0-----:R-:W-:-:S03]  /*02b0*/  IMAD.SHL.U32 R10, R17, 0x20, RZ ;  /* 0x00000020110a7824 */ /* 0x001fc600078e00ff */
[----:B------:R-:W-:Y:S01]  /*02c0*/  LOP3.LUT R11, R24, 0x1, RZ, 0xc0, !PT ;  /* 0x00000001180b7812 */ /* 0x000fe200078ec0ff */
[----:B------:R-:W-:-:S03]  /*02d0*/  IMAD.IADD R10, R10, 0x1, R19 ;  /* 0x000000010a0a7824 */ /* 0x000fc600078e0213 */
[----:B------:R-:W-:Y:S01]  /*02e0*/  ISETP.NE.U32.AND P0, PT, R11, 0x1, PT ;  /* 0x000000010b00780c */ /* 0x000fe20003f05070 */
[----:B------:R-:W-:-:S03]  /*02f0*/  IMAD R11, R10, 0x5, RZ ;  /* 0x000000050a0b7824 */ /* 0x000fc600078e02ff */
[----:B------:R-:W-:Y:S01]  /*0300*/  R2P PR, R24, 0x7e ;  /* 0x0000007e18007804 */ /* 0x000fe20000000000 */
[----:B------:R-:W-:-:S08]  /*0310*/  IMAD.WIDE.U32 R10, R11, 0x4, R8 ;  /* 0x000000040b0a7825 */ /* 0x000fd000078e0008 */
[----:B------:R-:W2:Y:S04]  /*0320*/  @!P0 LDG.E R18, desc[UR4][R10.64] ;  /* 0x000000040a128981 */ /* 0x000ea8000c1e1900 */
[----:B------:R-:W3:Y:S04]  /*0330*/  @!P0 LDG.E R20, desc[UR4][R10.64+0x10] ;  /* 0x000010040a148981 */ /* 0x000ee8000c1e1900 */
[----:B------:R-:W4:Y:S04]  /*0340*/  @P1 LDG.E R22, desc[UR4][R10.64+0x14] ;  /* 0x000014040a161981 */ /* 0x000f28000c1e1900 */
[----:B------:R-:W4:Y:S04]  /*0350*/  @P2 LDG.E R26, desc[UR4][R10.64+0x28] ;  /* 0x000028040a1a2981 */ /* 0x000f28000c1e1900 */
[----:B------:R-:W4:Y:S04]  /*0360*/  @!P0 LDG.E R21, desc[UR4][R10.64+0x4] ;  /* 0x000004040a158981 */ /* 0x000f28000c1e1900 */
[----:B------:R-:W4:Y:S04]  /*0370*/  @!P0 LDG.E R23, desc[UR4][R10.64+0xc] ;  /* 0x00000c040a178981 */ /* 0x000f28000c1e1900 */
[----:B------:R-:W4:Y:S04]  /*0380*/  @P1 LDG.E R25, desc[UR4][R10.64+0x18] ;  /* 0x000018040a191981 */ /* 0x000f28000c1e1900 */
[----:B------:R-:W4:Y:S04]  /*0390*/  @P3 LDG.E R28, desc[UR4][R10.64+0x3c] ;  /* 0x00003c040a1c3981 */ /* 0x000f28000c1e1900 */
[----:B------:R-:W4:Y:S01]  /*03a0*/  @P6 LDG.E R27, desc[UR4][R10.64+0x7c] ;  /* 0x00007c040a1b6981 */ /* 0x000f22000c1e1900 */
[----:B--2---:R-:W-:-:S03]  /*03b0*/  @!P0 LOP3.LUT R15, R15, R18, RZ, 0x3c, !PT ;  /* 0x000000120f0f8212 */ /* 0x004fc600078e3cff */
[----:B------:R-:W2:Y:S01]  /*03c0*/  @!P0 LDG.E R18, desc[UR4][R10.64+0x8] ;  /* 0x000008040a128981 */ /* 0x000ea2000c1e1900 */
[----:B---3--:R-:W-:-:S03]  /*03d0*/  @!P0 LOP3.LUT R3, R3, R20, RZ, 0x3c, !PT ;  /* 0x0000001403038212 */ /* 0x008fc600078e3cff */
[----:B------:R-:W3:Y:S01]  /*03e0*/  @P1 LDG.E R20, desc[UR4][R10.64+0x24] ;  /* 0x000024040a141981 */ /* 0x000ee2000c1e1900 */
[----:B----4-:R-:W-:-:S03]  /*03f0*/  @P1 LOP3.LUT R15, R15, R22, RZ, 0x3c, !PT ;  /* 0x000000160f0f1212 */ /* 0x010fc600078e3cff */
[----:B------:R-:W4:Y:S01]  /*0400*/  @P2 LDG.E R22, desc[UR4][R10.64+0x38] ;  /* 0x000038040a162981 */ /* 0x000f22000c1e1900 */
[----:B------:R-:W-:-:S03]  /*0410*/  @P2 LOP3.LUT R15, R15, R26, RZ, 0x3c, !PT ;  /* 0x0000001a0f0f2212 */ /* 0x000fc600078e3cff */
[----:B------:R-:W4:Y:S01]  /*0420*/  @P4 LDG.E R26, desc[UR4][R10.64+0x50] ;  /* 0x000050040a1a4981 */ /* 0x000f22000c1e1900 */
[----:B------:R-:W-:-:S03]  /*0430*/  @!P0 LOP3.LUT R4, R4, R21, RZ, 0x3c, !PT ;  /* 0x0000001504048212 */ /* 0x000fc600078e3cff */
[----:B------:R-:W4:Y:S01]  /*0440*/  @P1 LDG.E R21, desc[UR4][R10.64+0x20] ;  /* 0x000020040a151981 */ /* 0x000f22000c1e1900 */
[----:B------:R-:W-:-:S03]  /*0450*/  @!P0 LOP3.LUT R2, R2, R23, RZ, 0x3c, !PT ;  /* 0x0000001702028212 */ /* 0x000fc600078e3cff */
[----:B------:R-:W4:Y:S01]  /*0460*/  @P2 LDG.E R23, desc[UR4][R10.64+0x2c] ;  /* 0x00002c040a172981 */ /* 0x000f22000c1e1900 */
[----:B------:R-:W-:-:S03]  /*0470*/  @P1 LOP3.LUT R4, R4, R25, RZ, 0x3c, !PT ;  /* 0x0000001904041212 */ /* 0x000fc600078e3cff */
[----:B------:R-:W4:Y:S01]  /*0480*/  @P2 LDG.E R25, desc[UR4][R10.64+0x34] ;  /* 0x000034040a192981 */ /* 0x000f22000c1e1900 */
[----:B--2---:R-:W-:-:S03]  /*0490*/  @!P0 LOP3.LUT R5, R5, R18, RZ, 0x3c, !PT ;  /* 0x0000001205058212 */ /* 0x004fc600078e3cff */
[----:B------:R-:W2:Y:S01]  /*04a0*/  @P1 LDG.E R18, desc[UR4][R10.64+0x1c] ;  /* 0x00001c040a121981 */ /* 0x000ea2000c1e1900 */
[----:B---3--:R-:W-:-:S03]  /*04b0*/  @P1 LOP3.LUT R3, R3, R20, RZ, 0x3c, !PT ;  /* 0x0000001403031212 */ /* 0x008fc600078e3cff */
[----:B------:R-:W3:Y:S01]  /*04c0*/  @P2 LDG.E R20, desc[UR4][R10.64+0x30] ;  /* 0x000030040a142981 */ /* 0x000ee2000c1e1900 */
[----:B----4-:R-:W-:-:S03]  /*04d0*/  @P2 LOP3.LUT R3, R3, R22, RZ, 0x3c, !PT ;  /* 0x0000001603032212 */ /* 0x010fc600078e3cff */
[----:B------:R-:W4:Y:S01]  /*04e0*/  @P3 LDG.E R22, desc[UR4][R10.64+0x4c] ;  /* 0x00004c040a163981 */ /* 0x000f22000c1e1900 */
[----:B------:R-:W-:-:S04]  /*04f0*/  @P3 LOP3.LUT R15, R15, R28, RZ, 0x3c, !PT ;  /* 0x0000001c0f0f3212 */ /* 0x000fc800078e3cff */
[----:B------:R-:W-:Y:S02]  /*0500*/  @P4 LOP3.LUT R15, R15, R26, RZ, 0x3c, !PT ;  /* 0x0000001a0f0f4212 */ /* 0x000fe400078e3cff */
[----:B------:R-:W-:Y:S01]  /*0510*/  @P1 LOP3.LUT R2, R2, R21, RZ, 0x3c, !PT ;  /* 0x0000001502021212 */ /* 0x000fe200078e3cff */
[----:B------:R-:W4:Y:S04]  /*0520*/  @P5 LDG.E R26, desc[UR4][R10.64+0x64] ;  /* 0x000064040a1a5981 */ /* 0x000f28000c1e1900 */
[----:B------:R-:W4:Y:S01]  /*0530*/  @P3 LDG.E R21, desc[UR4][R10.64+0x40] ;  /* 0x000040040a153981 */ /* 0x000f22000c1e1900 */
[----:B------:R-:W-:Y:S02]  /*0540*/  @P2 LOP3.LUT R4, R4, R23, RZ, 0x3c, !PT ;  /* 0x0000001704042212 */ /* 0x000fe400078e3cff */
[----:B------:R-:W-:Y:S01]  /*0550*/  @P2 LOP3.LUT R2, R2, R25, RZ, 0x3c, !PT ;  /* 0x0000001902022212 */ /* 0x000fe200078e3cff */
[----:B------:R-:W4:Y:S04]  /*0560*/  @P3 LDG.E R23, desc[UR4][R10.64+0x48] ;  /* 0x000048040a173981 */ /* 0x000f28000c1e1900 */
[----:B------:R-:W4:Y:S01]  /*0570*/  @P4 LDG.E R25, desc[UR4][R10.64+0x54] ;  /* 0x000054040a194981 */ /* 0x000f22000c1e1900 */
[----:B--2---:R-:W-:-:S03]  /*0580*/  @P1 LOP3.LUT R5, R5, R18, RZ, 0x3c, !PT ;  /* 0x0000001205051212 */ /* 0x004fc600078e3cff */
[----:B------:R-:W2:Y:S01]  /*0590*/  @P3 LDG.E R18, desc[UR4][R10.64+0x44] ;  /* 0x000044040a123981 */ /* 0x000ea2000c1e1900 */
[----:B---3--:R-:W-:-:S03]  /*05a0*/  @P2 LOP3.LUT R5, R5, R20, RZ, 0x3c, !PT ;  /* 0x0000001405052212 */ /* 0x008fc600078e3cff */
[----:B------:R-:W3:Y:S01]  /*05b0*/  @P4 LDG.E R20, desc[UR4][R10.64+0x58] ;  /* 0x000058040a144981 */ /* 0x000ee2000c1e1900 */
[----:B----4-:R-:W-:-:S03]  /*05c0*/  @P3 LOP3.LUT R3, R3, R22, RZ, 0x3c, !PT ;  /* 0x0000001603033212 */ /* 0x010fc600078e3cff */
[----:B------:R-:W4:Y:S01]  /*05d0*/  @P4 LDG.E R22, desc[UR4][R10.64+0x60] ;  /* 0x000060040a164981 */ /* 0x000f22000c1e1900 */
[----:B------:R-:W-:Y:S02]  /*05e0*/  LOP3.LUT P0, RZ, R24, 0x80, RZ, 0xc0, !PT ;  /* 0x0000008018ff7812 */ /* 0x000fe4000780c0ff */
[----:B------:R-:W-:Y:S02]  /*05f0*/  @P5 LOP3.LUT R15, R15, R26, RZ, 0x3c, !PT ;  /* 0x0000001a0f0f5212 */ /* 0x000fe400078e3cff */
[----:B------:R-:W4:Y:S01]  /*0600*/  @P6 LDG.E R26, desc[UR4][R10.64+0x78] ;  /* 0x000078040a1a6981 */ /* 0x000f22000c1e1900 */
[----:B------:R-:W-:-:S03]  /*0610*/  @P3 LOP3.LUT R4, R4, R21, RZ, 0x3c, !PT ;  /* 0x0000001504043212 */ /* 0x000fc600078e3cff */
[----:B------:R-:W4:Y:S01]  /*0620*/  @P4 LDG.E R21, desc[UR4][R10.64+0x5c] ;  /* 0x00005c040a154981 */ /* 0x000f22000c1e1900 */
[----:B------:R-:W-:-:S03]  /*0630*/  @P3 LOP3.LUT R2, R2, R23, RZ, 0x3c, !PT ;  /* 0x0000001702023212 */ /* 0x000fc600078e3cff */
[----:B------:R-:W4:Y:S01]  /*0640*/  @P5 LDG.E R23, desc[UR4][R10.64+0x68] ;  /* 0x000068040a175981 */ /* 0x000f22000c1e1900 */
[----:B------:R-:W-:-:S03]  /*0650*/  @P4 LOP3.LUT R4, R4, R25, RZ, 0x3c, !PT ;  /* 0x0000001904044212 */ /* 0x000fc600078e3cff */
[----:B------:R-:W4:Y:S01]  /*0660*/  @P5 LDG.E R25, desc[UR4][R10.64+0x70] ;  /* 0x000070040a195981 */ /* 0x000f22000c1e1900 */
[----:B--2---:R-:W-:-:S03]  /*0670*/  @P3 LOP3.LUT R5, R5, R18, RZ, 0x3c, !PT ;  /* 0x0000001205053212 */ /* 0x004fc600078e3cff */
[----:B------:R-:W2:Y:S01]  /*0680*/  @P5 LDG.E R18, desc[UR4][R10.64+0x6c] ;  /* 0x00006c040a125981 */ /* 0x000ea2000c1e1900 */
[----:B---3--:R-:W-:-:S03]  /*0690*/  @P4 LOP3.LUT R5, R5, R20, RZ, 0x3c, !PT ;  /* 0x0000001405054212 */ /* 0x008fc600078e3cff */
[----:B------:R-:W3:Y:S01]  /*06a0*/  @P5 LDG.E R20, desc[UR4][R10.64+0x74] ;  /* 0x000074040a145981 */ /* 0x000ee2000c1e1900 */
[----:B----4-:R-:W-:-:S03]  /*06b0*/  @P4 LOP3.LUT R3, R3, R22, RZ, 0x3c, !PT ;  /* 0x0000001603034212 */ /* 0x010fc600078e3cff */
[----:B------:R-:W4:Y:S01]  /*06c0*/  @P0 LDG.E R22, desc[UR4][R10.64+0x8c] ;  /* 0x00008c040a160981 */ /* 0x000f22000c1e1900 */
[----:B------:R-:W-:-:S03]  /*06d0*/  @P6 LOP3.LUT R15, R15, R26, RZ, 0x3c, !PT ;  /* 0x0000001a0f0f6212 */ /* 0x000fc600078e3cff */
        /* <DEDUP_REMOVED lines=13> */
[----:B------:R-:W-:Y:S02]  /*07b0*/  @P6 LOP3.LUT R4, R4, R27, RZ, 0x3c, !PT ;  /* 0x0000001b04046212 */ /* 0x000fe400078e3cff */
[----:B------:R-:W-:Y:S02]  /*07c0*/  @P6 LOP3.LUT R2, R2, R21, RZ, 0x3c, !PT ;  /* 0x0000001502026212 */ /* 0x000fe400078e3cff */
[----:B------:R-:W-:Y:S02]  /*07d0*/  @P0 LOP3.LUT R4, R4, R23, RZ, 0x3c, !PT ;  /* 0x0000001704040212 */ /* 0x000fe400078e3cff */
[----:B------:R-:W-:Y:S02]  /*07e0*/  @P0 LOP3.LUT R2, R2, R25, RZ, 0x3c, !PT ;  /* 0x0000001902020212 */ /* 0x000fe400078e3cff */
[----:B--2---:R-:W-:Y:S02]  /*07f0*/  @P6 LOP3.LUT R5, R5, R18, RZ, 0x3c, !PT ;  /* 0x0000001205056212 */ /* 0x004fe400078e3cff */
[----:B---3--:R-:W-:-:S02]  /*0800*/  @P6 LOP3.LUT R3, R3, R20, RZ, 0x3c, !PT ;  /* 0x0000001403036212 */ /* 0x008fc400078e3cff */
[----:B----4-:R-:W-:Y:S02]  /*0810*/  @P0 LOP3.LUT R5, R5, R22, RZ, 0x3c, !PT ;  /* 0x0000001605050212 */ /* 0x010fe400078e3cff */
[----:B------:R-:W-:Y:S02]  /*0820*/  @P0 LOP3.LUT R3, R3, R26, RZ, 0x3c, !PT ;  /* 0x0000001a03030212 */ /* 0x000fe400078e3cff */
[----:B------:R-:W-:-:S13]  /*0830*/  R2P PR, R24.B1, 0x7f ;  /* 0x0000007f18007804 */ /* 0x000fda0000001000 */
[----:B------:R-:W2:Y:S04]  /*0840*/  @P0 LDG.E R18, desc[UR4][R10.64+0xa0] ;  /* 0x0000a0040a120981 */ /* 0x000ea8000c1e1900 */
[----:B------:R-:W3:Y:S04]  /*0850*/  @P1 LDG.E R22, desc[UR4][R10.64+0xb4] ;  /* 0x0000b4040a161981 */ /* 0x000ee8000c1e1900 */
[----:B------:R-:W4:Y:S04]  /*0860*/  @P2 LDG.E R26, desc[UR4][R10.64+0xc8] ;  /* 0x0000c8040a1a2981 */ /* 0x000f28000c1e1900 */
[----:B------:R-:W4:Y:S04]  /*0870*/  @P3 LDG.E R28, desc[UR4][R10.64+0xdc] ;  /* 0x0000dc040a1c3981 */ /* 0x000f28000c1e1900 */
[----:B------:R-:W4:Y:S04]  /*0880*/  @P0 LDG.E R23, desc[UR4][R10.64+0xa4] ;  /* 0x0000a4040a170981 */ /* 0x000f28000c1e1900 */
[----:B------:R-:W4:Y:S04]  /*0890*/  @P0 LDG.E R20, desc[UR4][R10.64+0xa8] ;  /* 0x0000a8040a140981 */ /* 0x000f28000c1e1900 */
[----:B------:R-:W4:Y:S04]  /*08a0*/  @P4 LDG.E R25, desc[UR4][R10.64+0xf0] ;  /* 0x0000f0040a194981 */ /* 0x000f28000c1e1900 */
        /* <DEDUP_REMOVED lines=21> */
[----:B------:R-:W-:Y:S02]  /*0a00*/  LOP3.LUT P0, RZ, R24, 0x8000, RZ, 0xc0, !PT ;  /* 0x0000800018ff7812 */ /* 0x000fe4000780c0ff */
[----:B----4-:R-:W-:Y:S01]  /*0a10*/  @P5 LOP3.LUT R15, R15, R26, RZ, 0x3c, !PT ;  /* 0x0000001a0f0f5212 */ /* 0x010fe200078e3cff */
[----:B------:R-:W4:Y:S04]  /*0a20*/  @P3 LDG.E R24, desc[UR4][R10.64+0xe4] ;  /* 0x0000e4040a183981 */ /* 0x000f28000c1e1900 */
[----:B------:R-:W2:Y:S01]  /*0a30*/  @P6 LDG.E R26, desc[UR4][R10.64+0x118] ;  /* 0x000118040a1a6981 */ /* 0x000ea2000c1e1900 */
        /* <DEDUP_REMOVED lines=8> */
[----:B---3--:R-:W-:-:S03]  /*0ac0*/  @P2 LOP3.LUT R3, R3, R22, RZ, 0x3c, !PT ;  /* 0x0000001603032212 */ /* 0x008fc600078e3cff */
[----:B------:R-:W3:Y:S01]  /*0ad0*/  @P4 LDG.E R22, desc[UR4][R10.64+0x100] ;  /* 0x000100040a164981 */ /* 0x000ee2000c1e1900 */
[----:B--2---:R-:W-:-:S03]  /*0ae0*/  @P6 LOP3.LUT R15, R15, R26, RZ, 0x3c, !PT ;  /* 0x0000001a0f0f6212 */ /* 0x004fc600078e3cff */
[----:B------:R-:W2:Y:S01]  /*0af0*/  @P0 LDG.E R26, desc[UR4][R10.64+0x12c] ;  /* 0x00012c040a1a0981 */ /* 0x000ea2000c1e1900 */
[----:B----4-:R-:W-:-:S03]  /*0b00*/  @P2 LOP3.LUT R2, R2, R23, RZ, 0x3c, !PT ;  /* 0x0000001702022212 */ /* 0x010fc600078e3cff */
[----:B------:R-:W4:Y:S01]  /*0b10*/  @P4 LDG.E R23, desc[UR4][R10.64+0xfc] ;  /* 0x0000fc040a174981 */ /* 0x000f22000c1e1900 */
[----:B------:R-:W-:-:S03]  /*0b20*/  @P2 LOP3.LUT R5, R5, R20, RZ, 0x3c, !PT ;  /* 0x0000001405052212 */ /* 0x000fc600078e3cff */
[----:B------:R-:W4:Y:S01]  /*0b30*/  @P4 LDG.E R20, desc[UR4][R10.64+0xf8] ;  /* 0x0000f8040a144981 */ /* 0x000f22000c1e1900 */
[----:B------:R-:W-:Y:S02]  /*0b40*/  @P3 LOP3.LUT R2, R2, R27, RZ, 0x3c, !PT ;  /* 0x0000001b02023212 */ /* 0x000fe400078e3cff */
[----:B------:R-:W-:Y:S01]  /*0b50*/  @P3 LOP3.LUT R4, R4, R25, RZ, 0x3c, !PT ;  /* 0x0000001904043212 */ /* 0x000fe200078e3cff */
[----:B------:R-:W4:Y:S01]  /*0b60*/  @P5 LDG.E R27, desc[UR4][R10.64+0x110] ;  /* 0x000110040a1b5981 */ /* 0x000f22000c1e1900 */
[----:B------:R-:W-:-:S03]  /*0b70*/  @P3 LOP3.LUT R5, R5, R24, RZ, 0x3c, !PT ;  /* 0x0000001805053212 */ /* 0x000fc600078e3cff */
[----:B------:R-:W4:Y:S04]  /*0b80*/  @P5 LDG.E R25, desc[UR4][R10.64+0x108] ;  /* 0x000108040a195981 */ /* 0x000f28000c1e1900 */
        /* <DEDUP_REMOVED lines=19> */
[----:B------:R-:W-:-:S05]  /*0cc0*/  VIADD R19, R19, 0x10 ;  /* 0x0000001013137836 */ /* 0x000fca0000000000 */
[----:B------:R-:W-:Y:S02]  /*0cd0*/  ISETP.NE.AND P1, PT, R19, 0x20, PT ;  /* 0x000000201300780c */ /* 0x000fe40003f25270 */
[----:B------:R-:W-:Y:S02]  /*0ce0*/  @P5 LOP3.LUT R3, R3, R18, RZ, 0x3c, !PT ;  /* 0x0000001203035212 */ /* 0x000fe400078e3cff */
[----:B------:R-:W-:Y:S02]  /*0cf0*/  @P6 LOP3.LUT R4, R4, R21, RZ, 0x3c, !PT ;  /* 0x0000001504046212 */ /* 0x000fe400078e3cff */
[----:B---3--:R-:W-:-:S04]  /*0d00*/  @P6 LOP3.LUT R3, R3, R22, RZ, 0x3c, !PT ;  /* 0x0000001603036212 */ /* 0x008fc800078e3cff */
[----:B--2---:R-:W-:Y:S02]  /*0d10*/  @P0 LOP3.LUT R3, R3, R26, RZ, 0x3c, !PT ;  /* 0x0000001a03030212 */ /* 0x004fe400078e3cff */
[----:B----4-:R-:W-:Y:S02]  /*0d20*/  @P6 LOP3.LUT R2, R2, R23, RZ, 0x3c, !PT ;  /* 0x0000001702026212 */ /* 0x010fe400078e3cff */
[----:B------:R-:W-:Y:S02]  /*0d30*/  @P6 LOP3.LUT R5, R5, R20, RZ, 0x3c, !PT ;  /* 0x0000001405056212 */ /* 0x000fe400078e3cff */
[----:B------:R-:W-:Y:S02]  /*0d40*/  @P0 LOP3.LUT R2, R2, R27, RZ, 0x3c, !PT ;  /* 0x0000001b02020212 */ /* 0x000fe400078e3cff */
[----:B------:R-:W-:Y:S02]  /*0d50*/  @P0 LOP3.LUT R4, R4, R25, RZ, 0x3c, !PT ;  /* 0x0000001904040212 */ /* 0x000fe400078e3cff */
[----:B------:R-:W-:Y:S01]  /*0d60*/  @P0 LOP3.LUT R5, R5, R24, RZ, 0x3c, !PT ;  /* 0x0000001805050212 */ /* 0x000fe200078e3cff */
[----:B------:R-:W-:Y:S06]  /*0d70*/  @P1 BRA `(.L_x_245) ;  /* 0xfffffff400481947 */ /* 0x000fec000383ffff */
[----:B------:R-:W-:-:S05]  /*0d80*/  VIADD R17, R17, 0x1 ;  /* 0x0000000111117836 */ /* 0x000fca0000000000 */
[----:B------:R-:W-:-:S13]  /*0d90*/  ISETP.NE.AND P0, PT, R17, 0x5, PT ;  /* 0x000000051100780c */ /* 0x000fda0003f05270 */
[----:B------:R-:W-:Y:S05]  /*0da0*/  @P0 BRA `(.L_x_246) ;  /* 0xfffffff400300947 */ /* 0x000fea000383ffff */
[----:B------:R1:W-:Y:S01]  /*0db0*/  STG.E.64 desc[UR4][R6.64+0x8], R4 ;  /* 0x0000080406007986 */ /* 0x0003e2000c101b04 */
[----:B------:R-:W-:Y:S01]  /*0dc0*/  VIADD R14, R14, 0x1 ;  /* 0x000000010e0e7836 */ /* 0x000fe20000000000 */
[----:B------:R-:W-:Y:S02]  /*0dd0*/  LOP3.LUT R11, R13, 0x3, RZ, 0xc0, !PT ;  /* 0x000000030d0b7812 */ /* 0x000fe400078ec0ff */
[----:B------:R1:W-:Y:S02]  /*0de0*/  STG.E.64 desc[UR4][R6.64+0x10], R2 ;  /* 0x0000100206007986 */ /* 0x0003e4000c101b04 */
[----:B------:R-:W-:Y:S02]  /*0df0*/  ISETP.GE.U32.AND P0, PT, R14, R11, PT ;  /* 0x0000000b0e00720c */ /* 0x000fe40003f06070 */
[----:B------:R1:W-:Y:S11]  /*0e00*/  STG.E desc[UR4][R6.64+0x4], R15 ;  /* 0x0000040f06007986 */ /* 0x0003f6000c101904 */
[----:B------:R-:W-:Y:S05]  /*0e10*/  @!P0 BRA `(.L_x_247) ;  /* 0xfffffff400048947 */ /* 0x000fea000383ffff */
.L_x_244:
[----:B------:R-:W-:Y:S05]  /*0e20*/  BSYNC.RECONVERGENT B1 ;  /* 0x0000000000017941 */ /* 0x000fea0003800200 */
.L_x_243:
[C---:B------:R-:W-:Y:S01]  /*0e30*/  ISETP.GT.U32.AND P0, PT, R13.reuse, 0x3, PT ;  /* 0x000000030d00780c */ /* 0x040fe20003f04070 */
[----:B------:R-:W-:Y:S01]  /*0e40*/  VIADD R12, R12, 0x1 ;  /* 0x000000010c0c7836 */ /* 0x000fe20000000000 */
[--C-:B------:R-:W-:Y:S02]  /*0e50*/  SHF.R.U64 R13, R13, 0x2, R0.reuse ;  /* 0x000000020d0d7819 */ /* 0x100fe40000001200 */
[----:B------:R-:W-:Y:S02]  /*0e60*/  ISETP.GT.U32.AND.EX P0, PT, R0, RZ, PT, P0 ;  /* 0x000000ff0000720c */ /* 0x000fe40003f04100 */
[----:B------:R-:W-:-:S11]  /*0e70*/  SHF.R.U32.HI R0, RZ, 0x2, R0 ;  /* 0x00000002ff007819 */ /* 0x000fd60000011600 */
[----:B------:R-:W-:Y:S05]  /*0e80*/  @P0 BRA `(.L_x_248) ;  /* 0xfffffff000c80947 */ /* 0x000fea000383ffff */
.L_x_242:
[----:B------:R-:W-:Y:S05]  /*0e90*/  BSYNC.RECONVERGENT B0 ;  /* 0x0000000000007941 */ /* 0x000fea0003800200 */
.L_x_241:
[----:B------:R-:W-:Y:S04]  /*0ea0*/  STG.E.64 desc[UR4][R6.64+0x18], RZ ;  /* 0x000018ff06007986 */ /* 0x000fe8000c101b04 */
[----:B------:R-:W-:Y:S04]  /*0eb0*/  STG.E desc[UR4][R6.64+0x20], RZ ;  /* 0x000020ff06007986 */ /* 0x000fe8000c101904 */
[----:B------:R-:W-:Y:S01]  /*0ec0*/  STG.E.64 desc[UR4][R6.64+0x28], RZ ;  /* 0x000028ff06007986 */ /* 0x000fe2000c101b04 */
[----:B------:R-:W-:Y:S05]  /*0ed0*/  EXIT ;  /* 0x000000000000794d */ /* 0x000fea0003800000 */
.L_x_249:
        /* <DEDUP_REMOVED lines=10> */
.L_x_288:


//--------------------- .nv.global.init           --------------------------
	.section	.nv.global.init,"aw",@progbits
	.align	4
.nv.global.init:
	.type		mrg32k3aM1SubSeq,@object
	.size		mrg32k3aM1SubSeq,(mrg32k3aM2SubSeq - mrg32k3aM1SubSeq)
mrg32k3aM1SubSeq:
        /*0000*/ 	.byte	0x0b, 0xcc, 0xee, 0x04, 0x73, 0x29, 0x8b, 0x6f, 0xf6, 0x53, 0x03, 0xf6, 0x23, 0xf6, 0xea, 0xda
        /* <DEDUP_REMOVED lines=125> */
	.type		mrg32k3aM2SubSeq,@object
	.size		mrg32k3aM2SubSeq,(mrg32k3aM1 - mrg32k3aM2SubSeq)
mrg32k3aM2SubSeq:
        /* <DEDUP_REMOVED lines=126> */
	.type		mrg32k3aM1,@object
	.size		mrg32k3aM1,(mrg32k3aM1Seq - mrg32k3aM1)
mrg32k3aM1:
        /* <DEDUP_REMOVED lines=144> */
	.type		mrg32k3aM1Seq,@object
	.size		mrg32k3aM1Seq,(mrg32k3aM2 - mrg32k3aM1Seq)
mrg32k3aM1Seq:
        /* <DEDUP_REMOVED lines=144> */
	.type		mrg32k3aM2,@object
	.size		mrg32k3aM2,(mrg32k3aM2Seq - mrg32k3aM2)
mrg32k3aM2:
        /* <DEDUP_REMOVED lines=144> */
	.type		mrg32k3aM2Seq,@object
	.size		mrg32k3aM2Seq,(precalc_xorwow_matrix - mrg32k3aM2Seq)
mrg32k3aM2Seq:
        /* <DEDUP_REMOVED lines=144> */
	.type		precalc_xorwow_matrix,@object
	.size		precalc_xorwow_matrix,(precalc_xorwow_offset_matrix - precalc_xorwow_matrix)
precalc_xorwow_matrix:
        /* <DEDUP_REMOVED lines=6400> */
	.type		precalc_xorwow_offset_matrix,@object
	.size		precalc_xorwow_offset_matrix,(.L_1 - precalc_xorwow_offset_matrix)
precalc_xorwow_offset_matrix:
        /* <DEDUP_REMOVED lines=6400> */
.L_1:


//--------------------- .nv.shared.reserved.0     --------------------------
	.section	.nv.shared.reserved.0,"aw",@nobits
	.weak		__nv_reservedSMEM_offset_0_alias
	.size		__nv_reservedSMEM_offset_0_alias, 0, 64
	.other		__nv_reservedSMEM_offset_0_alias,@"STO_CUDA_RESERVED_SHARED STV_DEFAULT"
__nv_reservedSMEM_offset_0_alias:
	.zero		0
	.zero		64


//--------------------- .nv.constant0._Z18Square_Diamond_100P17curandStateXORWOWPfiS1_S1_ --------------------------
	.section	.nv.constant0._Z18Square_Diamond_100P17curandStateXORWOWPfiS1_S1_,"a",@progbits
	.sectionflags	@""
	.align	4
.nv.constant0._Z18Square_Diamond_100P17curandStateXORWOWPfiS1_S1_:
	.zero		936


//--------------------- .nv.constant0._Z10Diamond_12P17curandStateXORWOWPfi --------------------------
	.section	.nv.constant0._Z10Diamond_12P17curandStateXORWOWPfi,"a",@progbits
	.sectionflags	@""
	.align	4
.nv.constant0._Z10Diamond_12P17curandStateXORWOWPfi:
	.zero		916


//--------------------- .nv.constant0._Z9Square_12P17curandStateXORWOWPfi --------------------------
	.section	.nv.constant0._Z9Square_12P17curandStateXORWOWPfi,"a",@progbits
	.sectionflags	@""
	.align	4
.nv.constant0._Z9Square_12P17curandStateXORWOWPfi:
	.zero		916


//--------------------- .nv.constant0._Z10Diamond_11P17curandStateXORWOWPPfi --------------------------
	.section	.nv.constant0._Z10Diamond_11P17curandStateXORWOWPPfi,"a",@progbits
	.sectionflags	@""
	.align	4
.nv.constant0._Z10Diamond_11P17curandStateXORWOWPPfi:
	.zero		916


//--------------------- .nv.constant0._Z9Square_11P17curandStateXORWOWPPfi --------------------------
	.section	.nv.constant0._Z9Square_11P17curandStateXORWOWPPfi,"a",@progbits
	.sectionflags	@""
	.align	4
.nv.constant0._Z9Square_11P17curandStateXORWOWPPfi:
	.zero		916


//--------------------- .nv.constant0._Z10Diamond_10P17curandStateXORWOWPfi --------------------------
	.section	.nv.constant0._Z10Diamond_10P17curandStateXORWOWPfi,"a",@progbits
	.sectionflags	@""
	.align	4
.nv.constant0._Z10Diamond_10P17curandStateXORWOWPfi:
	.zero		916


//--------------------- .nv.constant0._Z9Square_10P17curandStateXORWOWPfi --------------------------
	.section	.nv.constant0._Z9Square_10P17curandStateXORWOWPfi,"a",@progbits
	.sectionflags	@""
	.align	4
.nv.constant0._Z9Square_10P17curandStateXORWOWPfi:
	.zero		916


//--------------------- .nv.constant0._Z9Diamond_9P17curandStateXORWOWPfi --------------------------
	.section	.nv.constant0._Z9Diamond_9P17curandStateXORWOWPfi,"a",@progbits
	.sectionflags	@""
	.align	4
.nv.constant0._Z9Diamond_9P17curandStateXORWOWPfi:
	.zero		916


//--------------------- .nv.constant0._Z8Square_9P17curandStateXORWOWPfi --------------------------
	.section	.nv.constant0._Z8Square_9P17curandStateXORWOWPfi,"a",@progbits
	.sectionflags	@""
	.align	4
.nv.constant0._Z8Square_9P17curandStateXORWOWPfi:
	.zero		916


//--------------------- .nv.constant0._Z9Diamond_7P17curandStateXORWOWPfi --------------------------
	.section	.nv.constant0._Z9Diamond_7P17curandStateXORWOWPfi,"a",@progbits
	.sectionflags	@""
	.align	4
.nv.constant0._Z9Diamond_7P17curandStateXORWOWPfi:
	.zero		916


//--------------------- .nv.constant0._Z8Square_7P17curandStateXORWOWPfi --------------------------
	.section	.nv.constant0._Z8Square_7P17curandStateXORWOWPfi,"a",@progbits
	.sectionflags	@""
	.align	4
.nv.constant0._Z8Square_7P17curandStateXORWOWPfi:
	.zero		916


//--------------------- .nv.constant0._Z9Diamond_6P17curandStateXORWOWPfi --------------------------
	.section	.nv.constant0._Z9Diamond_6P17curandStateXORWOWPfi,"a",@progbits
	.sectionflags	@""
	.align	4
.nv.constant0._Z9Diamond_6P17curandStateXORWOWPfi:
	.zero		916


//--------------------- .nv.constant0._Z8Square_6P17curandStateXORWOWPfi --------------------------
	.section	.nv.constant0._Z8Square_6P17curandStateXORWOWPfi,"a",@progbits
	.sectionflags	@""
	.align	4
.nv.constant0._Z8Square_6P17curandStateXORWOWPfi:
	.zero		916


//--------------------- .nv.constant0._Z16Square_Diamond_5P17curandStateXORWOWPf --------------------------
	.section	.nv.constant0._Z16Square_Diamond_5P17curandStateXORWOWPf,"a",@progbits
	.sectionflags	@""
	.align	4
.nv.constant0._Z16Square_Diamond_5P17curandStateXORWOWPf:
	.zero		912


//--------------------- .nv.constant0._Z16Square_Diamond_4P17curandStateXORWOWPfi --------------------------
	.section	.nv.constant0._Z16Square_Diamond_4P17curandStateXORWOWPfi,"a",@progbits
	.sectionflags	@""
	.align	4
.nv.constant0._Z16Square_Diamond_4P17curandStateXORWOWPfi:
	.zero		916


//--------------------- .nv.constant0._Z9Diamond_3P17curandStateXORWOWPfi --------------------------
	.section	.nv.constant0._Z9Diamond_3P17curandStateXORWOWPfi,"a",@progbits
	.sectionflags	@""
	.align	4
.nv.constant0._Z9Diamond_3P17curandStateXORWOWPfi:
	.zero		916


//--------------------- .nv.constant0._Z9Diamond_2P17curandStateXORWOWPfi --------------------------
	.section	.nv.constant0._Z9Diamond_2P17curandStateXORWOWPfi,"a",@progbits
	.sectionflags	@""
	.align	4
.nv.constant0._Z9Diamond_2P17curandStateXORWOWPfi:
	.zero		916


//--------------------- .nv.constant0._Z11Diamond_1_4P17curandStateXORWOWPfi --------------------------
	.section	.nv.constant0._Z11Diamond_1_4P17curandStateXORWOWPfi,"a",@progbits
	.sectionflags	@""
	.align	4
.nv.constant0._Z11Diamond_1_4P17curandStateXORWOWPfi:
	.zero		916


//--------------------- .nv.constant0._Z11Diamond_1_3P17curandStateXORWOWPfi --------------------------
	.section	.nv.constant0._Z11Diamond_1_3P17curandStateXORWOWPfi,"a",@progbits
	.sectionflags	@""
	.align	4
.nv.constant0._Z11Diamond_1_3P17curandStateXORWOWPfi:
	.zero		916


//--------------------- .nv.constant0._Z11Diamond_1_2P17curandStateXORWOWPfi --------------------------
	.section	.nv.constant0._Z11Diamond_1_2P17curandStateXORWOWPfi,"a",@progbits
	.sectionflags	@""
	.align	4
.nv.constant0._Z11Diamond_1_2P17curandStateXORWOWPfi:
	.zero		916


//--------------------- .nv.constant0._Z11Diamond_1_1P17curandStateXORWOWPfi --------------------------
	.section	.nv.constant0._Z11Diamond_1_1P17curandStateXORWOWPfi,"a",@progbits
	.sectionflags	@""
	.align	4
.nv.constant0._Z11Diamond_1_1P17curandStateXORWOWPfi:
	.zero		916


//--------------------- .nv.constant0._Z8Square_1P17curandStateXORWOWPfi --------------------------
	.section	.nv.constant0._Z8Square_1P17curandStateXORWOWPfi,"a",@progbits
	.sectionflags	@""
	.align	4
.nv.constant0._Z8Square_1P17curandStateXORWOWPfi:
	.zero		916


//--------------------- .nv.constant0._Z8generatePfP17curandStateXORWOWi --------------------------
	.section	.nv.constant0._Z8generatePfP17curandStateXORWOWi,"a",@progbits
	.sectionflags	@""
	.align	4
.nv.constant0._Z8generatePfP17curandStateXORWOWi:
	.zero		916


//--------------------- .nv.constant0._Z7setseedP17curandStateXORWOWm --------------------------
	.section	.nv.constant0._Z7setseedP17curandStateXORWOWm,"a",@progbits
	.sectionflags	@""
	.align	4
.nv.constant0._Z7setseedP17curandStateXORWOWm:
	.zero		912


//--------------------- SYMBOLS --------------------------

	.type		.nv.reservedSmem.offset0,@object
	.size		.nv.reservedSmem.offset0,0x4
